//
// Generated by NVIDIA NVVM Compiler
//
// Compiler Build ID: CL-36424714
// Cuda compilation tools, release 13.0, V13.0.88
// Based on NVVM 20.0.0
//

.version 9.0
.target sm_100
.address_size 64

	// .globl	_ZN3cub18CUB_300001_SM_10006detail11EmptyKernelIvEEvv
// _ZZN3cub18CUB_300001_SM_10006detail6select23DeviceSelectSweepKernelINS2_10policy_hubIiiiLb0ELNS0_10SelectImplE0EE10Policy1000EN6thrust24THRUST_300001_SM_1000_NS17counting_iteratorIiNS9_11use_defaultESB_SB_EENS9_6detail15normal_iteratorINS9_10device_ptrIiEEEESH_PlNS0_13ScanTileStateIiLb1EEE26ifGreaterThanTenThanSaveIdNS0_8NullTypeEiNS2_19streaming_context_tIlLb1EEELS5_0EEEvT0_T1_T2_T3_T4_T5_T6_T7_iT8_NS1_7vsmem_tEE19static_temp_storage has been demoted
.global .align 1 .b8 _ZN33_INTERNAL_7c8cd926_4_k_cu_dimGrid4cuda3std3__45__cpo5beginE[1];
.global .align 1 .b8 _ZN33_INTERNAL_7c8cd926_4_k_cu_dimGrid4cuda3std3__45__cpo3endE[1];
.global .align 1 .b8 _ZN33_INTERNAL_7c8cd926_4_k_cu_dimGrid4cuda3std3__45__cpo6cbeginE[1];
.global .align 1 .b8 _ZN33_INTERNAL_7c8cd926_4_k_cu_dimGrid4cuda3std3__45__cpo4cendE[1];
.global .align 1 .b8 _ZN33_INTERNAL_7c8cd926_4_k_cu_dimGrid4cuda3std3__45__cpo6rbeginE[1];
.global .align 1 .b8 _ZN33_INTERNAL_7c8cd926_4_k_cu_dimGrid4cuda3std3__45__cpo4rendE[1];
.global .align 1 .b8 _ZN33_INTERNAL_7c8cd926_4_k_cu_dimGrid4cuda3std3__45__cpo7crbeginE[1];
.global .align 1 .b8 _ZN33_INTERNAL_7c8cd926_4_k_cu_dimGrid4cuda3std3__45__cpo5crendE[1];
.global .align 1 .b8 _ZN33_INTERNAL_7c8cd926_4_k_cu_dimGrid4cuda3std3__435_GLOBAL__N__7c8cd926_4_k_cu_dimGrid6ignoreE[1];
.global .align 1 .b8 _ZN33_INTERNAL_7c8cd926_4_k_cu_dimGrid4cuda3std3__419piecewise_constructE[1];
.global .align 1 .b8 _ZN33_INTERNAL_7c8cd926_4_k_cu_dimGrid4cuda3std3__48in_placeE[1];
.global .align 1 .b8 _ZN33_INTERNAL_7c8cd926_4_k_cu_dimGrid4cuda3std3__420unreachable_sentinelE[1];
.global .align 1 .b8 _ZN33_INTERNAL_7c8cd926_4_k_cu_dimGrid4cuda3std3__47nulloptE[1];
.global .align 1 .b8 _ZN33_INTERNAL_7c8cd926_4_k_cu_dimGrid4cuda3std3__48unexpectE[1];
.global .align 1 .b8 _ZN33_INTERNAL_7c8cd926_4_k_cu_dimGrid4cuda3std6ranges3__45__cpo4swapE[1];
.global .align 1 .b8 _ZN33_INTERNAL_7c8cd926_4_k_cu_dimGrid4cuda3std6ranges3__45__cpo9iter_moveE[1];
.global .align 1 .b8 _ZN33_INTERNAL_7c8cd926_4_k_cu_dimGrid4cuda3std6ranges3__45__cpo5beginE[1];
.global .align 1 .b8 _ZN33_INTERNAL_7c8cd926_4_k_cu_dimGrid4cuda3std6ranges3__45__cpo3endE[1];
.global .align 1 .b8 _ZN33_INTERNAL_7c8cd926_4_k_cu_dimGrid4cuda3std6ranges3__45__cpo6cbeginE[1];
.global .align 1 .b8 _ZN33_INTERNAL_7c8cd926_4_k_cu_dimGrid4cuda3std6ranges3__45__cpo4cendE[1];
.global .align 1 .b8 _ZN33_INTERNAL_7c8cd926_4_k_cu_dimGrid4cuda3std6ranges3__45__cpo7advanceE[1];
.global .align 1 .b8 _ZN33_INTERNAL_7c8cd926_4_k_cu_dimGrid4cuda3std6ranges3__45__cpo9iter_swapE[1];
.global .align 1 .b8 _ZN33_INTERNAL_7c8cd926_4_k_cu_dimGrid4cuda3std6ranges3__45__cpo4nextE[1];
.global .align 1 .b8 _ZN33_INTERNAL_7c8cd926_4_k_cu_dimGrid4cuda3std6ranges3__45__cpo4prevE[1];
.global .align 1 .b8 _ZN33_INTERNAL_7c8cd926_4_k_cu_dimGrid4cuda3std6ranges3__45__cpo4dataE[1];
.global .align 1 .b8 _ZN33_INTERNAL_7c8cd926_4_k_cu_dimGrid4cuda3std6ranges3__45__cpo5cdataE[1];
.global .align 1 .b8 _ZN33_INTERNAL_7c8cd926_4_k_cu_dimGrid4cuda3std6ranges3__45__cpo4sizeE[1];
.global .align 1 .b8 _ZN33_INTERNAL_7c8cd926_4_k_cu_dimGrid4cuda3std6ranges3__45__cpo5ssizeE[1];
.global .align 1 .b8 _ZN33_INTERNAL_7c8cd926_4_k_cu_dimGrid4cuda3std6ranges3__45__cpo8distanceE[1];
.global .align 1 .b8 _ZN33_INTERNAL_7c8cd926_4_k_cu_dimGrid6thrust24THRUST_300001_SM_1000_NS8cuda_cub3parE[1];
.global .align 1 .b8 _ZN33_INTERNAL_7c8cd926_4_k_cu_dimGrid6thrust24THRUST_300001_SM_1000_NS8cuda_cub10par_nosyncE[1];
.global .align 1 .b8 _ZN33_INTERNAL_7c8cd926_4_k_cu_dimGrid6thrust24THRUST_300001_SM_1000_NS6system6detail10sequential3seqE[1];
.global .align 1 .b8 _ZN33_INTERNAL_7c8cd926_4_k_cu_dimGrid6thrust24THRUST_300001_SM_1000_NS6system3cpp3parE[1];
.global .align 1 .b8 _ZN33_INTERNAL_7c8cd926_4_k_cu_dimGrid6thrust24THRUST_300001_SM_1000_NS12placeholders2_1E[1];
.global .align 1 .b8 _ZN33_INTERNAL_7c8cd926_4_k_cu_dimGrid6thrust24THRUST_300001_SM_1000_NS12placeholders2_2E[1];
.global .align 1 .b8 _ZN33_INTERNAL_7c8cd926_4_k_cu_dimGrid6thrust24THRUST_300001_SM_1000_NS12placeholders2_3E[1];
.global .align 1 .b8 _ZN33_INTERNAL_7c8cd926_4_k_cu_dimGrid6thrust24THRUST_300001_SM_1000_NS12placeholders2_4E[1];
.global .align 1 .b8 _ZN33_INTERNAL_7c8cd926_4_k_cu_dimGrid6thrust24THRUST_300001_SM_1000_NS12placeholders2_5E[1];
.global .align 1 .b8 _ZN33_INTERNAL_7c8cd926_4_k_cu_dimGrid6thrust24THRUST_300001_SM_1000_NS12placeholders2_6E[1];
.global .align 1 .b8 _ZN33_INTERNAL_7c8cd926_4_k_cu_dimGrid6thrust24THRUST_300001_SM_1000_NS12placeholders2_7E[1];
.global .align 1 .b8 _ZN33_INTERNAL_7c8cd926_4_k_cu_dimGrid6thrust24THRUST_300001_SM_1000_NS12placeholders2_8E[1];
.global .align 1 .b8 _ZN33_INTERNAL_7c8cd926_4_k_cu_dimGrid6thrust24THRUST_300001_SM_1000_NS12placeholders2_9E[1];
.global .align 1 .b8 _ZN33_INTERNAL_7c8cd926_4_k_cu_dimGrid6thrust24THRUST_300001_SM_1000_NS12placeholders3_10E[1];
.global .align 1 .b8 _ZN33_INTERNAL_7c8cd926_4_k_cu_dimGrid6thrust24THRUST_300001_SM_1000_NS3seqE[1];
.global .align 1 .b8 _ZN33_INTERNAL_7c8cd926_4_k_cu_dimGrid6thrust24THRUST_300001_SM_1000_NS6deviceE[1];

.visible .entry _ZN3cub18CUB_300001_SM_10006detail11EmptyKernelIvEEvv()
{


	ret;

}
	// .globl	_ZN3cub18CUB_300001_SM_10006detail8for_each13static_kernelINS2_12policy_hub_t12policy_500_tEmN6thrust24THRUST_300001_SM_1000_NS8cuda_cub20__uninitialized_fill7functorINS7_10device_ptrIiEEiEEEEvT0_T1_
.visible .entry _ZN3cub18CUB_300001_SM_10006detail8for_each13static_kernelINS2_12policy_hub_t12policy_500_tEmN6thrust24THRUST_300001_SM_1000_NS8cuda_cub20__uninitialized_fill7functorINS7_10device_ptrIiEEiEEEEvT0_T1_(
	.param .u64 _ZN3cub18CUB_300001_SM_10006detail8for_each13static_kernelINS2_12policy_hub_t12policy_500_tEmN6thrust24THRUST_300001_SM_1000_NS8cuda_cub20__uninitialized_fill7functorINS7_10device_ptrIiEEiEEEEvT0_T1__param_0,
	.param .align 8 .b8 _ZN3cub18CUB_300001_SM_10006detail8for_each13static_kernelINS2_12policy_hub_t12policy_500_tEmN6thrust24THRUST_300001_SM_1000_NS8cuda_cub20__uninitialized_fill7functorINS7_10device_ptrIiEEiEEEEvT0_T1__param_1[16]
)
.maxntid 256
{
	.reg .pred 	%p<4>;
	.reg .b16 	%rs<5>;
	.reg .b32 	%r<12>;
	.reg .b64 	%rd<16>;

	ld.param.u32 	%r3, [_ZN3cub18CUB_300001_SM_10006detail8for_each13static_kernelINS2_12policy_hub_t12policy_500_tEmN6thrust24THRUST_300001_SM_1000_NS8cuda_cub20__uninitialized_fill7functorINS7_10device_ptrIiEEiEEEEvT0_T1__param_1+8];
	ld.param.u64 	%rd4, [_ZN3cub18CUB_300001_SM_10006detail8for_each13static_kernelINS2_12policy_hub_t12policy_500_tEmN6thrust24THRUST_300001_SM_1000_NS8cuda_cub20__uninitialized_fill7functorINS7_10device_ptrIiEEiEEEEvT0_T1__param_1];
	ld.param.u64 	%rd5, [_ZN3cub18CUB_300001_SM_10006detail8for_each13static_kernelINS2_12policy_hub_t12policy_500_tEmN6thrust24THRUST_300001_SM_1000_NS8cuda_cub20__uninitialized_fill7functorINS7_10device_ptrIiEEiEEEEvT0_T1__param_0];
	mov.u32 	%r9, %ctaid.x;
	mul.wide.u32 	%rd1, %r9, 512;
	sub.s64 	%rd2, %rd5, %rd1;
	setp.lt.u64 	%p1, %rd2, 512;
	@%p1 bra 	$L__BB1_2;
	mov.u32 	%r11, %tid.x;
	cvta.to.global.u64 	%rd11, %rd4;
	cvt.u64.u32 	%rd12, %r11;
	add.s64 	%rd13, %rd1, %rd12;
	shl.b64 	%rd14, %rd13, 2;
	add.s64 	%rd15, %rd11, %rd14;
	st.global.u32 	[%rd15], %r3;
	st.global.u32 	[%rd15+1024], %r3;
	bra.uni 	$L__BB1_6;
$L__BB1_2:
	cvta.to.global.u64 	%rd6, %rd4;
	mov.u32 	%r2, %tid.x;
	cvt.u64.u32 	%rd7, %r2;
	setp.le.u64 	%p2, %rd2, %rd7;
	add.s64 	%rd8, %rd1, %rd7;
	shl.b64 	%rd9, %rd8, 2;
	add.s64 	%rd3, %rd6, %rd9;
	@%p2 bra 	$L__BB1_4;
	st.global.u32 	[%rd3], %r3;
$L__BB1_4:
	add.s32 	%r10, %r2, 256;
	cvt.u64.u32 	%rd10, %r10;
	setp.le.u64 	%p3, %rd2, %rd10;
	@%p3 bra 	$L__BB1_6;
	st.global.u32 	[%rd3+1024], %r3;
$L__BB1_6:
	ret;

}
	// .globl	_ZN3cub18CUB_300001_SM_10006detail4scan23DeviceCompactInitKernelINS0_13ScanTileStateIiLb1EEEPlEEvT_iT0_
.visible .entry _ZN3cub18CUB_300001_SM_10006detail4scan23DeviceCompactInitKernelINS0_13ScanTileStateIiLb1EEEPlEEvT_iT0_(
	.param .align 8 .b8 _ZN3cub18CUB_300001_SM_10006detail4scan23DeviceCompactInitKernelINS0_13ScanTileStateIiLb1EEEPlEEvT_iT0__param_0[8],
	.param .u32 _ZN3cub18CUB_300001_SM_10006detail4scan23DeviceCompactInitKernelINS0_13ScanTileStateIiLb1EEEPlEEvT_iT0__param_1,
	.param .u64 .ptr .align 1 _ZN3cub18CUB_300001_SM_10006detail4scan23DeviceCompactInitKernelINS0_13ScanTileStateIiLb1EEEPlEEvT_iT0__param_2
)
{
	.reg .pred 	%p<6>;
	.reg .b32 	%r<11>;
	.reg .b64 	%rd<10>;

	ld.param.u64 	%rd3, [_ZN3cub18CUB_300001_SM_10006detail4scan23DeviceCompactInitKernelINS0_13ScanTileStateIiLb1EEEPlEEvT_iT0__param_0];
	ld.param.u32 	%r4, [_ZN3cub18CUB_300001_SM_10006detail4scan23DeviceCompactInitKernelINS0_13ScanTileStateIiLb1EEEPlEEvT_iT0__param_1];
	ld.param.u64 	%rd2, [_ZN3cub18CUB_300001_SM_10006detail4scan23DeviceCompactInitKernelINS0_13ScanTileStateIiLb1EEEPlEEvT_iT0__param_2];
	cvta.to.global.u64 	%rd1, %rd3;
	mov.u32 	%r1, %ctaid.x;
	mov.u32 	%r5, %ntid.x;
	mov.u32 	%r2, %tid.x;
	mad.lo.s32 	%r3, %r1, %r5, %r2;
	setp.ge.s32 	%p1, %r3, %r4;
	@%p1 bra 	$L__BB2_2;
	mul.wide.s32 	%rd4, %r3, 8;
	add.s64 	%rd5, %rd1, %rd4;
	mov.b32 	%r6, 0;
	mov.b32 	%r7, 99;
	st.global.v2.u32 	[%rd5+256], {%r7, %r6};
$L__BB2_2:
	setp.ne.s32 	%p2, %r1, 0;
	setp.gt.u32 	%p3, %r2, 31;
	or.pred  	%p4, %p2, %p3;
	@%p4 bra 	$L__BB2_4;
	mul.wide.u32 	%rd6, %r2, 8;
	add.s64 	%rd7, %rd1, %rd6;
	mov.b32 	%r9, 0;
	st.global.v2.u32 	[%rd7], {%r9, %r9};
$L__BB2_4:
	or.b32  	%r10, %r1, %r2;
	setp.ne.s32 	%p5, %r10, 0;
	@%p5 bra 	$L__BB2_6;
	cvta.to.global.u64 	%rd8, %rd2;
	mov.b64 	%rd9, 0;
	st.global.u64 	[%rd8], %rd9;
$L__BB2_6:
	ret;

}
	// .globl	_ZN3cub18CUB_300001_SM_10006detail6select23DeviceSelectSweepKernelINS2_10policy_hubIiiiLb0ELNS0_10SelectImplE0EE10Policy1000EN6thrust24THRUST_300001_SM_1000_NS17counting_iteratorIiNS9_11use_defaultESB_SB_EENS9_6detail15normal_iteratorINS9_10device_ptrIiEEEESH_PlNS0_13ScanTileStateIiLb1EEE26ifGreaterThanTenThanSaveIdNS0_8NullTypeEiNS2_19streaming_context_tIlLb1EEELS5_0EEEvT0_T1_T2_T3_T4_T5_T6_T7_iT8_NS1_7vsmem_tE
.visible .entry _ZN3cub18CUB_300001_SM_10006detail6select23DeviceSelectSweepKernelINS2_10policy_hubIiiiLb0ELNS0_10SelectImplE0EE10Policy1000EN6thrust24THRUST_300001_SM_1000_NS17counting_iteratorIiNS9_11use_defaultESB_SB_EENS9_6detail15normal_iteratorINS9_10device_ptrIiEEEESH_PlNS0_13ScanTileStateIiLb1EEE26ifGreaterThanTenThanSaveIdNS0_8NullTypeEiNS2_19streaming_context_tIlLb1EEELS5_0EEEvT0_T1_T2_T3_T4_T5_T6_T7_iT8_NS1_7vsmem_tE(
	.param .align 4 .b8 _ZN3cub18CUB_300001_SM_10006detail6select23DeviceSelectSweepKernelINS2_10policy_hubIiiiLb0ELNS0_10SelectImplE0EE10Policy1000EN6thrust24THRUST_300001_SM_1000_NS17counting_iteratorIiNS9_11use_defaultESB_SB_EENS9_6detail15normal_iteratorINS9_10device_ptrIiEEEESH_PlNS0_13ScanTileStateIiLb1EEE26ifGreaterThanTenThanSaveIdNS0_8NullTypeEiNS2_19streaming_context_tIlLb1EEELS5_0EEEvT0_T1_T2_T3_T4_T5_T6_T7_iT8_NS1_7vsmem_tE_param_0[4],
	.param .align 8 .b8 _ZN3cub18CUB_300001_SM_10006detail6select23DeviceSelectSweepKernelINS2_10policy_hubIiiiLb0ELNS0_10SelectImplE0EE10Policy1000EN6thrust24THRUST_300001_SM_1000_NS17counting_iteratorIiNS9_11use_defaultESB_SB_EENS9_6detail15normal_iteratorINS9_10device_ptrIiEEEESH_PlNS0_13ScanTileStateIiLb1EEE26ifGreaterThanTenThanSaveIdNS0_8NullTypeEiNS2_19streaming_context_tIlLb1EEELS5_0EEEvT0_T1_T2_T3_T4_T5_T6_T7_iT8_NS1_7vsmem_tE_param_1[8],
	.param .align 8 .b8 _ZN3cub18CUB_300001_SM_10006detail6select23DeviceSelectSweepKernelINS2_10policy_hubIiiiLb0ELNS0_10SelectImplE0EE10Policy1000EN6thrust24THRUST_300001_SM_1000_NS17counting_iteratorIiNS9_11use_defaultESB_SB_EENS9_6detail15normal_iteratorINS9_10device_ptrIiEEEESH_PlNS0_13ScanTileStateIiLb1EEE26ifGreaterThanTenThanSaveIdNS0_8NullTypeEiNS2_19streaming_context_tIlLb1EEELS5_0EEEvT0_T1_T2_T3_T4_T5_T6_T7_iT8_NS1_7vsmem_tE_param_2[8],
	.param .u64 .ptr .align 1 _ZN3cub18CUB_300001_SM_10006detail6select23DeviceSelectSweepKernelINS2_10policy_hubIiiiLb0ELNS0_10SelectImplE0EE10Policy1000EN6thrust24THRUST_300001_SM_1000_NS17counting_iteratorIiNS9_11use_defaultESB_SB_EENS9_6detail15normal_iteratorINS9_10device_ptrIiEEEESH_PlNS0_13ScanTileStateIiLb1EEE26ifGreaterThanTenThanSaveIdNS0_8NullTypeEiNS2_19streaming_context_tIlLb1EEELS5_0EEEvT0_T1_T2_T3_T4_T5_T6_T7_iT8_NS1_7vsmem_tE_param_3,
	.param .align 8 .b8 _ZN3cub18CUB_300001_SM_10006detail6select23DeviceSelectSweepKernelINS2_10policy_hubIiiiLb0ELNS0_10SelectImplE0EE10Policy1000EN6thrust24THRUST_300001_SM_1000_NS17counting_iteratorIiNS9_11use_defaultESB_SB_EENS9_6detail15normal_iteratorINS9_10device_ptrIiEEEESH_PlNS0_13ScanTileStateIiLb1EEE26ifGreaterThanTenThanSaveIdNS0_8NullTypeEiNS2_19streaming_context_tIlLb1EEELS5_0EEEvT0_T1_T2_T3_T4_T5_T6_T7_iT8_NS1_7vsmem_tE_param_4[8],
	.param .align 1 .b8 _ZN3cub18CUB_300001_SM_10006detail6select23DeviceSelectSweepKernelINS2_10policy_hubIiiiLb0ELNS0_10SelectImplE0EE10Policy1000EN6thrust24THRUST_300001_SM_1000_NS17counting_iteratorIiNS9_11use_defaultESB_SB_EENS9_6detail15normal_iteratorINS9_10device_ptrIiEEEESH_PlNS0_13ScanTileStateIiLb1EEE26ifGreaterThanTenThanSaveIdNS0_8NullTypeEiNS2_19streaming_context_tIlLb1EEELS5_0EEEvT0_T1_T2_T3_T4_T5_T6_T7_iT8_NS1_7vsmem_tE_param_5[1],
	.param .align 1 .b8 _ZN3cub18CUB_300001_SM_10006detail6select23DeviceSelectSweepKernelINS2_10policy_hubIiiiLb0ELNS0_10SelectImplE0EE10Policy1000EN6thrust24THRUST_300001_SM_1000_NS17counting_iteratorIiNS9_11use_defaultESB_SB_EENS9_6detail15normal_iteratorINS9_10device_ptrIiEEEESH_PlNS0_13ScanTileStateIiLb1EEE26ifGreaterThanTenThanSaveIdNS0_8NullTypeEiNS2_19streaming_context_tIlLb1EEELS5_0EEEvT0_T1_T2_T3_T4_T5_T6_T7_iT8_NS1_7vsmem_tE_param_6[1],
	.param .u32 _ZN3cub18CUB_300001_SM_10006detail6select23DeviceSelectSweepKernelINS2_10policy_hubIiiiLb0ELNS0_10SelectImplE0EE10Policy1000EN6thrust24THRUST_300001_SM_1000_NS17counting_iteratorIiNS9_11use_defaultESB_SB_EENS9_6detail15normal_iteratorINS9_10device_ptrIiEEEESH_PlNS0_13ScanTileStateIiLb1EEE26ifGreaterThanTenThanSaveIdNS0_8NullTypeEiNS2_19streaming_context_tIlLb1EEELS5_0EEEvT0_T1_T2_T3_T4_T5_T6_T7_iT8_NS1_7vsmem_tE_param_7,
	.param .u32 _ZN3cub18CUB_300001_SM_10006detail6select23DeviceSelectSweepKernelINS2_10policy_hubIiiiLb0ELNS0_10SelectImplE0EE10Policy1000EN6thrust24THRUST_300001_SM_1000_NS17counting_iteratorIiNS9_11use_defaultESB_SB_EENS9_6detail15normal_iteratorINS9_10device_ptrIiEEEESH_PlNS0_13ScanTileStateIiLb1EEE26ifGreaterThanTenThanSaveIdNS0_8NullTypeEiNS2_19streaming_context_tIlLb1EEELS5_0EEEvT0_T1_T2_T3_T4_T5_T6_T7_iT8_NS1_7vsmem_tE_param_8,
	.param .align 8 .b8 _ZN3cub18CUB_300001_SM_10006detail6select23DeviceSelectSweepKernelINS2_10policy_hubIiiiLb0ELNS0_10SelectImplE0EE10Policy1000EN6thrust24THRUST_300001_SM_1000_NS17counting_iteratorIiNS9_11use_defaultESB_SB_EENS9_6detail15normal_iteratorINS9_10device_ptrIiEEEESH_PlNS0_13ScanTileStateIiLb1EEE26ifGreaterThanTenThanSaveIdNS0_8NullTypeEiNS2_19streaming_context_tIlLb1EEELS5_0EEEvT0_T1_T2_T3_T4_T5_T6_T7_iT8_NS1_7vsmem_tE_param_9[40],
	.param .align 8 .b8 _ZN3cub18CUB_300001_SM_10006detail6select23DeviceSelectSweepKernelINS2_10policy_hubIiiiLb0ELNS0_10SelectImplE0EE10Policy1000EN6thrust24THRUST_300001_SM_1000_NS17counting_iteratorIiNS9_11use_defaultESB_SB_EENS9_6detail15normal_iteratorINS9_10device_ptrIiEEEESH_PlNS0_13ScanTileStateIiLb1EEE26ifGreaterThanTenThanSaveIdNS0_8NullTypeEiNS2_19streaming_context_tIlLb1EEELS5_0EEEvT0_T1_T2_T3_T4_T5_T6_T7_iT8_NS1_7vsmem_tE_param_10[8]
)
.maxntid 512
{
	.reg .pred 	%p<505>;
	.reg .b16 	%rs<92>;
	.reg .b32 	%r<1552>;
	.reg .b64 	%rd<728>;
	// demoted variable
	.shared .align 16 .b8 _ZZN3cub18CUB_300001_SM_10006detail6select23DeviceSelectSweepKernelINS2_10policy_hubIiiiLb0ELNS0_10SelectImplE0EE10Policy1000EN6thrust24THRUST_300001_SM_1000_NS17counting_iteratorIiNS9_11use_defaultESB_SB_EENS9_6detail15normal_iteratorINS9_10device_ptrIiEEEESH_PlNS0_13ScanTileStateIiLb1EEE26ifGreaterThanTenThanSaveIdNS0_8NullTypeEiNS2_19streaming_context_tIlLb1EEELS5_0EEEvT0_T1_T2_T3_T4_T5_T6_T7_iT8_NS1_7vsmem_tEE19static_temp_storage[28672];
	ld.param.u64 	%rd2, [_ZN3cub18CUB_300001_SM_10006detail6select23DeviceSelectSweepKernelINS2_10policy_hubIiiiLb0ELNS0_10SelectImplE0EE10Policy1000EN6thrust24THRUST_300001_SM_1000_NS17counting_iteratorIiNS9_11use_defaultESB_SB_EENS9_6detail15normal_iteratorINS9_10device_ptrIiEEEESH_PlNS0_13ScanTileStateIiLb1EEE26ifGreaterThanTenThanSaveIdNS0_8NullTypeEiNS2_19streaming_context_tIlLb1EEELS5_0EEEvT0_T1_T2_T3_T4_T5_T6_T7_iT8_NS1_7vsmem_tE_param_4];
	ld.param.u32 	%r1, [_ZN3cub18CUB_300001_SM_10006detail6select23DeviceSelectSweepKernelINS2_10policy_hubIiiiLb0ELNS0_10SelectImplE0EE10Policy1000EN6thrust24THRUST_300001_SM_1000_NS17counting_iteratorIiNS9_11use_defaultESB_SB_EENS9_6detail15normal_iteratorINS9_10device_ptrIiEEEESH_PlNS0_13ScanTileStateIiLb1EEE26ifGreaterThanTenThanSaveIdNS0_8NullTypeEiNS2_19streaming_context_tIlLb1EEELS5_0EEEvT0_T1_T2_T3_T4_T5_T6_T7_iT8_NS1_7vsmem_tE_param_0];
	ld.param.u64 	%rd197, [_ZN3cub18CUB_300001_SM_10006detail6select23DeviceSelectSweepKernelINS2_10policy_hubIiiiLb0ELNS0_10SelectImplE0EE10Policy1000EN6thrust24THRUST_300001_SM_1000_NS17counting_iteratorIiNS9_11use_defaultESB_SB_EENS9_6detail15normal_iteratorINS9_10device_ptrIiEEEESH_PlNS0_13ScanTileStateIiLb1EEE26ifGreaterThanTenThanSaveIdNS0_8NullTypeEiNS2_19streaming_context_tIlLb1EEELS5_0EEEvT0_T1_T2_T3_T4_T5_T6_T7_iT8_NS1_7vsmem_tE_param_1];
	ld.param.u64 	%rd198, [_ZN3cub18CUB_300001_SM_10006detail6select23DeviceSelectSweepKernelINS2_10policy_hubIiiiLb0ELNS0_10SelectImplE0EE10Policy1000EN6thrust24THRUST_300001_SM_1000_NS17counting_iteratorIiNS9_11use_defaultESB_SB_EENS9_6detail15normal_iteratorINS9_10device_ptrIiEEEESH_PlNS0_13ScanTileStateIiLb1EEE26ifGreaterThanTenThanSaveIdNS0_8NullTypeEiNS2_19streaming_context_tIlLb1EEELS5_0EEEvT0_T1_T2_T3_T4_T5_T6_T7_iT8_NS1_7vsmem_tE_param_2];
	ld.param.u32 	%r453, [_ZN3cub18CUB_300001_SM_10006detail6select23DeviceSelectSweepKernelINS2_10policy_hubIiiiLb0ELNS0_10SelectImplE0EE10Policy1000EN6thrust24THRUST_300001_SM_1000_NS17counting_iteratorIiNS9_11use_defaultESB_SB_EENS9_6detail15normal_iteratorINS9_10device_ptrIiEEEESH_PlNS0_13ScanTileStateIiLb1EEE26ifGreaterThanTenThanSaveIdNS0_8NullTypeEiNS2_19streaming_context_tIlLb1EEELS5_0EEEvT0_T1_T2_T3_T4_T5_T6_T7_iT8_NS1_7vsmem_tE_param_8];
	mov.b64 	%rd196, _ZN3cub18CUB_300001_SM_10006detail6select23DeviceSelectSweepKernelINS2_10policy_hubIiiiLb0ELNS0_10SelectImplE0EE10Policy1000EN6thrust24THRUST_300001_SM_1000_NS17counting_iteratorIiNS9_11use_defaultESB_SB_EENS9_6detail15normal_iteratorINS9_10device_ptrIiEEEESH_PlNS0_13ScanTileStateIiLb1EEE26ifGreaterThanTenThanSaveIdNS0_8NullTypeEiNS2_19streaming_context_tIlLb1EEELS5_0EEEvT0_T1_T2_T3_T4_T5_T6_T7_iT8_NS1_7vsmem_tE_param_9;
	mov.u64 	%rd1, %rd196;
	cvta.to.global.u64 	%rd3, %rd198;
	cvta.to.global.u64 	%rd4, %rd197;
	mov.u32 	%r454, %ctaid.x;
	mov.u32 	%r455, %nctaid.y;
	mov.u32 	%r456, %ctaid.y;
	mad.lo.s32 	%r1476, %r454, %r455, %r456;
	mul.lo.s32 	%r3, %r1476, 7168;
	add.s32 	%r457, %r453, -1;
	setp.ge.s32 	%p1, %r1476, %r457;
	@%p1 bra 	$L__BB3_228;
	setp.ne.s32 	%p289, %r1476, 0;
	@%p289 bra 	$L__BB3_108;
	ld.param.u8 	%rs72, [%rd1];
	setp.eq.s16 	%p408, %rs72, 0;
	ld.param.u64 	%rd540, [%rd1+16];
	cvt.u32.u64 	%r1275, %rd540;
	selp.b32 	%r1276, %r1275, 0, %p408;
	mov.u32 	%r4, %tid.x;
	mul.lo.s32 	%r1277, %r4, 14;
	add.s32 	%r1278, %r3, %r1277;
	add.s32 	%r1279, %r1278, %r1;
	add.s32 	%r5, %r1279, %r1276;
	add.s32 	%r6, %r5, 1;
	add.s32 	%r7, %r5, 2;
	add.s32 	%r8, %r5, 3;
	add.s32 	%r9, %r5, 4;
	add.s32 	%r10, %r5, 5;
	add.s32 	%r11, %r5, 6;
	add.s32 	%r12, %r5, 7;
	add.s32 	%r13, %r5, 8;
	add.s32 	%r14, %r5, 9;
	add.s32 	%r15, %r5, 10;
	add.s32 	%r16, %r5, 11;
	add.s32 	%r17, %r5, 12;
	add.s32 	%r18, %r5, 13;
	bar.sync 	0;
	selp.b64 	%rd541, %rd540, 0, %p408;
	cvt.u64.u32 	%rd542, %r3;
	add.s64 	%rd543, %rd541, %rd542;
	cvt.u64.u32 	%rd544, %r1277;
	add.s64 	%rd545, %rd543, %rd544;
	shl.b64 	%rd546, %rd545, 2;
	add.s64 	%rd547, %rd4, %rd546;
	ld.global.u32 	%r19, [%rd547];
	ld.global.u32 	%r20, [%rd547+4];
	ld.global.u32 	%r21, [%rd547+8];
	ld.global.u32 	%r22, [%rd547+12];
	ld.global.u32 	%r23, [%rd547+16];
	ld.global.u32 	%r24, [%rd547+20];
	ld.global.u32 	%r25, [%rd547+24];
	ld.global.u32 	%r26, [%rd547+28];
	ld.global.u32 	%r27, [%rd547+32];
	ld.global.u32 	%r28, [%rd547+36];
	ld.global.u32 	%r29, [%rd547+40];
	ld.global.u32 	%r30, [%rd547+44];
	ld.global.u32 	%r31, [%rd547+48];
	ld.global.u32 	%r32, [%rd547+52];
	setp.gt.s32 	%p409, %r19, 10;
	selp.u32 	%r1280, 1, 0, %p409;
	setp.gt.s32 	%p410, %r20, 10;
	selp.u32 	%r1281, 1, 0, %p410;
	setp.gt.s32 	%p411, %r21, 10;
	selp.u32 	%r1282, 1, 0, %p411;
	setp.gt.s32 	%p412, %r22, 10;
	selp.u32 	%r1283, 1, 0, %p412;
	setp.gt.s32 	%p413, %r23, 10;
	selp.u32 	%r1284, 1, 0, %p413;
	setp.gt.s32 	%p414, %r24, 10;
	selp.u32 	%r1285, 1, 0, %p414;
	setp.gt.s32 	%p415, %r25, 10;
	selp.u32 	%r1286, 1, 0, %p415;
	setp.gt.s32 	%p416, %r26, 10;
	selp.u32 	%r1287, 1, 0, %p416;
	setp.gt.s32 	%p417, %r27, 10;
	selp.u32 	%r1288, 1, 0, %p417;
	setp.gt.s32 	%p418, %r28, 10;
	selp.u32 	%r1289, 1, 0, %p418;
	setp.gt.s32 	%p419, %r29, 10;
	selp.u32 	%r1290, 1, 0, %p419;
	setp.gt.s32 	%p420, %r30, 10;
	selp.u32 	%r1291, 1, 0, %p420;
	setp.gt.s32 	%p421, %r31, 10;
	selp.u32 	%r1292, 1, 0, %p421;
	setp.gt.s32 	%p422, %r32, 10;
	selp.u32 	%r1293, 1, 0, %p422;
	bar.sync 	0;
	add.s32 	%r1294, %r1281, %r1280;
	add.s32 	%r1295, %r1294, %r1282;
	add.s32 	%r33, %r1295, %r1283;
	add.s32 	%r1296, %r33, %r1284;
	add.s32 	%r1297, %r1296, %r1285;
	add.s32 	%r1298, %r1297, %r1286;
	add.s32 	%r1299, %r1298, %r1287;
	add.s32 	%r1300, %r1299, %r1288;
	add.s32 	%r1301, %r1300, %r1289;
	add.s32 	%r1302, %r1301, %r1290;
	add.s32 	%r34, %r1302, %r1291;
	add.s32 	%r35, %r34, %r1292;
	add.s32 	%r1249, %r35, %r1293;
	shr.u32 	%r36, %r4, 5;
	// begin inline asm
	mov.u32 %r1244, %laneid;
	// end inline asm
	mov.b32 	%r1247, 1;
	mov.b32 	%r1272, 0;
	mov.b32 	%r1274, -1;
	// begin inline asm
	{  .reg .s32 r0;  .reg .pred p;  shfl.sync.up.b32 r0|p, %r1249, %r1247, %r1272, %r1274;  @p add.s32 r0, r0, %r1249;  mov.s32 %r1245, r0;}
	// end inline asm
	mov.b32 	%r1253, 2;
	// begin inline asm
	{  .reg .s32 r0;  .reg .pred p;  shfl.sync.up.b32 r0|p, %r1245, %r1253, %r1272, %r1274;  @p add.s32 r0, r0, %r1245;  mov.s32 %r1251, r0;}
	// end inline asm
	mov.b32 	%r1259, 4;
	// begin inline asm
	{  .reg .s32 r0;  .reg .pred p;  shfl.sync.up.b32 r0|p, %r1251, %r1259, %r1272, %r1274;  @p add.s32 r0, r0, %r1251;  mov.s32 %r1257, r0;}
	// end inline asm
	mov.b32 	%r1265, 8;
	// begin inline asm
	{  .reg .s32 r0;  .reg .pred p;  shfl.sync.up.b32 r0|p, %r1257, %r1265, %r1272, %r1274;  @p add.s32 r0, r0, %r1257;  mov.s32 %r1263, r0;}
	// end inline asm
	mov.b32 	%r1271, 16;
	// begin inline asm
	{  .reg .s32 r0;  .reg .pred p;  shfl.sync.up.b32 r0|p, %r1263, %r1271, %r1272, %r1274;  @p add.s32 r0, r0, %r1263;  mov.s32 %r1269, r0;}
	// end inline asm
	setp.ne.s32 	%p423, %r1244, 31;
	@%p423 bra 	$L__BB3_4;
	shl.b32 	%r1303, %r36, 2;
	mov.u32 	%r1304, _ZZN3cub18CUB_300001_SM_10006detail6select23DeviceSelectSweepKernelINS2_10policy_hubIiiiLb0ELNS0_10SelectImplE0EE10Policy1000EN6thrust24THRUST_300001_SM_1000_NS17counting_iteratorIiNS9_11use_defaultESB_SB_EENS9_6detail15normal_iteratorINS9_10device_ptrIiEEEESH_PlNS0_13ScanTileStateIiLb1EEE26ifGreaterThanTenThanSaveIdNS0_8NullTypeEiNS2_19streaming_context_tIlLb1EEELS5_0EEEvT0_T1_T2_T3_T4_T5_T6_T7_iT8_NS1_7vsmem_tEE19static_temp_storage;
	add.s32 	%r1305, %r1304, %r1303;
	st.shared.u32 	[%r1305], %r1269;
$L__BB3_4:
	bar.sync 	0;
	ld.shared.v4.u32 	{%r39, %r40, %r41, %r42}, [_ZZN3cub18CUB_300001_SM_10006detail6select23DeviceSelectSweepKernelINS2_10policy_hubIiiiLb0ELNS0_10SelectImplE0EE10Policy1000EN6thrust24THRUST_300001_SM_1000_NS17counting_iteratorIiNS9_11use_defaultESB_SB_EENS9_6detail15normal_iteratorINS9_10device_ptrIiEEEESH_PlNS0_13ScanTileStateIiLb1EEE26ifGreaterThanTenThanSaveIdNS0_8NullTypeEiNS2_19streaming_context_tIlLb1EEELS5_0EEEvT0_T1_T2_T3_T4_T5_T6_T7_iT8_NS1_7vsmem_tEE19static_temp_storage];
	shr.u32 	%r1306, %r4, 5;
	add.s32 	%r1307, %r40, %r39;
	setp.eq.s32 	%p424, %r1306, 2;
	selp.b32 	%r1308, %r1307, %r39, %p424;
	add.s32 	%r1309, %r1307, %r41;
	setp.eq.s32 	%p425, %r1306, 3;
	selp.b32 	%r1310, %r1309, %r1308, %p425;
	add.s32 	%r1311, %r1309, %r42;
	setp.eq.s32 	%p426, %r1306, 4;
	selp.b32 	%r1312, %r1311, %r1310, %p426;
	ld.shared.v4.u32 	{%r43, %r44, %r45, %r46}, [_ZZN3cub18CUB_300001_SM_10006detail6select23DeviceSelectSweepKernelINS2_10policy_hubIiiiLb0ELNS0_10SelectImplE0EE10Policy1000EN6thrust24THRUST_300001_SM_1000_NS17counting_iteratorIiNS9_11use_defaultESB_SB_EENS9_6detail15normal_iteratorINS9_10device_ptrIiEEEESH_PlNS0_13ScanTileStateIiLb1EEE26ifGreaterThanTenThanSaveIdNS0_8NullTypeEiNS2_19streaming_context_tIlLb1EEELS5_0EEEvT0_T1_T2_T3_T4_T5_T6_T7_iT8_NS1_7vsmem_tEE19static_temp_storage+16];
	add.s32 	%r1313, %r1311, %r43;
	setp.eq.s32 	%p427, %r1306, 5;
	selp.b32 	%r1314, %r1313, %r1312, %p427;
	add.s32 	%r1315, %r1313, %r44;
	setp.eq.s32 	%p428, %r1306, 6;
	selp.b32 	%r1316, %r1315, %r1314, %p428;
	add.s32 	%r1317, %r1315, %r45;
	setp.eq.s32 	%p429, %r1306, 7;
	selp.b32 	%r1318, %r1317, %r1316, %p429;
	add.s32 	%r1319, %r1317, %r46;
	setp.eq.s32 	%p430, %r1306, 8;
	selp.b32 	%r1320, %r1319, %r1318, %p430;
	ld.shared.v4.u32 	{%r47, %r48, %r49, %r50}, [_ZZN3cub18CUB_300001_SM_10006detail6select23DeviceSelectSweepKernelINS2_10policy_hubIiiiLb0ELNS0_10SelectImplE0EE10Policy1000EN6thrust24THRUST_300001_SM_1000_NS17counting_iteratorIiNS9_11use_defaultESB_SB_EENS9_6detail15normal_iteratorINS9_10device_ptrIiEEEESH_PlNS0_13ScanTileStateIiLb1EEE26ifGreaterThanTenThanSaveIdNS0_8NullTypeEiNS2_19streaming_context_tIlLb1EEELS5_0EEEvT0_T1_T2_T3_T4_T5_T6_T7_iT8_NS1_7vsmem_tEE19static_temp_storage+32];
	add.s32 	%r1321, %r1319, %r47;
	setp.eq.s32 	%p431, %r1306, 9;
	selp.b32 	%r1322, %r1321, %r1320, %p431;
	add.s32 	%r1323, %r1321, %r48;
	setp.eq.s32 	%p432, %r1306, 10;
	selp.b32 	%r1324, %r1323, %r1322, %p432;
	add.s32 	%r1325, %r1323, %r49;
	setp.eq.s32 	%p433, %r1306, 11;
	selp.b32 	%r1326, %r1325, %r1324, %p433;
	add.s32 	%r1327, %r1325, %r50;
	setp.eq.s32 	%p434, %r1306, 12;
	selp.b32 	%r1328, %r1327, %r1326, %p434;
	ld.shared.v4.u32 	{%r51, %r52, %r53, %r54}, [_ZZN3cub18CUB_300001_SM_10006detail6select23DeviceSelectSweepKernelINS2_10policy_hubIiiiLb0ELNS0_10SelectImplE0EE10Policy1000EN6thrust24THRUST_300001_SM_1000_NS17counting_iteratorIiNS9_11use_defaultESB_SB_EENS9_6detail15normal_iteratorINS9_10device_ptrIiEEEESH_PlNS0_13ScanTileStateIiLb1EEE26ifGreaterThanTenThanSaveIdNS0_8NullTypeEiNS2_19streaming_context_tIlLb1EEELS5_0EEEvT0_T1_T2_T3_T4_T5_T6_T7_iT8_NS1_7vsmem_tEE19static_temp_storage+48];
	add.s32 	%r1329, %r1327, %r51;
	setp.eq.s32 	%p435, %r1306, 13;
	selp.b32 	%r1330, %r1329, %r1328, %p435;
	add.s32 	%r1331, %r1329, %r52;
	setp.eq.s32 	%p436, %r1306, 14;
	selp.b32 	%r1332, %r1331, %r1330, %p436;
	add.s32 	%r1333, %r1331, %r53;
	setp.eq.s32 	%p437, %r1306, 15;
	selp.b32 	%r1334, %r1333, %r1332, %p437;
	setp.lt.u32 	%p438, %r4, 32;
	selp.b32 	%r1335, 0, %r1334, %p438;
	setp.eq.s32 	%p439, %r1244, 0;
	setp.gt.s32 	%p440, %r32, 10;
	selp.u32 	%r1336, 1, 0, %p440;
	add.s32 	%r1337, %r35, %r1336;
	sub.s32 	%r1338, %r1269, %r1337;
	selp.b32 	%r1339, 0, %r1338, %p439;
	add.s32 	%r55, %r1335, %r1339;
	setp.gt.s32 	%p441, %r19, 10;
	selp.u32 	%r1340, 1, 0, %p441;
	add.s32 	%r56, %r55, %r1340;
	setp.gt.s32 	%p442, %r20, 10;
	selp.u32 	%r1341, 1, 0, %p442;
	add.s32 	%r1342, %r1341, %r1340;
	add.s32 	%r57, %r1342, %r55;
	setp.gt.s32 	%p443, %r21, 10;
	selp.u32 	%r1343, 1, 0, %p443;
	add.s32 	%r58, %r57, %r1343;
	add.s32 	%r59, %r33, %r55;
	setp.gt.s32 	%p444, %r23, 10;
	selp.u32 	%r1344, 1, 0, %p444;
	add.s32 	%r60, %r59, %r1344;
	setp.gt.s32 	%p445, %r24, 10;
	selp.u32 	%r1345, 1, 0, %p445;
	add.s32 	%r61, %r60, %r1345;
	setp.gt.s32 	%p446, %r25, 10;
	selp.u32 	%r1346, 1, 0, %p446;
	add.s32 	%r62, %r61, %r1346;
	setp.gt.s32 	%p447, %r26, 10;
	selp.u32 	%r1347, 1, 0, %p447;
	add.s32 	%r63, %r62, %r1347;
	setp.gt.s32 	%p448, %r27, 10;
	selp.u32 	%r1348, 1, 0, %p448;
	add.s32 	%r64, %r63, %r1348;
	setp.gt.s32 	%p449, %r28, 10;
	selp.u32 	%r1349, 1, 0, %p449;
	add.s32 	%r65, %r64, %r1349;
	setp.gt.s32 	%p450, %r29, 10;
	selp.u32 	%r1350, 1, 0, %p450;
	add.s32 	%r66, %r65, %r1350;
	add.s32 	%r67, %r34, %r55;
	add.s32 	%r68, %r35, %r55;
	setp.ne.s32 	%p451, %r4, 0;
	@%p451 bra 	$L__BB3_6;
	add.s64 	%rd548, %rd2, 256;
	add.s32 	%r1353, %r40, %r39;
	add.s32 	%r1354, %r1353, %r41;
	add.s32 	%r1355, %r1354, %r42;
	add.s32 	%r1356, %r1355, %r43;
	add.s32 	%r1357, %r1356, %r44;
	add.s32 	%r1358, %r1357, %r45;
	add.s32 	%r1359, %r1358, %r46;
	add.s32 	%r1360, %r1359, %r47;
	add.s32 	%r1361, %r1360, %r48;
	add.s32 	%r1362, %r1361, %r49;
	add.s32 	%r1363, %r1362, %r50;
	add.s32 	%r1364, %r1363, %r51;
	add.s32 	%r1365, %r1364, %r52;
	add.s32 	%r1366, %r1365, %r53;
	add.s32 	%r1352, %r1366, %r54;
	mov.b32 	%r1351, 101;
	// begin inline asm
	st.relaxed.gpu.v2.u32 [%rd548], {%r1351, %r1352};
	// end inline asm
$L__BB3_6:
	add.s32 	%r1367, %r40, %r39;
	add.s32 	%r1368, %r1367, %r41;
	add.s32 	%r1369, %r1368, %r42;
	add.s32 	%r1370, %r1369, %r43;
	add.s32 	%r1371, %r1370, %r44;
	add.s32 	%r1372, %r1371, %r45;
	add.s32 	%r1373, %r1372, %r46;
	add.s32 	%r1374, %r1373, %r47;
	add.s32 	%r1375, %r1374, %r48;
	add.s32 	%r1376, %r1375, %r49;
	add.s32 	%r1377, %r1376, %r50;
	add.s32 	%r1378, %r1377, %r51;
	add.s32 	%r1379, %r1378, %r52;
	add.s32 	%r1380, %r1379, %r53;
	add.s32 	%r1381, %r1380, %r54;
	setp.gt.s32 	%p452, %r1381, 512;
	@%p452 bra 	$L__BB3_63;
	setp.gt.s32 	%p453, %r19, 10;
	mov.u64 	%rd549, %rd196;
	ld.param.u8 	%rs1, [%rd549];
	ld.param.u64 	%rd550, [%rd549+24];
	cvta.to.global.u64 	%rd5, %rd550;
	@%p453 bra 	$L__BB3_8;
	bra.uni 	$L__BB3_11;
$L__BB3_8:
	setp.ne.s16 	%p454, %rs1, 0;
	mov.b64 	%rd653, 0;
	@%p454 bra 	$L__BB3_10;
	ld.global.u64 	%rd653, [%rd5];
$L__BB3_10:
	cvt.s64.s32 	%rd552, %r55;
	add.s64 	%rd553, %rd653, %rd552;
	shl.b64 	%rd554, %rd553, 2;
	add.s64 	%rd555, %rd3, %rd554;
	st.global.u32 	[%rd555], %r5;
$L__BB3_11:
	setp.lt.s32 	%p455, %r20, 11;
	@%p455 bra 	$L__BB3_15;
	setp.ne.s16 	%p456, %rs1, 0;
	mov.b64 	%rd654, 0;
	@%p456 bra 	$L__BB3_14;
	ld.global.u64 	%rd654, [%rd5];
$L__BB3_14:
	cvt.s64.s32 	%rd557, %r56;
	add.s64 	%rd558, %rd654, %rd557;
	shl.b64 	%rd559, %rd558, 2;
	add.s64 	%rd560, %rd3, %rd559;
	st.global.u32 	[%rd560], %r6;
$L__BB3_15:
	setp.lt.s32 	%p457, %r21, 11;
	@%p457 bra 	$L__BB3_19;
	setp.ne.s16 	%p458, %rs1, 0;
	mov.b64 	%rd655, 0;
	@%p458 bra 	$L__BB3_18;
	ld.global.u64 	%rd655, [%rd5];
$L__BB3_18:
	cvt.s64.s32 	%rd562, %r57;
	add.s64 	%rd563, %rd655, %rd562;
	shl.b64 	%rd564, %rd563, 2;
	add.s64 	%rd565, %rd3, %rd564;
	st.global.u32 	[%rd565], %r7;
$L__BB3_19:
	setp.lt.s32 	%p459, %r22, 11;
	@%p459 bra 	$L__BB3_23;
	setp.ne.s16 	%p460, %rs1, 0;
	mov.b64 	%rd656, 0;
	@%p460 bra 	$L__BB3_22;
	ld.global.u64 	%rd656, [%rd5];
$L__BB3_22:
	cvt.s64.s32 	%rd567, %r58;
	add.s64 	%rd568, %rd656, %rd567;
	shl.b64 	%rd569, %rd568, 2;
	add.s64 	%rd570, %rd3, %rd569;
	st.global.u32 	[%rd570], %r8;
$L__BB3_23:
	setp.lt.s32 	%p461, %r23, 11;
	@%p461 bra 	$L__BB3_27;
	setp.ne.s16 	%p462, %rs1, 0;
	mov.b64 	%rd657, 0;
	@%p462 bra 	$L__BB3_26;
	ld.global.u64 	%rd657, [%rd5];
$L__BB3_26:
	cvt.s64.s32 	%rd572, %r59;
	add.s64 	%rd573, %rd657, %rd572;
	shl.b64 	%rd574, %rd573, 2;
	add.s64 	%rd575, %rd3, %rd574;
	st.global.u32 	[%rd575], %r9;
$L__BB3_27:
	setp.lt.s32 	%p463, %r24, 11;
	@%p463 bra 	$L__BB3_31;
	setp.ne.s16 	%p464, %rs1, 0;
	mov.b64 	%rd658, 0;
	@%p464 bra 	$L__BB3_30;
	ld.global.u64 	%rd658, [%rd5];
$L__BB3_30:
	cvt.s64.s32 	%rd577, %r60;
	add.s64 	%rd578, %rd658, %rd577;
	shl.b64 	%rd579, %rd578, 2;
	add.s64 	%rd580, %rd3, %rd579;
	st.global.u32 	[%rd580], %r10;
$L__BB3_31:
	setp.lt.s32 	%p465, %r25, 11;
	@%p465 bra 	$L__BB3_35;
	setp.ne.s16 	%p466, %rs1, 0;
	mov.b64 	%rd659, 0;
	@%p466 bra 	$L__BB3_34;
	ld.global.u64 	%rd659, [%rd5];
$L__BB3_34:
	cvt.s64.s32 	%rd582, %r61;
	add.s64 	%rd583, %rd659, %rd582;
	shl.b64 	%rd584, %rd583, 2;
	add.s64 	%rd585, %rd3, %rd584;
	st.global.u32 	[%rd585], %r11;
$L__BB3_35:
	setp.lt.s32 	%p467, %r26, 11;
	@%p467 bra 	$L__BB3_39;
	setp.ne.s16 	%p468, %rs1, 0;
	mov.b64 	%rd660, 0;
	@%p468 bra 	$L__BB3_38;
	ld.global.u64 	%rd660, [%rd5];
$L__BB3_38:
	cvt.s64.s32 	%rd587, %r62;
	add.s64 	%rd588, %rd660, %rd587;
	shl.b64 	%rd589, %rd588, 2;
	add.s64 	%rd590, %rd3, %rd589;
	st.global.u32 	[%rd590], %r12;
$L__BB3_39:
	setp.lt.s32 	%p469, %r27, 11;
	@%p469 bra 	$L__BB3_43;
	setp.ne.s16 	%p470, %rs1, 0;
	mov.b64 	%rd661, 0;
	@%p470 bra 	$L__BB3_42;
	ld.global.u64 	%rd661, [%rd5];
$L__BB3_42:
	cvt.s64.s32 	%rd592, %r63;
	add.s64 	%rd593, %rd661, %rd592;
	shl.b64 	%rd594, %rd593, 2;
	add.s64 	%rd595, %rd3, %rd594;
	st.global.u32 	[%rd595], %r13;
$L__BB3_43:
	setp.lt.s32 	%p471, %r28, 11;
	@%p471 bra 	$L__BB3_47;
	setp.ne.s16 	%p472, %rs1, 0;
	mov.b64 	%rd662, 0;
	@%p472 bra 	$L__BB3_46;
	ld.global.u64 	%rd662, [%rd5];
$L__BB3_46:
	cvt.s64.s32 	%rd597, %r64;
	add.s64 	%rd598, %rd662, %rd597;
	shl.b64 	%rd599, %rd598, 2;
	add.s64 	%rd600, %rd3, %rd599;
	st.global.u32 	[%rd600], %r14;
$L__BB3_47:
	setp.lt.s32 	%p473, %r29, 11;
	@%p473 bra 	$L__BB3_51;
	setp.ne.s16 	%p474, %rs1, 0;
	mov.b64 	%rd663, 0;
	@%p474 bra 	$L__BB3_50;
	ld.global.u64 	%rd663, [%rd5];
$L__BB3_50:
	cvt.s64.s32 	%rd602, %r65;
	add.s64 	%rd603, %rd663, %rd602;
	shl.b64 	%rd604, %rd603, 2;
	add.s64 	%rd605, %rd3, %rd604;
	st.global.u32 	[%rd605], %r15;
$L__BB3_51:
	setp.lt.s32 	%p475, %r30, 11;
	@%p475 bra 	$L__BB3_55;
	setp.ne.s16 	%p476, %rs1, 0;
	mov.b64 	%rd664, 0;
	@%p476 bra 	$L__BB3_54;
	ld.global.u64 	%rd664, [%rd5];
$L__BB3_54:
	cvt.s64.s32 	%rd607, %r66;
	add.s64 	%rd608, %rd664, %rd607;
	shl.b64 	%rd609, %rd608, 2;
	add.s64 	%rd610, %rd3, %rd609;
	st.global.u32 	[%rd610], %r16;
$L__BB3_55:
	setp.lt.s32 	%p477, %r31, 11;
	@%p477 bra 	$L__BB3_59;
	setp.ne.s16 	%p478, %rs1, 0;
	mov.b64 	%rd665, 0;
	@%p478 bra 	$L__BB3_58;
	ld.global.u64 	%rd665, [%rd5];
$L__BB3_58:
	cvt.s64.s32 	%rd612, %r67;
	add.s64 	%rd613, %rd665, %rd612;
	shl.b64 	%rd614, %rd613, 2;
	add.s64 	%rd615, %rd3, %rd614;
	st.global.u32 	[%rd615], %r17;
$L__BB3_59:
	setp.lt.s32 	%p479, %r32, 11;
	@%p479 bra 	$L__BB3_517;
	setp.ne.s16 	%p480, %rs1, 0;
	mov.b64 	%rd666, 0;
	@%p480 bra 	$L__BB3_62;
	ld.global.u64 	%rd666, [%rd5];
$L__BB3_62:
	cvt.s64.s32 	%rd617, %r68;
	add.s64 	%rd618, %rd666, %rd617;
	shl.b64 	%rd619, %rd618, 2;
	add.s64 	%rd620, %rd3, %rd619;
	st.global.u32 	[%rd620], %r18;
	bra.uni 	$L__BB3_517;
$L__BB3_63:
	setp.lt.s32 	%p481, %r19, 11;
	bar.sync 	0;
	@%p481 bra 	$L__BB3_65;
	shl.b32 	%r1382, %r55, 2;
	mov.u32 	%r1383, _ZZN3cub18CUB_300001_SM_10006detail6select23DeviceSelectSweepKernelINS2_10policy_hubIiiiLb0ELNS0_10SelectImplE0EE10Policy1000EN6thrust24THRUST_300001_SM_1000_NS17counting_iteratorIiNS9_11use_defaultESB_SB_EENS9_6detail15normal_iteratorINS9_10device_ptrIiEEEESH_PlNS0_13ScanTileStateIiLb1EEE26ifGreaterThanTenThanSaveIdNS0_8NullTypeEiNS2_19streaming_context_tIlLb1EEELS5_0EEEvT0_T1_T2_T3_T4_T5_T6_T7_iT8_NS1_7vsmem_tEE19static_temp_storage;
	add.s32 	%r1384, %r1383, %r1382;
	st.shared.u32 	[%r1384], %r5;
$L__BB3_65:
	setp.lt.s32 	%p482, %r20, 11;
	@%p482 bra 	$L__BB3_67;
	shl.b32 	%r1385, %r56, 2;
	mov.u32 	%r1386, _ZZN3cub18CUB_300001_SM_10006detail6select23DeviceSelectSweepKernelINS2_10policy_hubIiiiLb0ELNS0_10SelectImplE0EE10Policy1000EN6thrust24THRUST_300001_SM_1000_NS17counting_iteratorIiNS9_11use_defaultESB_SB_EENS9_6detail15normal_iteratorINS9_10device_ptrIiEEEESH_PlNS0_13ScanTileStateIiLb1EEE26ifGreaterThanTenThanSaveIdNS0_8NullTypeEiNS2_19streaming_context_tIlLb1EEELS5_0EEEvT0_T1_T2_T3_T4_T5_T6_T7_iT8_NS1_7vsmem_tEE19static_temp_storage;
	add.s32 	%r1387, %r1386, %r1385;
	st.shared.u32 	[%r1387], %r6;
$L__BB3_67:
	setp.lt.s32 	%p483, %r21, 11;
	@%p483 bra 	$L__BB3_69;
	shl.b32 	%r1388, %r57, 2;
	mov.u32 	%r1389, _ZZN3cub18CUB_300001_SM_10006detail6select23DeviceSelectSweepKernelINS2_10policy_hubIiiiLb0ELNS0_10SelectImplE0EE10Policy1000EN6thrust24THRUST_300001_SM_1000_NS17counting_iteratorIiNS9_11use_defaultESB_SB_EENS9_6detail15normal_iteratorINS9_10device_ptrIiEEEESH_PlNS0_13ScanTileStateIiLb1EEE26ifGreaterThanTenThanSaveIdNS0_8NullTypeEiNS2_19streaming_context_tIlLb1EEELS5_0EEEvT0_T1_T2_T3_T4_T5_T6_T7_iT8_NS1_7vsmem_tEE19static_temp_storage;
	add.s32 	%r1390, %r1389, %r1388;
	st.shared.u32 	[%r1390], %r7;
$L__BB3_69:
	setp.lt.s32 	%p484, %r22, 11;
	@%p484 bra 	$L__BB3_71;
	shl.b32 	%r1391, %r58, 2;
	mov.u32 	%r1392, _ZZN3cub18CUB_300001_SM_10006detail6select23DeviceSelectSweepKernelINS2_10policy_hubIiiiLb0ELNS0_10SelectImplE0EE10Policy1000EN6thrust24THRUST_300001_SM_1000_NS17counting_iteratorIiNS9_11use_defaultESB_SB_EENS9_6detail15normal_iteratorINS9_10device_ptrIiEEEESH_PlNS0_13ScanTileStateIiLb1EEE26ifGreaterThanTenThanSaveIdNS0_8NullTypeEiNS2_19streaming_context_tIlLb1EEELS5_0EEEvT0_T1_T2_T3_T4_T5_T6_T7_iT8_NS1_7vsmem_tEE19static_temp_storage;
	add.s32 	%r1393, %r1392, %r1391;
	st.shared.u32 	[%r1393], %r8;
$L__BB3_71:
	setp.lt.s32 	%p485, %r23, 11;
	@%p485 bra 	$L__BB3_73;
	shl.b32 	%r1394, %r59, 2;
	mov.u32 	%r1395, _ZZN3cub18CUB_300001_SM_10006detail6select23DeviceSelectSweepKernelINS2_10policy_hubIiiiLb0ELNS0_10SelectImplE0EE10Policy1000EN6thrust24THRUST_300001_SM_1000_NS17counting_iteratorIiNS9_11use_defaultESB_SB_EENS9_6detail15normal_iteratorINS9_10device_ptrIiEEEESH_PlNS0_13ScanTileStateIiLb1EEE26ifGreaterThanTenThanSaveIdNS0_8NullTypeEiNS2_19streaming_context_tIlLb1EEELS5_0EEEvT0_T1_T2_T3_T4_T5_T6_T7_iT8_NS1_7vsmem_tEE19static_temp_storage;
	add.s32 	%r1396, %r1395, %r1394;
	st.shared.u32 	[%r1396], %r9;
$L__BB3_73:
	setp.lt.s32 	%p486, %r24, 11;
	@%p486 bra 	$L__BB3_75;
	shl.b32 	%r1397, %r60, 2;
	mov.u32 	%r1398, _ZZN3cub18CUB_300001_SM_10006detail6select23DeviceSelectSweepKernelINS2_10policy_hubIiiiLb0ELNS0_10SelectImplE0EE10Policy1000EN6thrust24THRUST_300001_SM_1000_NS17counting_iteratorIiNS9_11use_defaultESB_SB_EENS9_6detail15normal_iteratorINS9_10device_ptrIiEEEESH_PlNS0_13ScanTileStateIiLb1EEE26ifGreaterThanTenThanSaveIdNS0_8NullTypeEiNS2_19streaming_context_tIlLb1EEELS5_0EEEvT0_T1_T2_T3_T4_T5_T6_T7_iT8_NS1_7vsmem_tEE19static_temp_storage;
	add.s32 	%r1399, %r1398, %r1397;
	st.shared.u32 	[%r1399], %r10;
$L__BB3_75:
	setp.lt.s32 	%p487, %r25, 11;
	@%p487 bra 	$L__BB3_77;
	shl.b32 	%r1400, %r61, 2;
	mov.u32 	%r1401, _ZZN3cub18CUB_300001_SM_10006detail6select23DeviceSelectSweepKernelINS2_10policy_hubIiiiLb0ELNS0_10SelectImplE0EE10Policy1000EN6thrust24THRUST_300001_SM_1000_NS17counting_iteratorIiNS9_11use_defaultESB_SB_EENS9_6detail15normal_iteratorINS9_10device_ptrIiEEEESH_PlNS0_13ScanTileStateIiLb1EEE26ifGreaterThanTenThanSaveIdNS0_8NullTypeEiNS2_19streaming_context_tIlLb1EEELS5_0EEEvT0_T1_T2_T3_T4_T5_T6_T7_iT8_NS1_7vsmem_tEE19static_temp_storage;
	add.s32 	%r1402, %r1401, %r1400;
	st.shared.u32 	[%r1402], %r11;
$L__BB3_77:
	setp.lt.s32 	%p488, %r26, 11;
	@%p488 bra 	$L__BB3_79;
	shl.b32 	%r1403, %r62, 2;
	mov.u32 	%r1404, _ZZN3cub18CUB_300001_SM_10006detail6select23DeviceSelectSweepKernelINS2_10policy_hubIiiiLb0ELNS0_10SelectImplE0EE10Policy1000EN6thrust24THRUST_300001_SM_1000_NS17counting_iteratorIiNS9_11use_defaultESB_SB_EENS9_6detail15normal_iteratorINS9_10device_ptrIiEEEESH_PlNS0_13ScanTileStateIiLb1EEE26ifGreaterThanTenThanSaveIdNS0_8NullTypeEiNS2_19streaming_context_tIlLb1EEELS5_0EEEvT0_T1_T2_T3_T4_T5_T6_T7_iT8_NS1_7vsmem_tEE19static_temp_storage;
	add.s32 	%r1405, %r1404, %r1403;
	st.shared.u32 	[%r1405], %r12;
$L__BB3_79:
	setp.lt.s32 	%p489, %r27, 11;
	@%p489 bra 	$L__BB3_81;
	shl.b32 	%r1406, %r63, 2;
	mov.u32 	%r1407, _ZZN3cub18CUB_300001_SM_10006detail6select23DeviceSelectSweepKernelINS2_10policy_hubIiiiLb0ELNS0_10SelectImplE0EE10Policy1000EN6thrust24THRUST_300001_SM_1000_NS17counting_iteratorIiNS9_11use_defaultESB_SB_EENS9_6detail15normal_iteratorINS9_10device_ptrIiEEEESH_PlNS0_13ScanTileStateIiLb1EEE26ifGreaterThanTenThanSaveIdNS0_8NullTypeEiNS2_19streaming_context_tIlLb1EEELS5_0EEEvT0_T1_T2_T3_T4_T5_T6_T7_iT8_NS1_7vsmem_tEE19static_temp_storage;
	add.s32 	%r1408, %r1407, %r1406;
	st.shared.u32 	[%r1408], %r13;
$L__BB3_81:
	setp.lt.s32 	%p490, %r28, 11;
	@%p490 bra 	$L__BB3_83;
	shl.b32 	%r1409, %r64, 2;
	mov.u32 	%r1410, _ZZN3cub18CUB_300001_SM_10006detail6select23DeviceSelectSweepKernelINS2_10policy_hubIiiiLb0ELNS0_10SelectImplE0EE10Policy1000EN6thrust24THRUST_300001_SM_1000_NS17counting_iteratorIiNS9_11use_defaultESB_SB_EENS9_6detail15normal_iteratorINS9_10device_ptrIiEEEESH_PlNS0_13ScanTileStateIiLb1EEE26ifGreaterThanTenThanSaveIdNS0_8NullTypeEiNS2_19streaming_context_tIlLb1EEELS5_0EEEvT0_T1_T2_T3_T4_T5_T6_T7_iT8_NS1_7vsmem_tEE19static_temp_storage;
	add.s32 	%r1411, %r1410, %r1409;
	st.shared.u32 	[%r1411], %r14;
$L__BB3_83:
	setp.lt.s32 	%p491, %r29, 11;
	@%p491 bra 	$L__BB3_85;
	shl.b32 	%r1412, %r65, 2;
	mov.u32 	%r1413, _ZZN3cub18CUB_300001_SM_10006detail6select23DeviceSelectSweepKernelINS2_10policy_hubIiiiLb0ELNS0_10SelectImplE0EE10Policy1000EN6thrust24THRUST_300001_SM_1000_NS17counting_iteratorIiNS9_11use_defaultESB_SB_EENS9_6detail15normal_iteratorINS9_10device_ptrIiEEEESH_PlNS0_13ScanTileStateIiLb1EEE26ifGreaterThanTenThanSaveIdNS0_8NullTypeEiNS2_19streaming_context_tIlLb1EEELS5_0EEEvT0_T1_T2_T3_T4_T5_T6_T7_iT8_NS1_7vsmem_tEE19static_temp_storage;
	add.s32 	%r1414, %r1413, %r1412;
	st.shared.u32 	[%r1414], %r15;
$L__BB3_85:
	setp.lt.s32 	%p492, %r30, 11;
	@%p492 bra 	$L__BB3_87;
	shl.b32 	%r1415, %r66, 2;
	mov.u32 	%r1416, _ZZN3cub18CUB_300001_SM_10006detail6select23DeviceSelectSweepKernelINS2_10policy_hubIiiiLb0ELNS0_10SelectImplE0EE10Policy1000EN6thrust24THRUST_300001_SM_1000_NS17counting_iteratorIiNS9_11use_defaultESB_SB_EENS9_6detail15normal_iteratorINS9_10device_ptrIiEEEESH_PlNS0_13ScanTileStateIiLb1EEE26ifGreaterThanTenThanSaveIdNS0_8NullTypeEiNS2_19streaming_context_tIlLb1EEELS5_0EEEvT0_T1_T2_T3_T4_T5_T6_T7_iT8_NS1_7vsmem_tEE19static_temp_storage;
	add.s32 	%r1417, %r1416, %r1415;
	st.shared.u32 	[%r1417], %r16;
$L__BB3_87:
	setp.lt.s32 	%p493, %r31, 11;
	@%p493 bra 	$L__BB3_89;
	shl.b32 	%r1418, %r67, 2;
	mov.u32 	%r1419, _ZZN3cub18CUB_300001_SM_10006detail6select23DeviceSelectSweepKernelINS2_10policy_hubIiiiLb0ELNS0_10SelectImplE0EE10Policy1000EN6thrust24THRUST_300001_SM_1000_NS17counting_iteratorIiNS9_11use_defaultESB_SB_EENS9_6detail15normal_iteratorINS9_10device_ptrIiEEEESH_PlNS0_13ScanTileStateIiLb1EEE26ifGreaterThanTenThanSaveIdNS0_8NullTypeEiNS2_19streaming_context_tIlLb1EEELS5_0EEEvT0_T1_T2_T3_T4_T5_T6_T7_iT8_NS1_7vsmem_tEE19static_temp_storage;
	add.s32 	%r1420, %r1419, %r1418;
	st.shared.u32 	[%r1420], %r17;
$L__BB3_89:
	setp.lt.s32 	%p494, %r32, 11;
	@%p494 bra 	$L__BB3_91;
	shl.b32 	%r1421, %r68, 2;
	mov.u32 	%r1422, _ZZN3cub18CUB_300001_SM_10006detail6select23DeviceSelectSweepKernelINS2_10policy_hubIiiiLb0ELNS0_10SelectImplE0EE10Policy1000EN6thrust24THRUST_300001_SM_1000_NS17counting_iteratorIiNS9_11use_defaultESB_SB_EENS9_6detail15normal_iteratorINS9_10device_ptrIiEEEESH_PlNS0_13ScanTileStateIiLb1EEE26ifGreaterThanTenThanSaveIdNS0_8NullTypeEiNS2_19streaming_context_tIlLb1EEELS5_0EEEvT0_T1_T2_T3_T4_T5_T6_T7_iT8_NS1_7vsmem_tEE19static_temp_storage;
	add.s32 	%r1423, %r1422, %r1421;
	st.shared.u32 	[%r1423], %r18;
$L__BB3_91:
	bar.sync 	0;
	mov.u32 	%r1475, %tid.x;
	setp.ge.u32 	%p495, %r1475, %r1381;
	@%p495 bra 	$L__BB3_517;
	mov.u64 	%rd621, %rd196;
	ld.param.u8 	%rs2, [%rd621];
	ld.param.u64 	%rd622, [%rd621+24];
	cvta.to.global.u64 	%rd6, %rd622;
	add.s32 	%r1438, %r40, %r41;
	add.s32 	%r1439, %r1438, %r42;
	add.s32 	%r1440, %r1439, %r43;
	add.s32 	%r1441, %r1440, %r44;
	add.s32 	%r1442, %r1441, %r45;
	add.s32 	%r1443, %r1442, %r46;
	add.s32 	%r1444, %r1443, %r47;
	add.s32 	%r1445, %r1444, %r48;
	add.s32 	%r1446, %r1445, %r49;
	add.s32 	%r1447, %r1446, %r50;
	add.s32 	%r1448, %r1447, %r51;
	add.s32 	%r1449, %r1448, %r52;
	add.s32 	%r1450, %r1449, %r53;
	add.s32 	%r1451, %r1450, %r54;
	add.s32 	%r1452, %r1451, %r39;
	not.b32 	%r1453, %r1475;
	add.s32 	%r71, %r1452, %r1453;
	and.b32  	%r1454, %r71, 1536;
	setp.eq.s32 	%p496, %r1454, 1536;
	@%p496 bra 	$L__BB3_97;
	cvt.u64.u32 	%rd646, %r1475;
	shl.b32 	%r1455, %r1475, 2;
	mov.u32 	%r1456, _ZZN3cub18CUB_300001_SM_10006detail6select23DeviceSelectSweepKernelINS2_10policy_hubIiiiLb0ELNS0_10SelectImplE0EE10Policy1000EN6thrust24THRUST_300001_SM_1000_NS17counting_iteratorIiNS9_11use_defaultESB_SB_EENS9_6detail15normal_iteratorINS9_10device_ptrIiEEEESH_PlNS0_13ScanTileStateIiLb1EEE26ifGreaterThanTenThanSaveIdNS0_8NullTypeEiNS2_19streaming_context_tIlLb1EEELS5_0EEEvT0_T1_T2_T3_T4_T5_T6_T7_iT8_NS1_7vsmem_tEE19static_temp_storage;
	add.s32 	%r1472, %r1456, %r1455;
	shr.u32 	%r1457, %r71, 9;
	add.s32 	%r1458, %r1457, 1;
	and.b32  	%r1459, %r1458, 3;
	neg.s32 	%r1471, %r1459;
$L__BB3_94:
	.pragma "nounroll";
	setp.ne.s16 	%p497, %rs2, 0;
	mov.b64 	%rd647, 0;
	@%p497 bra 	$L__BB3_96;
	ld.global.u64 	%rd647, [%rd6];
$L__BB3_96:
	add.s64 	%rd624, %rd647, %rd646;
	shl.b64 	%rd625, %rd624, 2;
	add.s64 	%rd626, %rd3, %rd625;
	ld.shared.u32 	%r1460, [%r1472];
	st.global.u32 	[%rd626], %r1460;
	add.s64 	%rd646, %rd646, 512;
	cvt.u32.u64 	%r1475, %rd646;
	add.s32 	%r1472, %r1472, 2048;
	add.s32 	%r1471, %r1471, 1;
	setp.ne.s32 	%p498, %r1471, 0;
	@%p498 bra 	$L__BB3_94;
$L__BB3_97:
	setp.lt.u32 	%p499, %r71, 1536;
	@%p499 bra 	$L__BB3_517;
	mul.wide.u32 	%rd628, %r1475, 4;
	add.s64 	%rd12, %rd3, %rd628;
	shl.b32 	%r1461, %r1475, 2;
	mov.u32 	%r1462, _ZZN3cub18CUB_300001_SM_10006detail6select23DeviceSelectSweepKernelINS2_10policy_hubIiiiLb0ELNS0_10SelectImplE0EE10Policy1000EN6thrust24THRUST_300001_SM_1000_NS17counting_iteratorIiNS9_11use_defaultESB_SB_EENS9_6detail15normal_iteratorINS9_10device_ptrIiEEEESH_PlNS0_13ScanTileStateIiLb1EEE26ifGreaterThanTenThanSaveIdNS0_8NullTypeEiNS2_19streaming_context_tIlLb1EEELS5_0EEEvT0_T1_T2_T3_T4_T5_T6_T7_iT8_NS1_7vsmem_tEE19static_temp_storage;
	add.s32 	%r1463, %r1461, %r1462;
	add.s32 	%r1474, %r1463, 4096;
	mov.b64 	%rd648, 0;
$L__BB3_99:
	setp.ne.s16 	%p500, %rs2, 0;
	mov.b64 	%rd649, 0;
	@%p500 bra 	$L__BB3_101;
	ld.global.u64 	%rd649, [%rd6];
$L__BB3_101:
	setp.ne.s16 	%p501, %rs2, 0;
	shl.b64 	%rd631, %rd649, 2;
	add.s64 	%rd632, %rd648, %rd631;
	add.s64 	%rd633, %rd12, %rd632;
	ld.shared.u32 	%r1464, [%r1474+-4096];
	st.global.u32 	[%rd633], %r1464;
	mov.b64 	%rd650, 0;
	@%p501 bra 	$L__BB3_103;
	ld.global.u64 	%rd650, [%rd6];
$L__BB3_103:
	setp.ne.s16 	%p502, %rs2, 0;
	shl.b64 	%rd635, %rd650, 2;
	add.s64 	%rd636, %rd648, %rd635;
	add.s64 	%rd637, %rd12, %rd636;
	ld.shared.u32 	%r1465, [%r1474+-2048];
	st.global.u32 	[%rd637+2048], %r1465;
	mov.b64 	%rd651, 0;
	@%p502 bra 	$L__BB3_105;
	ld.global.u64 	%rd651, [%rd6];
$L__BB3_105:
	setp.ne.s16 	%p503, %rs2, 0;
	shl.b64 	%rd639, %rd651, 2;
	add.s64 	%rd640, %rd648, %rd639;
	add.s64 	%rd641, %rd12, %rd640;
	ld.shared.u32 	%r1466, [%r1474];
	st.global.u32 	[%rd641+4096], %r1466;
	mov.b64 	%rd652, 0;
	@%p503 bra 	$L__BB3_107;
	ld.global.u64 	%rd652, [%rd6];
$L__BB3_107:
	shl.b64 	%rd642, %rd652, 2;
	add.s64 	%rd643, %rd648, %rd642;
	add.s64 	%rd644, %rd12, %rd643;
	ld.shared.u32 	%r1467, [%r1474+2048];
	st.global.u32 	[%rd644+6144], %r1467;
	add.s32 	%r1475, %r1475, 2048;
	add.s64 	%rd648, %rd648, 8192;
	add.s32 	%r1474, %r1474, 8192;
	setp.lt.s32 	%p504, %r1475, %r1381;
	@%p504 bra 	$L__BB3_99;
	bra.uni 	$L__BB3_517;
$L__BB3_108:
	ld.param.u8 	%rs52, [%rd1];
	setp.eq.s16 	%p290, %rs52, 0;
	ld.param.u64 	%rd426, [%rd1+16];
	cvt.u32.u64 	%r981, %rd426;
	selp.b32 	%r982, %r981, 0, %p290;
	mov.u32 	%r1493, %tid.x;
	mul.lo.s32 	%r983, %r1493, 14;
	add.s32 	%r984, %r3, %r983;
	add.s32 	%r985, %r984, %r1;
	add.s32 	%r86, %r985, %r982;
	add.s32 	%r87, %r86, 1;
	add.s32 	%r88, %r86, 2;
	add.s32 	%r89, %r86, 3;
	add.s32 	%r90, %r86, 4;
	add.s32 	%r91, %r86, 5;
	add.s32 	%r92, %r86, 6;
	add.s32 	%r93, %r86, 7;
	add.s32 	%r94, %r86, 8;
	add.s32 	%r95, %r86, 9;
	add.s32 	%r96, %r86, 10;
	add.s32 	%r97, %r86, 11;
	add.s32 	%r98, %r86, 12;
	add.s32 	%r99, %r86, 13;
	bar.sync 	0;
	selp.b64 	%rd427, %rd426, 0, %p290;
	cvt.s64.s32 	%rd428, %r3;
	add.s64 	%rd429, %rd427, %rd428;
	cvt.u64.u32 	%rd430, %r983;
	add.s64 	%rd431, %rd429, %rd430;
	shl.b64 	%rd432, %rd431, 2;
	add.s64 	%rd433, %rd4, %rd432;
	ld.global.u32 	%r100, [%rd433];
	ld.global.u32 	%r101, [%rd433+4];
	ld.global.u32 	%r102, [%rd433+8];
	ld.global.u32 	%r103, [%rd433+12];
	ld.global.u32 	%r104, [%rd433+16];
	ld.global.u32 	%r105, [%rd433+20];
	ld.global.u32 	%r106, [%rd433+24];
	ld.global.u32 	%r107, [%rd433+28];
	ld.global.u32 	%r108, [%rd433+32];
	ld.global.u32 	%r109, [%rd433+36];
	ld.global.u32 	%r110, [%rd433+40];
	ld.global.u32 	%r111, [%rd433+44];
	ld.global.u32 	%r112, [%rd433+48];
	ld.global.u32 	%r113, [%rd433+52];
	setp.gt.s32 	%p291, %r100, 10;
	selp.u32 	%r986, 1, 0, %p291;
	setp.gt.s32 	%p292, %r101, 10;
	selp.u32 	%r987, 1, 0, %p292;
	setp.gt.s32 	%p293, %r102, 10;
	selp.u32 	%r988, 1, 0, %p293;
	setp.gt.s32 	%p294, %r103, 10;
	selp.u32 	%r989, 1, 0, %p294;
	setp.gt.s32 	%p295, %r104, 10;
	selp.u32 	%r990, 1, 0, %p295;
	setp.gt.s32 	%p296, %r105, 10;
	selp.u32 	%r991, 1, 0, %p296;
	setp.gt.s32 	%p297, %r106, 10;
	selp.u32 	%r992, 1, 0, %p297;
	setp.gt.s32 	%p298, %r107, 10;
	selp.u32 	%r993, 1, 0, %p298;
	setp.gt.s32 	%p299, %r108, 10;
	selp.u32 	%r994, 1, 0, %p299;
	setp.gt.s32 	%p300, %r109, 10;
	selp.u32 	%r995, 1, 0, %p300;
	setp.gt.s32 	%p301, %r110, 10;
	selp.u32 	%r996, 1, 0, %p301;
	setp.gt.s32 	%p302, %r111, 10;
	selp.u32 	%r997, 1, 0, %p302;
	setp.gt.s32 	%p303, %r112, 10;
	selp.u32 	%r998, 1, 0, %p303;
	setp.gt.s32 	%p304, %r113, 10;
	selp.u32 	%r999, 1, 0, %p304;
	bar.sync 	0;
	add.s32 	%r114, %r987, %r986;
	add.s32 	%r115, %r114, %r988;
	add.s32 	%r116, %r115, %r989;
	add.s32 	%r117, %r116, %r990;
	add.s32 	%r118, %r117, %r991;
	add.s32 	%r1000, %r118, %r992;
	add.s32 	%r1001, %r1000, %r993;
	add.s32 	%r119, %r1001, %r994;
	add.s32 	%r120, %r119, %r995;
	add.s32 	%r1002, %r120, %r996;
	add.s32 	%r121, %r1002, %r997;
	add.s32 	%r1003, %r121, %r998;
	add.s32 	%r955, %r1003, %r999;
	shr.u32 	%r123, %r1493, 5;
	// begin inline asm
	mov.u32 %r950, %laneid;
	// end inline asm
	mov.b32 	%r953, 1;
	mov.b32 	%r978, 0;
	mov.b32 	%r980, -1;
	// begin inline asm
	{  .reg .s32 r0;  .reg .pred p;  shfl.sync.up.b32 r0|p, %r955, %r953, %r978, %r980;  @p add.s32 r0, r0, %r955;  mov.s32 %r951, r0;}
	// end inline asm
	mov.b32 	%r959, 2;
	// begin inline asm
	{  .reg .s32 r0;  .reg .pred p;  shfl.sync.up.b32 r0|p, %r951, %r959, %r978, %r980;  @p add.s32 r0, r0, %r951;  mov.s32 %r957, r0;}
	// end inline asm
	mov.b32 	%r965, 4;
	// begin inline asm
	{  .reg .s32 r0;  .reg .pred p;  shfl.sync.up.b32 r0|p, %r957, %r965, %r978, %r980;  @p add.s32 r0, r0, %r957;  mov.s32 %r963, r0;}
	// end inline asm
	mov.b32 	%r971, 8;
	// begin inline asm
	{  .reg .s32 r0;  .reg .pred p;  shfl.sync.up.b32 r0|p, %r963, %r971, %r978, %r980;  @p add.s32 r0, r0, %r963;  mov.s32 %r969, r0;}
	// end inline asm
	mov.b32 	%r977, 16;
	// begin inline asm
	{  .reg .s32 r0;  .reg .pred p;  shfl.sync.up.b32 r0|p, %r969, %r977, %r978, %r980;  @p add.s32 r0, r0, %r969;  mov.s32 %r975, r0;}
	// end inline asm
	setp.ne.s32 	%p305, %r950, 31;
	@%p305 bra 	$L__BB3_110;
	shl.b32 	%r1004, %r123, 2;
	mov.u32 	%r1005, _ZZN3cub18CUB_300001_SM_10006detail6select23DeviceSelectSweepKernelINS2_10policy_hubIiiiLb0ELNS0_10SelectImplE0EE10Policy1000EN6thrust24THRUST_300001_SM_1000_NS17counting_iteratorIiNS9_11use_defaultESB_SB_EENS9_6detail15normal_iteratorINS9_10device_ptrIiEEEESH_PlNS0_13ScanTileStateIiLb1EEE26ifGreaterThanTenThanSaveIdNS0_8NullTypeEiNS2_19streaming_context_tIlLb1EEELS5_0EEEvT0_T1_T2_T3_T4_T5_T6_T7_iT8_NS1_7vsmem_tEE19static_temp_storage;
	add.s32 	%r1006, %r1005, %r1004;
	st.shared.u32 	[%r1006], %r975;
$L__BB3_110:
	sub.s32 	%r1007, %r975, %r955;
	bar.sync 	0;
	ld.shared.v4.u32 	{%r1008, %r1009, %r1010, %r1011}, [_ZZN3cub18CUB_300001_SM_10006detail6select23DeviceSelectSweepKernelINS2_10policy_hubIiiiLb0ELNS0_10SelectImplE0EE10Policy1000EN6thrust24THRUST_300001_SM_1000_NS17counting_iteratorIiNS9_11use_defaultESB_SB_EENS9_6detail15normal_iteratorINS9_10device_ptrIiEEEESH_PlNS0_13ScanTileStateIiLb1EEE26ifGreaterThanTenThanSaveIdNS0_8NullTypeEiNS2_19streaming_context_tIlLb1EEELS5_0EEEvT0_T1_T2_T3_T4_T5_T6_T7_iT8_NS1_7vsmem_tEE19static_temp_storage];
	add.s32 	%r1012, %r1009, %r1008;
	setp.eq.s32 	%p306, %r123, 2;
	selp.b32 	%r1013, %r1012, %r1008, %p306;
	add.s32 	%r1014, %r1012, %r1010;
	setp.eq.s32 	%p307, %r123, 3;
	selp.b32 	%r1015, %r1014, %r1013, %p307;
	add.s32 	%r1016, %r1014, %r1011;
	setp.eq.s32 	%p308, %r123, 4;
	selp.b32 	%r1017, %r1016, %r1015, %p308;
	ld.shared.v4.u32 	{%r1018, %r1019, %r1020, %r1021}, [_ZZN3cub18CUB_300001_SM_10006detail6select23DeviceSelectSweepKernelINS2_10policy_hubIiiiLb0ELNS0_10SelectImplE0EE10Policy1000EN6thrust24THRUST_300001_SM_1000_NS17counting_iteratorIiNS9_11use_defaultESB_SB_EENS9_6detail15normal_iteratorINS9_10device_ptrIiEEEESH_PlNS0_13ScanTileStateIiLb1EEE26ifGreaterThanTenThanSaveIdNS0_8NullTypeEiNS2_19streaming_context_tIlLb1EEELS5_0EEEvT0_T1_T2_T3_T4_T5_T6_T7_iT8_NS1_7vsmem_tEE19static_temp_storage+16];
	add.s32 	%r1022, %r1016, %r1018;
	setp.eq.s32 	%p309, %r123, 5;
	selp.b32 	%r1023, %r1022, %r1017, %p309;
	add.s32 	%r1024, %r1022, %r1019;
	setp.eq.s32 	%p310, %r123, 6;
	selp.b32 	%r1025, %r1024, %r1023, %p310;
	add.s32 	%r1026, %r1024, %r1020;
	setp.eq.s32 	%p311, %r123, 7;
	selp.b32 	%r1027, %r1026, %r1025, %p311;
	add.s32 	%r1028, %r1026, %r1021;
	setp.eq.s32 	%p312, %r123, 8;
	selp.b32 	%r1029, %r1028, %r1027, %p312;
	ld.shared.v4.u32 	{%r1030, %r1031, %r1032, %r1033}, [_ZZN3cub18CUB_300001_SM_10006detail6select23DeviceSelectSweepKernelINS2_10policy_hubIiiiLb0ELNS0_10SelectImplE0EE10Policy1000EN6thrust24THRUST_300001_SM_1000_NS17counting_iteratorIiNS9_11use_defaultESB_SB_EENS9_6detail15normal_iteratorINS9_10device_ptrIiEEEESH_PlNS0_13ScanTileStateIiLb1EEE26ifGreaterThanTenThanSaveIdNS0_8NullTypeEiNS2_19streaming_context_tIlLb1EEELS5_0EEEvT0_T1_T2_T3_T4_T5_T6_T7_iT8_NS1_7vsmem_tEE19static_temp_storage+32];
	add.s32 	%r1034, %r1028, %r1030;
	setp.eq.s32 	%p313, %r123, 9;
	selp.b32 	%r1035, %r1034, %r1029, %p313;
	add.s32 	%r1036, %r1034, %r1031;
	setp.eq.s32 	%p314, %r123, 10;
	selp.b32 	%r1037, %r1036, %r1035, %p314;
	add.s32 	%r1038, %r1036, %r1032;
	setp.eq.s32 	%p315, %r123, 11;
	selp.b32 	%r1039, %r1038, %r1037, %p315;
	add.s32 	%r1040, %r1038, %r1033;
	setp.eq.s32 	%p316, %r123, 12;
	selp.b32 	%r1041, %r1040, %r1039, %p316;
	ld.shared.v4.u32 	{%r1042, %r1043, %r1044, %r1045}, [_ZZN3cub18CUB_300001_SM_10006detail6select23DeviceSelectSweepKernelINS2_10policy_hubIiiiLb0ELNS0_10SelectImplE0EE10Policy1000EN6thrust24THRUST_300001_SM_1000_NS17counting_iteratorIiNS9_11use_defaultESB_SB_EENS9_6detail15normal_iteratorINS9_10device_ptrIiEEEESH_PlNS0_13ScanTileStateIiLb1EEE26ifGreaterThanTenThanSaveIdNS0_8NullTypeEiNS2_19streaming_context_tIlLb1EEELS5_0EEEvT0_T1_T2_T3_T4_T5_T6_T7_iT8_NS1_7vsmem_tEE19static_temp_storage+48];
	add.s32 	%r1046, %r1040, %r1042;
	setp.eq.s32 	%p317, %r123, 13;
	selp.b32 	%r1047, %r1046, %r1041, %p317;
	add.s32 	%r1048, %r1046, %r1043;
	setp.eq.s32 	%p318, %r123, 14;
	selp.b32 	%r1049, %r1048, %r1047, %p318;
	add.s32 	%r1050, %r1048, %r1044;
	setp.eq.s32 	%p319, %r123, 15;
	selp.b32 	%r1051, %r1050, %r1049, %p319;
	add.s32 	%r126, %r1050, %r1045;
	setp.gt.u32 	%p320, %r1493, 31;
	setp.lt.u32 	%p321, %r1493, 32;
	setp.eq.s32 	%p322, %r950, 0;
	selp.b32 	%r1052, 0, %r1007, %p322;
	add.s32 	%r1489, %r1051, %r1052;
	selp.b32 	%r128, %r1007, %r1489, %p321;
	@%p320 bra 	$L__BB3_126;
	setp.ne.s32 	%p323, %r1493, 0;
	mul.wide.s32 	%rd434, %r1476, 8;
	add.s64 	%rd51, %rd2, %rd434;
	@%p323 bra 	$L__BB3_113;
	st.shared.u32 	[_ZZN3cub18CUB_300001_SM_10006detail6select23DeviceSelectSweepKernelINS2_10policy_hubIiiiLb0ELNS0_10SelectImplE0EE10Policy1000EN6thrust24THRUST_300001_SM_1000_NS17counting_iteratorIiNS9_11use_defaultESB_SB_EENS9_6detail15normal_iteratorINS9_10device_ptrIiEEEESH_PlNS0_13ScanTileStateIiLb1EEE26ifGreaterThanTenThanSaveIdNS0_8NullTypeEiNS2_19streaming_context_tIlLb1EEELS5_0EEEvT0_T1_T2_T3_T4_T5_T6_T7_iT8_NS1_7vsmem_tEE19static_temp_storage+108], %r126;
	add.s64 	%rd435, %rd51, 256;
	mov.b32 	%r1053, 100;
	// begin inline asm
	st.relaxed.gpu.v2.u32 [%rd435], {%r1053, %r126};
	// end inline asm
$L__BB3_113:
	not.b32 	%r1059, %r1493;
	add.s32 	%r1484, %r1476, %r1059;
	mov.b32 	%r1055, 675;
	// begin inline asm
	nanosleep.u32 %r1055;
	// end inline asm
	mul.wide.s32 	%rd437, %r1484, 8;
	add.s64 	%rd438, %rd2, %rd437;
	add.s64 	%rd436, %rd438, 256;
	// begin inline asm
	ld.relaxed.gpu.v2.u32 {%r1486, %r1478}, [%rd436];
	// end inline asm
	mov.b32 	%r1479, 422;
$L__BB3_114:
	setp.eq.s32 	%p324, %r1486, 99;
	mov.b32 	%r1060, -1;
	vote.sync.any.pred 	%p325, %p324, %r1060;
	not.pred 	%p326, %p325;
	@%p326 bra 	$L__BB3_116;
	mul.lo.s32 	%r1242, %r1476, 16807;
	and.b32  	%r1476, %r1242, 2147483647;
	add.s32 	%r1243, %r1479, 1;
	rem.u32 	%r1239, %r1476, %r1243;
	// begin inline asm
	nanosleep.u32 %r1239;
	// end inline asm
	shr.u32 	%r1479, %r1479, 1;
	// begin inline asm
	ld.relaxed.gpu.v2.u32 {%r1486, %r1478}, [%rd436];
	// end inline asm
	bra.uni 	$L__BB3_114;
$L__BB3_116:
	setp.eq.s32 	%p327, %r1486, 101;
	mov.b32 	%r1087, -1;
	vote.sync.ballot.b32 	%r1089, %p327, %r1087;
	// begin inline asm
	mov.u32 %r1062, %lanemask_ge;
	// end inline asm
	and.b32  	%r1090, %r1089, %r1062;
	or.b32  	%r1091, %r1090, -2147483648;
	add.s32 	%r1092, %r1091, -1;
	not.b32 	%r1093, %r1091;
	and.b32  	%r1094, %r1093, %r1092;
	popc.b32 	%r1066, %r1094;
	mov.b32 	%r1065, 1;
	// begin inline asm
	shfl.sync.down.b32 %r1063, %r1478, %r1065, %r1066, %r1087;
	// end inline asm
	setp.lt.s32 	%p329, %r950, %r1066;
	selp.b32 	%r1095, %r1063, 0, %p329;
	add.s32 	%r1069, %r1095, %r1478;
	mov.b32 	%r1070, 2;
	// begin inline asm
	shfl.sync.down.b32 %r1068, %r1069, %r1070, %r1066, %r1087;
	// end inline asm
	add.s32 	%r1096, %r950, 2;
	setp.gt.s32 	%p330, %r1096, %r1066;
	selp.b32 	%r1097, 0, %r1068, %p330;
	add.s32 	%r1074, %r1069, %r1097;
	mov.b32 	%r1075, 4;
	// begin inline asm
	shfl.sync.down.b32 %r1073, %r1074, %r1075, %r1066, %r1087;
	// end inline asm
	add.s32 	%r1098, %r950, 4;
	setp.gt.s32 	%p331, %r1098, %r1066;
	selp.b32 	%r1099, 0, %r1073, %p331;
	add.s32 	%r1079, %r1074, %r1099;
	mov.b32 	%r1080, 8;
	// begin inline asm
	shfl.sync.down.b32 %r1078, %r1079, %r1080, %r1066, %r1087;
	// end inline asm
	add.s32 	%r1100, %r950, 8;
	setp.gt.s32 	%p332, %r1100, %r1066;
	selp.b32 	%r1101, 0, %r1078, %p332;
	add.s32 	%r1084, %r1079, %r1101;
	mov.b32 	%r1085, 16;
	// begin inline asm
	shfl.sync.down.b32 %r1083, %r1084, %r1085, %r1066, %r1087;
	// end inline asm
	add.s32 	%r1102, %r950, 16;
	setp.gt.s32 	%p333, %r1102, %r1066;
	selp.b32 	%r1103, 0, %r1083, %p333;
	add.s32 	%r1482, %r1084, %r1103;
	add.s64 	%rd53, %rd2, 256;
	mov.b32 	%r1480, 422;
$L__BB3_117:
	setp.ne.s32 	%p334, %r1486, 101;
	mov.b32 	%r1104, -1;
	vote.sync.all.pred 	%p335, %p334, %r1104;
	not.pred 	%p336, %p335;
	@%p336 bra 	$L__BB3_122;
	shr.u32 	%r1480, %r1480, 1;
	mul.wide.s32 	%rd534, %r1484, 8;
	add.s64 	%rd535, %rd53, %rd534;
	add.s64 	%rd533, %rd535, -256;
	// begin inline asm
	ld.relaxed.gpu.v2.u32 {%r1486, %r1487}, [%rd533];
	// end inline asm
	mov.u32 	%r1488, %r1480;
$L__BB3_119:
	setp.eq.s32 	%p398, %r1486, 99;
	mov.b32 	%r1191, -1;
	vote.sync.any.pred 	%p399, %p398, %r1191;
	not.pred 	%p400, %p399;
	@%p400 bra 	$L__BB3_121;
	mul.lo.s32 	%r1237, %r1476, 16807;
	and.b32  	%r1476, %r1237, 2147483647;
	add.s32 	%r1238, %r1488, 1;
	rem.u32 	%r1234, %r1476, %r1238;
	// begin inline asm
	nanosleep.u32 %r1234;
	// end inline asm
	shr.u32 	%r1488, %r1488, 1;
	// begin inline asm
	ld.relaxed.gpu.v2.u32 {%r1486, %r1487}, [%rd533];
	// end inline asm
	bra.uni 	$L__BB3_119;
$L__BB3_121:
	setp.eq.s32 	%p401, %r1486, 101;
	mov.b32 	%r1217, -1;
	vote.sync.ballot.b32 	%r1218, %p401, %r1217;
	and.b32  	%r1219, %r1218, %r1062;
	or.b32  	%r1220, %r1219, -2147483648;
	add.s32 	%r1221, %r1220, -1;
	not.b32 	%r1222, %r1220;
	and.b32  	%r1223, %r1222, %r1221;
	popc.b32 	%r1196, %r1223;
	mov.b32 	%r1195, 1;
	// begin inline asm
	shfl.sync.down.b32 %r1193, %r1487, %r1195, %r1196, %r1217;
	// end inline asm
	setp.lt.s32 	%p403, %r950, %r1196;
	selp.b32 	%r1224, %r1193, 0, %p403;
	add.s32 	%r1199, %r1224, %r1487;
	mov.b32 	%r1200, 2;
	// begin inline asm
	shfl.sync.down.b32 %r1198, %r1199, %r1200, %r1196, %r1217;
	// end inline asm
	setp.gt.s32 	%p404, %r1096, %r1196;
	selp.b32 	%r1226, 0, %r1198, %p404;
	add.s32 	%r1204, %r1199, %r1226;
	mov.b32 	%r1205, 4;
	// begin inline asm
	shfl.sync.down.b32 %r1203, %r1204, %r1205, %r1196, %r1217;
	// end inline asm
	setp.gt.s32 	%p405, %r1098, %r1196;
	selp.b32 	%r1228, 0, %r1203, %p405;
	add.s32 	%r1209, %r1204, %r1228;
	mov.b32 	%r1210, 8;
	// begin inline asm
	shfl.sync.down.b32 %r1208, %r1209, %r1210, %r1196, %r1217;
	// end inline asm
	setp.gt.s32 	%p406, %r1100, %r1196;
	selp.b32 	%r1230, 0, %r1208, %p406;
	add.s32 	%r1214, %r1209, %r1230;
	mov.b32 	%r1215, 16;
	// begin inline asm
	shfl.sync.down.b32 %r1213, %r1214, %r1215, %r1196, %r1217;
	// end inline asm
	setp.gt.s32 	%p407, %r1102, %r1196;
	selp.b32 	%r1232, 0, %r1213, %p407;
	add.s32 	%r1233, %r1232, %r1482;
	add.s32 	%r1482, %r1233, %r1214;
	add.s32 	%r1484, %r1484, -32;
	bra.uni 	$L__BB3_117;
$L__BB3_122:
	setp.ne.s32 	%p337, %r1493, 0;
	@%p337 bra 	$L__BB3_124;
	add.s32 	%r1107, %r1482, %r126;
	add.s64 	%rd439, %rd51, 256;
	mov.b32 	%r1106, 101;
	// begin inline asm
	st.relaxed.gpu.v2.u32 [%rd439], {%r1106, %r1107};
	// end inline asm
	st.shared.u32 	[_ZZN3cub18CUB_300001_SM_10006detail6select23DeviceSelectSweepKernelINS2_10policy_hubIiiiLb0ELNS0_10SelectImplE0EE10Policy1000EN6thrust24THRUST_300001_SM_1000_NS17counting_iteratorIiNS9_11use_defaultESB_SB_EENS9_6detail15normal_iteratorINS9_10device_ptrIiEEEESH_PlNS0_13ScanTileStateIiLb1EEE26ifGreaterThanTenThanSaveIdNS0_8NullTypeEiNS2_19streaming_context_tIlLb1EEELS5_0EEEvT0_T1_T2_T3_T4_T5_T6_T7_iT8_NS1_7vsmem_tEE19static_temp_storage+100], %r1482;
	st.shared.u32 	[_ZZN3cub18CUB_300001_SM_10006detail6select23DeviceSelectSweepKernelINS2_10policy_hubIiiiLb0ELNS0_10SelectImplE0EE10Policy1000EN6thrust24THRUST_300001_SM_1000_NS17counting_iteratorIiNS9_11use_defaultESB_SB_EENS9_6detail15normal_iteratorINS9_10device_ptrIiEEEESH_PlNS0_13ScanTileStateIiLb1EEE26ifGreaterThanTenThanSaveIdNS0_8NullTypeEiNS2_19streaming_context_tIlLb1EEELS5_0EEEvT0_T1_T2_T3_T4_T5_T6_T7_iT8_NS1_7vsmem_tEE19static_temp_storage+104], %r1107;
$L__BB3_124:
	setp.ne.s32 	%p338, %r950, 0;
	mov.u32 	%r1489, %r128;
	@%p338 bra 	$L__BB3_126;
	st.shared.u32 	[_ZZN3cub18CUB_300001_SM_10006detail6select23DeviceSelectSweepKernelINS2_10policy_hubIiiiLb0ELNS0_10SelectImplE0EE10Policy1000EN6thrust24THRUST_300001_SM_1000_NS17counting_iteratorIiNS9_11use_defaultESB_SB_EENS9_6detail15normal_iteratorINS9_10device_ptrIiEEEESH_PlNS0_13ScanTileStateIiLb1EEE26ifGreaterThanTenThanSaveIdNS0_8NullTypeEiNS2_19streaming_context_tIlLb1EEELS5_0EEEvT0_T1_T2_T3_T4_T5_T6_T7_iT8_NS1_7vsmem_tEE19static_temp_storage+80], %r1482;
	mov.u32 	%r1489, %r1482;
$L__BB3_126:
	mov.u64 	%rd54, %rd196;
	bar.sync 	0;
	setp.eq.s32 	%p339, %r1493, 0;
	ld.shared.u32 	%r1108, [_ZZN3cub18CUB_300001_SM_10006detail6select23DeviceSelectSweepKernelINS2_10policy_hubIiiiLb0ELNS0_10SelectImplE0EE10Policy1000EN6thrust24THRUST_300001_SM_1000_NS17counting_iteratorIiNS9_11use_defaultESB_SB_EENS9_6detail15normal_iteratorINS9_10device_ptrIiEEEESH_PlNS0_13ScanTileStateIiLb1EEE26ifGreaterThanTenThanSaveIdNS0_8NullTypeEiNS2_19streaming_context_tIlLb1EEELS5_0EEEvT0_T1_T2_T3_T4_T5_T6_T7_iT8_NS1_7vsmem_tEE19static_temp_storage+80];
	selp.b32 	%r1109, 0, %r1108, %p339;
	add.s32 	%r165, %r1109, %r1489;
	setp.gt.s32 	%p340, %r100, 10;
	selp.u32 	%r1110, 1, 0, %p340;
	add.s32 	%r166, %r165, %r1110;
	add.s32 	%r167, %r114, %r165;
	add.s32 	%r168, %r115, %r165;
	add.s32 	%r169, %r116, %r165;
	add.s32 	%r170, %r117, %r165;
	add.s32 	%r171, %r118, %r165;
	setp.gt.s32 	%p341, %r106, 10;
	selp.u32 	%r1111, 1, 0, %p341;
	add.s32 	%r172, %r171, %r1111;
	setp.gt.s32 	%p342, %r107, 10;
	selp.u32 	%r1112, 1, 0, %p342;
	add.s32 	%r173, %r172, %r1112;
	add.s32 	%r174, %r119, %r165;
	add.s32 	%r175, %r120, %r165;
	setp.gt.s32 	%p343, %r110, 10;
	selp.u32 	%r1113, 1, 0, %p343;
	add.s32 	%r176, %r175, %r1113;
	add.s32 	%r177, %r121, %r165;
	setp.gt.s32 	%p344, %r112, 10;
	selp.u32 	%r1114, 1, 0, %p344;
	add.s32 	%r178, %r177, %r1114;
	ld.shared.u32 	%r179, [_ZZN3cub18CUB_300001_SM_10006detail6select23DeviceSelectSweepKernelINS2_10policy_hubIiiiLb0ELNS0_10SelectImplE0EE10Policy1000EN6thrust24THRUST_300001_SM_1000_NS17counting_iteratorIiNS9_11use_defaultESB_SB_EENS9_6detail15normal_iteratorINS9_10device_ptrIiEEEESH_PlNS0_13ScanTileStateIiLb1EEE26ifGreaterThanTenThanSaveIdNS0_8NullTypeEiNS2_19streaming_context_tIlLb1EEELS5_0EEEvT0_T1_T2_T3_T4_T5_T6_T7_iT8_NS1_7vsmem_tEE19static_temp_storage+108];
	ld.shared.u32 	%r180, [_ZZN3cub18CUB_300001_SM_10006detail6select23DeviceSelectSweepKernelINS2_10policy_hubIiiiLb0ELNS0_10SelectImplE0EE10Policy1000EN6thrust24THRUST_300001_SM_1000_NS17counting_iteratorIiNS9_11use_defaultESB_SB_EENS9_6detail15normal_iteratorINS9_10device_ptrIiEEEESH_PlNS0_13ScanTileStateIiLb1EEE26ifGreaterThanTenThanSaveIdNS0_8NullTypeEiNS2_19streaming_context_tIlLb1EEELS5_0EEEvT0_T1_T2_T3_T4_T5_T6_T7_iT8_NS1_7vsmem_tEE19static_temp_storage+100];
	setp.gt.s32 	%p345, %r179, 512;
	@%p345 bra 	$L__BB3_183;
	setp.gt.s32 	%p346, %r100, 10;
	ld.param.u8 	%rs3, [%rd54];
	ld.param.u64 	%rd440, [%rd54+24];
	cvta.to.global.u64 	%rd55, %rd440;
	@%p346 bra 	$L__BB3_128;
	bra.uni 	$L__BB3_131;
$L__BB3_128:
	setp.ne.s16 	%p347, %rs3, 0;
	mov.b64 	%rd672, 0;
	@%p347 bra 	$L__BB3_130;
	ld.global.u64 	%rd672, [%rd55];
$L__BB3_130:
	cvt.s64.s32 	%rd442, %r165;
	add.s64 	%rd443, %rd672, %rd442;
	shl.b64 	%rd444, %rd443, 2;
	add.s64 	%rd445, %rd3, %rd444;
	st.global.u32 	[%rd445], %r86;
$L__BB3_131:
	setp.lt.s32 	%p348, %r101, 11;
	@%p348 bra 	$L__BB3_135;
	setp.ne.s16 	%p349, %rs3, 0;
	mov.b64 	%rd673, 0;
	@%p349 bra 	$L__BB3_134;
	ld.global.u64 	%rd673, [%rd55];
$L__BB3_134:
	cvt.s64.s32 	%rd447, %r166;
	add.s64 	%rd448, %rd673, %rd447;
	shl.b64 	%rd449, %rd448, 2;
	add.s64 	%rd450, %rd3, %rd449;
	st.global.u32 	[%rd450], %r87;
$L__BB3_135:
	setp.lt.s32 	%p350, %r102, 11;
	@%p350 bra 	$L__BB3_139;
	setp.ne.s16 	%p351, %rs3, 0;
	mov.b64 	%rd674, 0;
	@%p351 bra 	$L__BB3_138;
	ld.global.u64 	%rd674, [%rd55];
$L__BB3_138:
	cvt.s64.s32 	%rd452, %r167;
	add.s64 	%rd453, %rd674, %rd452;
	shl.b64 	%rd454, %rd453, 2;
	add.s64 	%rd455, %rd3, %rd454;
	st.global.u32 	[%rd455], %r88;
$L__BB3_139:
	setp.lt.s32 	%p352, %r103, 11;
	@%p352 bra 	$L__BB3_143;
	setp.ne.s16 	%p353, %rs3, 0;
	mov.b64 	%rd675, 0;
	@%p353 bra 	$L__BB3_142;
	ld.global.u64 	%rd675, [%rd55];
$L__BB3_142:
	cvt.s64.s32 	%rd457, %r168;
	add.s64 	%rd458, %rd675, %rd457;
	shl.b64 	%rd459, %rd458, 2;
	add.s64 	%rd460, %rd3, %rd459;
	st.global.u32 	[%rd460], %r89;
$L__BB3_143:
	setp.lt.s32 	%p354, %r104, 11;
	@%p354 bra 	$L__BB3_147;
	setp.ne.s16 	%p355, %rs3, 0;
	mov.b64 	%rd676, 0;
	@%p355 bra 	$L__BB3_146;
	ld.global.u64 	%rd676, [%rd55];
$L__BB3_146:
	cvt.s64.s32 	%rd462, %r169;
	add.s64 	%rd463, %rd676, %rd462;
	shl.b64 	%rd464, %rd463, 2;
	add.s64 	%rd465, %rd3, %rd464;
	st.global.u32 	[%rd465], %r90;
$L__BB3_147:
	setp.lt.s32 	%p356, %r105, 11;
	@%p356 bra 	$L__BB3_151;
	setp.ne.s16 	%p357, %rs3, 0;
	mov.b64 	%rd677, 0;
	@%p357 bra 	$L__BB3_150;
	ld.global.u64 	%rd677, [%rd55];
$L__BB3_150:
	cvt.s64.s32 	%rd467, %r170;
	add.s64 	%rd468, %rd677, %rd467;
	shl.b64 	%rd469, %rd468, 2;
	add.s64 	%rd470, %rd3, %rd469;
	st.global.u32 	[%rd470], %r91;
$L__BB3_151:
	setp.lt.s32 	%p358, %r106, 11;
	@%p358 bra 	$L__BB3_155;
	setp.ne.s16 	%p359, %rs3, 0;
	mov.b64 	%rd678, 0;
	@%p359 bra 	$L__BB3_154;
	ld.global.u64 	%rd678, [%rd55];
$L__BB3_154:
	cvt.s64.s32 	%rd472, %r171;
	add.s64 	%rd473, %rd678, %rd472;
	shl.b64 	%rd474, %rd473, 2;
	add.s64 	%rd475, %rd3, %rd474;
	st.global.u32 	[%rd475], %r92;
$L__BB3_155:
	setp.lt.s32 	%p360, %r107, 11;
	@%p360 bra 	$L__BB3_159;
	setp.ne.s16 	%p361, %rs3, 0;
	mov.b64 	%rd679, 0;
	@%p361 bra 	$L__BB3_158;
	ld.global.u64 	%rd679, [%rd55];
$L__BB3_158:
	cvt.s64.s32 	%rd477, %r172;
	add.s64 	%rd478, %rd679, %rd477;
	shl.b64 	%rd479, %rd478, 2;
	add.s64 	%rd480, %rd3, %rd479;
	st.global.u32 	[%rd480], %r93;
$L__BB3_159:
	setp.lt.s32 	%p362, %r108, 11;
	@%p362 bra 	$L__BB3_163;
	setp.ne.s16 	%p363, %rs3, 0;
	mov.b64 	%rd680, 0;
	@%p363 bra 	$L__BB3_162;
	ld.global.u64 	%rd680, [%rd55];
$L__BB3_162:
	cvt.s64.s32 	%rd482, %r173;
	add.s64 	%rd483, %rd680, %rd482;
	shl.b64 	%rd484, %rd483, 2;
	add.s64 	%rd485, %rd3, %rd484;
	st.global.u32 	[%rd485], %r94;
$L__BB3_163:
	setp.lt.s32 	%p364, %r109, 11;
	@%p364 bra 	$L__BB3_167;
	setp.ne.s16 	%p365, %rs3, 0;
	mov.b64 	%rd681, 0;
	@%p365 bra 	$L__BB3_166;
	ld.global.u64 	%rd681, [%rd55];
$L__BB3_166:
	cvt.s64.s32 	%rd487, %r174;
	add.s64 	%rd488, %rd681, %rd487;
	shl.b64 	%rd489, %rd488, 2;
	add.s64 	%rd490, %rd3, %rd489;
	st.global.u32 	[%rd490], %r95;
$L__BB3_167:
	setp.lt.s32 	%p366, %r110, 11;
	@%p366 bra 	$L__BB3_171;
	setp.ne.s16 	%p367, %rs3, 0;
	mov.b64 	%rd682, 0;
	@%p367 bra 	$L__BB3_170;
	ld.global.u64 	%rd682, [%rd55];
$L__BB3_170:
	cvt.s64.s32 	%rd492, %r175;
	add.s64 	%rd493, %rd682, %rd492;
	shl.b64 	%rd494, %rd493, 2;
	add.s64 	%rd495, %rd3, %rd494;
	st.global.u32 	[%rd495], %r96;
$L__BB3_171:
	setp.lt.s32 	%p368, %r111, 11;
	@%p368 bra 	$L__BB3_175;
	setp.ne.s16 	%p369, %rs3, 0;
	mov.b64 	%rd683, 0;
	@%p369 bra 	$L__BB3_174;
	ld.global.u64 	%rd683, [%rd55];
$L__BB3_174:
	cvt.s64.s32 	%rd497, %r176;
	add.s64 	%rd498, %rd683, %rd497;
	shl.b64 	%rd499, %rd498, 2;
	add.s64 	%rd500, %rd3, %rd499;
	st.global.u32 	[%rd500], %r97;
$L__BB3_175:
	setp.lt.s32 	%p370, %r112, 11;
	@%p370 bra 	$L__BB3_179;
	setp.ne.s16 	%p371, %rs3, 0;
	mov.b64 	%rd684, 0;
	@%p371 bra 	$L__BB3_178;
	ld.global.u64 	%rd684, [%rd55];
$L__BB3_178:
	cvt.s64.s32 	%rd502, %r177;
	add.s64 	%rd503, %rd684, %rd502;
	shl.b64 	%rd504, %rd503, 2;
	add.s64 	%rd505, %rd3, %rd504;
	st.global.u32 	[%rd505], %r98;
$L__BB3_179:
	setp.lt.s32 	%p372, %r113, 11;
	@%p372 bra 	$L__BB3_517;
	setp.ne.s16 	%p373, %rs3, 0;
	mov.b64 	%rd685, 0;
	@%p373 bra 	$L__BB3_182;
	ld.global.u64 	%rd685, [%rd55];
$L__BB3_182:
	cvt.s64.s32 	%rd507, %r178;
	add.s64 	%rd508, %rd685, %rd507;
	shl.b64 	%rd509, %rd508, 2;
	add.s64 	%rd510, %rd3, %rd509;
	st.global.u32 	[%rd510], %r99;
	bra.uni 	$L__BB3_517;
$L__BB3_183:
	setp.lt.s32 	%p374, %r100, 11;
	bar.sync 	0;
	@%p374 bra 	$L__BB3_185;
	sub.s32 	%r1115, %r165, %r180;
	shl.b32 	%r1116, %r1115, 2;
	mov.u32 	%r1117, _ZZN3cub18CUB_300001_SM_10006detail6select23DeviceSelectSweepKernelINS2_10policy_hubIiiiLb0ELNS0_10SelectImplE0EE10Policy1000EN6thrust24THRUST_300001_SM_1000_NS17counting_iteratorIiNS9_11use_defaultESB_SB_EENS9_6detail15normal_iteratorINS9_10device_ptrIiEEEESH_PlNS0_13ScanTileStateIiLb1EEE26ifGreaterThanTenThanSaveIdNS0_8NullTypeEiNS2_19streaming_context_tIlLb1EEELS5_0EEEvT0_T1_T2_T3_T4_T5_T6_T7_iT8_NS1_7vsmem_tEE19static_temp_storage;
	add.s32 	%r1118, %r1117, %r1116;
	st.shared.u32 	[%r1118], %r86;
$L__BB3_185:
	setp.lt.s32 	%p375, %r101, 11;
	@%p375 bra 	$L__BB3_187;
	sub.s32 	%r1119, %r166, %r180;
	shl.b32 	%r1120, %r1119, 2;
	mov.u32 	%r1121, _ZZN3cub18CUB_300001_SM_10006detail6select23DeviceSelectSweepKernelINS2_10policy_hubIiiiLb0ELNS0_10SelectImplE0EE10Policy1000EN6thrust24THRUST_300001_SM_1000_NS17counting_iteratorIiNS9_11use_defaultESB_SB_EENS9_6detail15normal_iteratorINS9_10device_ptrIiEEEESH_PlNS0_13ScanTileStateIiLb1EEE26ifGreaterThanTenThanSaveIdNS0_8NullTypeEiNS2_19streaming_context_tIlLb1EEELS5_0EEEvT0_T1_T2_T3_T4_T5_T6_T7_iT8_NS1_7vsmem_tEE19static_temp_storage;
	add.s32 	%r1122, %r1121, %r1120;
	st.shared.u32 	[%r1122], %r87;
$L__BB3_187:
	setp.lt.s32 	%p376, %r102, 11;
	@%p376 bra 	$L__BB3_189;
	sub.s32 	%r1123, %r167, %r180;
	shl.b32 	%r1124, %r1123, 2;
	mov.u32 	%r1125, _ZZN3cub18CUB_300001_SM_10006detail6select23DeviceSelectSweepKernelINS2_10policy_hubIiiiLb0ELNS0_10SelectImplE0EE10Policy1000EN6thrust24THRUST_300001_SM_1000_NS17counting_iteratorIiNS9_11use_defaultESB_SB_EENS9_6detail15normal_iteratorINS9_10device_ptrIiEEEESH_PlNS0_13ScanTileStateIiLb1EEE26ifGreaterThanTenThanSaveIdNS0_8NullTypeEiNS2_19streaming_context_tIlLb1EEELS5_0EEEvT0_T1_T2_T3_T4_T5_T6_T7_iT8_NS1_7vsmem_tEE19static_temp_storage;
	add.s32 	%r1126, %r1125, %r1124;
	st.shared.u32 	[%r1126], %r88;
$L__BB3_189:
	setp.lt.s32 	%p377, %r103, 11;
	@%p377 bra 	$L__BB3_191;
	sub.s32 	%r1127, %r168, %r180;
	shl.b32 	%r1128, %r1127, 2;
	mov.u32 	%r1129, _ZZN3cub18CUB_300001_SM_10006detail6select23DeviceSelectSweepKernelINS2_10policy_hubIiiiLb0ELNS0_10SelectImplE0EE10Policy1000EN6thrust24THRUST_300001_SM_1000_NS17counting_iteratorIiNS9_11use_defaultESB_SB_EENS9_6detail15normal_iteratorINS9_10device_ptrIiEEEESH_PlNS0_13ScanTileStateIiLb1EEE26ifGreaterThanTenThanSaveIdNS0_8NullTypeEiNS2_19streaming_context_tIlLb1EEELS5_0EEEvT0_T1_T2_T3_T4_T5_T6_T7_iT8_NS1_7vsmem_tEE19static_temp_storage;
	add.s32 	%r1130, %r1129, %r1128;
	st.shared.u32 	[%r1130], %r89;
$L__BB3_191:
	setp.lt.s32 	%p378, %r104, 11;
	@%p378 bra 	$L__BB3_193;
	sub.s32 	%r1131, %r169, %r180;
	shl.b32 	%r1132, %r1131, 2;
	mov.u32 	%r1133, _ZZN3cub18CUB_300001_SM_10006detail6select23DeviceSelectSweepKernelINS2_10policy_hubIiiiLb0ELNS0_10SelectImplE0EE10Policy1000EN6thrust24THRUST_300001_SM_1000_NS17counting_iteratorIiNS9_11use_defaultESB_SB_EENS9_6detail15normal_iteratorINS9_10device_ptrIiEEEESH_PlNS0_13ScanTileStateIiLb1EEE26ifGreaterThanTenThanSaveIdNS0_8NullTypeEiNS2_19streaming_context_tIlLb1EEELS5_0EEEvT0_T1_T2_T3_T4_T5_T6_T7_iT8_NS1_7vsmem_tEE19static_temp_storage;
	add.s32 	%r1134, %r1133, %r1132;
	st.shared.u32 	[%r1134], %r90;
$L__BB3_193:
	setp.lt.s32 	%p379, %r105, 11;
	@%p379 bra 	$L__BB3_195;
	sub.s32 	%r1135, %r170, %r180;
	shl.b32 	%r1136, %r1135, 2;
	mov.u32 	%r1137, _ZZN3cub18CUB_300001_SM_10006detail6select23DeviceSelectSweepKernelINS2_10policy_hubIiiiLb0ELNS0_10SelectImplE0EE10Policy1000EN6thrust24THRUST_300001_SM_1000_NS17counting_iteratorIiNS9_11use_defaultESB_SB_EENS9_6detail15normal_iteratorINS9_10device_ptrIiEEEESH_PlNS0_13ScanTileStateIiLb1EEE26ifGreaterThanTenThanSaveIdNS0_8NullTypeEiNS2_19streaming_context_tIlLb1EEELS5_0EEEvT0_T1_T2_T3_T4_T5_T6_T7_iT8_NS1_7vsmem_tEE19static_temp_storage;
	add.s32 	%r1138, %r1137, %r1136;
	st.shared.u32 	[%r1138], %r91;
$L__BB3_195:
	setp.lt.s32 	%p380, %r106, 11;
	@%p380 bra 	$L__BB3_197;
	sub.s32 	%r1139, %r171, %r180;
	shl.b32 	%r1140, %r1139, 2;
	mov.u32 	%r1141, _ZZN3cub18CUB_300001_SM_10006detail6select23DeviceSelectSweepKernelINS2_10policy_hubIiiiLb0ELNS0_10SelectImplE0EE10Policy1000EN6thrust24THRUST_300001_SM_1000_NS17counting_iteratorIiNS9_11use_defaultESB_SB_EENS9_6detail15normal_iteratorINS9_10device_ptrIiEEEESH_PlNS0_13ScanTileStateIiLb1EEE26ifGreaterThanTenThanSaveIdNS0_8NullTypeEiNS2_19streaming_context_tIlLb1EEELS5_0EEEvT0_T1_T2_T3_T4_T5_T6_T7_iT8_NS1_7vsmem_tEE19static_temp_storage;
	add.s32 	%r1142, %r1141, %r1140;
	st.shared.u32 	[%r1142], %r92;
$L__BB3_197:
	setp.lt.s32 	%p381, %r107, 11;
	@%p381 bra 	$L__BB3_199;
	sub.s32 	%r1143, %r172, %r180;
	shl.b32 	%r1144, %r1143, 2;
	mov.u32 	%r1145, _ZZN3cub18CUB_300001_SM_10006detail6select23DeviceSelectSweepKernelINS2_10policy_hubIiiiLb0ELNS0_10SelectImplE0EE10Policy1000EN6thrust24THRUST_300001_SM_1000_NS17counting_iteratorIiNS9_11use_defaultESB_SB_EENS9_6detail15normal_iteratorINS9_10device_ptrIiEEEESH_PlNS0_13ScanTileStateIiLb1EEE26ifGreaterThanTenThanSaveIdNS0_8NullTypeEiNS2_19streaming_context_tIlLb1EEELS5_0EEEvT0_T1_T2_T3_T4_T5_T6_T7_iT8_NS1_7vsmem_tEE19static_temp_storage;
	add.s32 	%r1146, %r1145, %r1144;
	st.shared.u32 	[%r1146], %r93;
$L__BB3_199:
	setp.lt.s32 	%p382, %r108, 11;
	@%p382 bra 	$L__BB3_201;
	sub.s32 	%r1147, %r173, %r180;
	shl.b32 	%r1148, %r1147, 2;
	mov.u32 	%r1149, _ZZN3cub18CUB_300001_SM_10006detail6select23DeviceSelectSweepKernelINS2_10policy_hubIiiiLb0ELNS0_10SelectImplE0EE10Policy1000EN6thrust24THRUST_300001_SM_1000_NS17counting_iteratorIiNS9_11use_defaultESB_SB_EENS9_6detail15normal_iteratorINS9_10device_ptrIiEEEESH_PlNS0_13ScanTileStateIiLb1EEE26ifGreaterThanTenThanSaveIdNS0_8NullTypeEiNS2_19streaming_context_tIlLb1EEELS5_0EEEvT0_T1_T2_T3_T4_T5_T6_T7_iT8_NS1_7vsmem_tEE19static_temp_storage;
	add.s32 	%r1150, %r1149, %r1148;
	st.shared.u32 	[%r1150], %r94;
$L__BB3_201:
	setp.lt.s32 	%p383, %r109, 11;
	@%p383 bra 	$L__BB3_203;
	sub.s32 	%r1151, %r174, %r180;
	shl.b32 	%r1152, %r1151, 2;
	mov.u32 	%r1153, _ZZN3cub18CUB_300001_SM_10006detail6select23DeviceSelectSweepKernelINS2_10policy_hubIiiiLb0ELNS0_10SelectImplE0EE10Policy1000EN6thrust24THRUST_300001_SM_1000_NS17counting_iteratorIiNS9_11use_defaultESB_SB_EENS9_6detail15normal_iteratorINS9_10device_ptrIiEEEESH_PlNS0_13ScanTileStateIiLb1EEE26ifGreaterThanTenThanSaveIdNS0_8NullTypeEiNS2_19streaming_context_tIlLb1EEELS5_0EEEvT0_T1_T2_T3_T4_T5_T6_T7_iT8_NS1_7vsmem_tEE19static_temp_storage;
	add.s32 	%r1154, %r1153, %r1152;
	st.shared.u32 	[%r1154], %r95;
$L__BB3_203:
	setp.lt.s32 	%p384, %r110, 11;
	@%p384 bra 	$L__BB3_205;
	sub.s32 	%r1155, %r175, %r180;
	shl.b32 	%r1156, %r1155, 2;
	mov.u32 	%r1157, _ZZN3cub18CUB_300001_SM_10006detail6select23DeviceSelectSweepKernelINS2_10policy_hubIiiiLb0ELNS0_10SelectImplE0EE10Policy1000EN6thrust24THRUST_300001_SM_1000_NS17counting_iteratorIiNS9_11use_defaultESB_SB_EENS9_6detail15normal_iteratorINS9_10device_ptrIiEEEESH_PlNS0_13ScanTileStateIiLb1EEE26ifGreaterThanTenThanSaveIdNS0_8NullTypeEiNS2_19streaming_context_tIlLb1EEELS5_0EEEvT0_T1_T2_T3_T4_T5_T6_T7_iT8_NS1_7vsmem_tEE19static_temp_storage;
	add.s32 	%r1158, %r1157, %r1156;
	st.shared.u32 	[%r1158], %r96;
$L__BB3_205:
	setp.lt.s32 	%p385, %r111, 11;
	@%p385 bra 	$L__BB3_207;
	sub.s32 	%r1159, %r176, %r180;
	shl.b32 	%r1160, %r1159, 2;
	mov.u32 	%r1161, _ZZN3cub18CUB_300001_SM_10006detail6select23DeviceSelectSweepKernelINS2_10policy_hubIiiiLb0ELNS0_10SelectImplE0EE10Policy1000EN6thrust24THRUST_300001_SM_1000_NS17counting_iteratorIiNS9_11use_defaultESB_SB_EENS9_6detail15normal_iteratorINS9_10device_ptrIiEEEESH_PlNS0_13ScanTileStateIiLb1EEE26ifGreaterThanTenThanSaveIdNS0_8NullTypeEiNS2_19streaming_context_tIlLb1EEELS5_0EEEvT0_T1_T2_T3_T4_T5_T6_T7_iT8_NS1_7vsmem_tEE19static_temp_storage;
	add.s32 	%r1162, %r1161, %r1160;
	st.shared.u32 	[%r1162], %r97;
$L__BB3_207:
	setp.lt.s32 	%p386, %r112, 11;
	@%p386 bra 	$L__BB3_209;
	sub.s32 	%r1163, %r177, %r180;
	shl.b32 	%r1164, %r1163, 2;
	mov.u32 	%r1165, _ZZN3cub18CUB_300001_SM_10006detail6select23DeviceSelectSweepKernelINS2_10policy_hubIiiiLb0ELNS0_10SelectImplE0EE10Policy1000EN6thrust24THRUST_300001_SM_1000_NS17counting_iteratorIiNS9_11use_defaultESB_SB_EENS9_6detail15normal_iteratorINS9_10device_ptrIiEEEESH_PlNS0_13ScanTileStateIiLb1EEE26ifGreaterThanTenThanSaveIdNS0_8NullTypeEiNS2_19streaming_context_tIlLb1EEELS5_0EEEvT0_T1_T2_T3_T4_T5_T6_T7_iT8_NS1_7vsmem_tEE19static_temp_storage;
	add.s32 	%r1166, %r1165, %r1164;
	st.shared.u32 	[%r1166], %r98;
$L__BB3_209:
	setp.lt.s32 	%p387, %r113, 11;
	@%p387 bra 	$L__BB3_211;
	sub.s32 	%r1167, %r178, %r180;
	shl.b32 	%r1168, %r1167, 2;
	mov.u32 	%r1169, _ZZN3cub18CUB_300001_SM_10006detail6select23DeviceSelectSweepKernelINS2_10policy_hubIiiiLb0ELNS0_10SelectImplE0EE10Policy1000EN6thrust24THRUST_300001_SM_1000_NS17counting_iteratorIiNS9_11use_defaultESB_SB_EENS9_6detail15normal_iteratorINS9_10device_ptrIiEEEESH_PlNS0_13ScanTileStateIiLb1EEE26ifGreaterThanTenThanSaveIdNS0_8NullTypeEiNS2_19streaming_context_tIlLb1EEELS5_0EEEvT0_T1_T2_T3_T4_T5_T6_T7_iT8_NS1_7vsmem_tEE19static_temp_storage;
	add.s32 	%r1170, %r1169, %r1168;
	st.shared.u32 	[%r1170], %r99;
$L__BB3_211:
	bar.sync 	0;
	setp.ge.s32 	%p388, %r1493, %r179;
	@%p388 bra 	$L__BB3_517;
	ld.param.u8 	%rs4, [%rd54];
	ld.param.u64 	%rd511, [%rd54+24];
	cvta.to.global.u64 	%rd56, %rd511;
	not.b32 	%r1171, %r1493;
	add.s32 	%r181, %r179, %r1171;
	and.b32  	%r1172, %r181, 1536;
	setp.eq.s32 	%p389, %r1172, 1536;
	@%p389 bra 	$L__BB3_217;
	shr.u32 	%r1173, %r181, 9;
	add.s32 	%r1174, %r1173, 1;
	and.b32  	%r1175, %r1174, 3;
	add.s32 	%r1492, %r1493, %r180;
	shl.b32 	%r1176, %r1493, 2;
	mov.u32 	%r1177, _ZZN3cub18CUB_300001_SM_10006detail6select23DeviceSelectSweepKernelINS2_10policy_hubIiiiLb0ELNS0_10SelectImplE0EE10Policy1000EN6thrust24THRUST_300001_SM_1000_NS17counting_iteratorIiNS9_11use_defaultESB_SB_EENS9_6detail15normal_iteratorINS9_10device_ptrIiEEEESH_PlNS0_13ScanTileStateIiLb1EEE26ifGreaterThanTenThanSaveIdNS0_8NullTypeEiNS2_19streaming_context_tIlLb1EEELS5_0EEEvT0_T1_T2_T3_T4_T5_T6_T7_iT8_NS1_7vsmem_tEE19static_temp_storage;
	add.s32 	%r1491, %r1177, %r1176;
	neg.s32 	%r1490, %r1175;
	shl.b32 	%r1178, %r1174, 9;
	and.b32  	%r1179, %r1178, 1536;
	add.s32 	%r1493, %r1493, %r1179;
$L__BB3_214:
	.pragma "nounroll";
	setp.ne.s16 	%p390, %rs4, 0;
	mov.b64 	%rd667, 0;
	@%p390 bra 	$L__BB3_216;
	ld.global.u64 	%rd667, [%rd56];
$L__BB3_216:
	cvt.s64.s32 	%rd513, %r1492;
	add.s64 	%rd514, %rd667, %rd513;
	shl.b64 	%rd515, %rd514, 2;
	add.s64 	%rd516, %rd3, %rd515;
	ld.shared.u32 	%r1180, [%r1491];
	st.global.u32 	[%rd516], %r1180;
	add.s32 	%r1492, %r1492, 512;
	add.s32 	%r1491, %r1491, 2048;
	add.s32 	%r1490, %r1490, 1;
	setp.ne.s32 	%p391, %r1490, 0;
	@%p391 bra 	$L__BB3_214;
$L__BB3_217:
	setp.lt.u32 	%p392, %r181, 1536;
	@%p392 bra 	$L__BB3_517;
	add.s32 	%r1495, %r1493, %r180;
	shl.b32 	%r1181, %r1493, 2;
	mov.u32 	%r1182, _ZZN3cub18CUB_300001_SM_10006detail6select23DeviceSelectSweepKernelINS2_10policy_hubIiiiLb0ELNS0_10SelectImplE0EE10Policy1000EN6thrust24THRUST_300001_SM_1000_NS17counting_iteratorIiNS9_11use_defaultESB_SB_EENS9_6detail15normal_iteratorINS9_10device_ptrIiEEEESH_PlNS0_13ScanTileStateIiLb1EEE26ifGreaterThanTenThanSaveIdNS0_8NullTypeEiNS2_19streaming_context_tIlLb1EEELS5_0EEEvT0_T1_T2_T3_T4_T5_T6_T7_iT8_NS1_7vsmem_tEE19static_temp_storage;
	add.s32 	%r1183, %r1181, %r1182;
	add.s32 	%r1494, %r1183, 4096;
$L__BB3_219:
	setp.ne.s16 	%p393, %rs4, 0;
	cvt.s64.s32 	%rd59, %r1495;
	mov.b64 	%rd668, 0;
	@%p393 bra 	$L__BB3_221;
	ld.global.u64 	%rd668, [%rd56];
$L__BB3_221:
	setp.ne.s16 	%p394, %rs4, 0;
	add.s64 	%rd519, %rd668, %rd59;
	shl.b64 	%rd520, %rd519, 2;
	add.s64 	%rd521, %rd3, %rd520;
	ld.shared.u32 	%r1184, [%r1494+-4096];
	st.global.u32 	[%rd521], %r1184;
	mov.b64 	%rd669, 0;
	@%p394 bra 	$L__BB3_223;
	ld.global.u64 	%rd669, [%rd56];
$L__BB3_223:
	setp.ne.s16 	%p395, %rs4, 0;
	add.s64 	%rd523, %rd669, %rd59;
	shl.b64 	%rd524, %rd523, 2;
	add.s64 	%rd525, %rd3, %rd524;
	ld.shared.u32 	%r1185, [%r1494+-2048];
	st.global.u32 	[%rd525+2048], %r1185;
	mov.b64 	%rd670, 0;
	@%p395 bra 	$L__BB3_225;
	ld.global.u64 	%rd670, [%rd56];
$L__BB3_225:
	setp.ne.s16 	%p396, %rs4, 0;
	add.s64 	%rd527, %rd670, %rd59;
	shl.b64 	%rd528, %rd527, 2;
	add.s64 	%rd529, %rd3, %rd528;
	ld.shared.u32 	%r1186, [%r1494];
	st.global.u32 	[%rd529+4096], %r1186;
	mov.b64 	%rd671, 0;
	@%p396 bra 	$L__BB3_227;
	ld.global.u64 	%rd671, [%rd56];
$L__BB3_227:
	cvt.u32.u64 	%r1187, %rd59;
	add.s64 	%rd530, %rd671, %rd59;
	shl.b64 	%rd531, %rd530, 2;
	add.s64 	%rd532, %rd3, %rd531;
	ld.shared.u32 	%r1188, [%r1494+2048];
	st.global.u32 	[%rd532+6144], %r1188;
	add.s32 	%r1493, %r1493, 2048;
	add.s32 	%r1495, %r1187, 2048;
	add.s32 	%r1494, %r1494, 8192;
	setp.lt.s32 	%p397, %r1493, %r179;
	@%p397 bra 	$L__BB3_219;
	bra.uni 	$L__BB3_517;
$L__BB3_228:
	ld.param.u32 	%r1468, [_ZN3cub18CUB_300001_SM_10006detail6select23DeviceSelectSweepKernelINS2_10policy_hubIiiiLb0ELNS0_10SelectImplE0EE10Policy1000EN6thrust24THRUST_300001_SM_1000_NS17counting_iteratorIiNS9_11use_defaultESB_SB_EENS9_6detail15normal_iteratorINS9_10device_ptrIiEEEESH_PlNS0_13ScanTileStateIiLb1EEE26ifGreaterThanTenThanSaveIdNS0_8NullTypeEiNS2_19streaming_context_tIlLb1EEELS5_0EEEvT0_T1_T2_T3_T4_T5_T6_T7_iT8_NS1_7vsmem_tE_param_7];
	sub.s32 	%r201, %r1468, %r3;
	setp.ne.s32 	%p2, %r1476, 0;
	@%p2 bra 	$L__BB3_361;
	ld.param.u8 	%rs29, [%rd1];
	setp.eq.s16 	%p158, %rs29, 0;
	ld.param.u64 	%rd310, [%rd1+16];
	cvt.u32.u64 	%r767, %rd310;
	selp.b32 	%r768, %r767, 0, %p158;
	mov.u32 	%r1513, %tid.x;
	mul.lo.s32 	%r769, %r1513, 14;
	add.s32 	%r770, %r1, %r3;
	add.s32 	%r771, %r770, %r768;
	setp.ge.s32 	%p159, %r769, %r201;
	add.s32 	%r203, %r771, %r769;
	or.b32  	%r204, %r769, 1;
	add.s32 	%r205, %r203, 1;
	add.s32 	%r206, %r769, 2;
	add.s32 	%r207, %r203, 2;
	add.s32 	%r208, %r769, 3;
	add.s32 	%r209, %r203, 3;
	add.s32 	%r210, %r769, 4;
	add.s32 	%r211, %r203, 4;
	add.s32 	%r212, %r769, 5;
	add.s32 	%r213, %r203, 5;
	add.s32 	%r214, %r769, 6;
	add.s32 	%r215, %r203, 6;
	add.s32 	%r216, %r769, 7;
	add.s32 	%r217, %r203, 7;
	add.s32 	%r218, %r769, 8;
	add.s32 	%r219, %r203, 8;
	add.s32 	%r220, %r769, 9;
	add.s32 	%r221, %r203, 9;
	add.s32 	%r222, %r769, 10;
	add.s32 	%r223, %r203, 10;
	add.s32 	%r224, %r769, 11;
	add.s32 	%r225, %r203, 11;
	add.s32 	%r226, %r769, 12;
	add.s32 	%r227, %r203, 12;
	add.s32 	%r228, %r769, 13;
	add.s32 	%r229, %r203, 13;
	bar.sync 	0;
	selp.b64 	%rd311, %rd310, 0, %p158;
	cvt.u64.u32 	%rd312, %r3;
	add.s64 	%rd313, %rd311, %rd312;
	cvt.u64.u32 	%rd314, %r769;
	add.s64 	%rd315, %rd313, %rd314;
	shl.b64 	%rd316, %rd315, 2;
	add.s64 	%rd96, %rd4, %rd316;
	mov.b32 	%r1497, 1;
	@%p159 bra 	$L__BB3_231;
	ld.global.u32 	%r772, [%rd96];
	setp.gt.s32 	%p160, %r772, 10;
	selp.u32 	%r1497, 1, 0, %p160;
$L__BB3_231:
	setp.ge.s32 	%p161, %r204, %r201;
	mov.b32 	%r1498, 1;
	@%p161 bra 	$L__BB3_233;
	ld.global.u32 	%r774, [%rd96+4];
	setp.gt.s32 	%p162, %r774, 10;
	selp.u32 	%r1498, 1, 0, %p162;
$L__BB3_233:
	setp.ge.s32 	%p163, %r206, %r201;
	mov.b32 	%r1499, 1;
	@%p163 bra 	$L__BB3_235;
	ld.global.u32 	%r776, [%rd96+8];
	setp.gt.s32 	%p164, %r776, 10;
	selp.u32 	%r1499, 1, 0, %p164;
$L__BB3_235:
	setp.ge.s32 	%p165, %r208, %r201;
	mov.b32 	%r1500, 1;
	@%p165 bra 	$L__BB3_237;
	ld.global.u32 	%r778, [%rd96+12];
	setp.gt.s32 	%p166, %r778, 10;
	selp.u32 	%r1500, 1, 0, %p166;
$L__BB3_237:
	setp.ge.s32 	%p167, %r210, %r201;
	mov.b32 	%r1501, 1;
	@%p167 bra 	$L__BB3_239;
	ld.global.u32 	%r780, [%rd96+16];
	setp.gt.s32 	%p168, %r780, 10;
	selp.u32 	%r1501, 1, 0, %p168;
$L__BB3_239:
	setp.ge.s32 	%p169, %r212, %r201;
	mov.b32 	%r1502, 1;
	@%p169 bra 	$L__BB3_241;
	ld.global.u32 	%r782, [%rd96+20];
	setp.gt.s32 	%p170, %r782, 10;
	selp.u32 	%r1502, 1, 0, %p170;
$L__BB3_241:
	setp.ge.s32 	%p171, %r214, %r201;
	mov.b32 	%r1503, 1;
	@%p171 bra 	$L__BB3_243;
	ld.global.u32 	%r784, [%rd96+24];
	setp.gt.s32 	%p172, %r784, 10;
	selp.u32 	%r1503, 1, 0, %p172;
$L__BB3_243:
	setp.ge.s32 	%p173, %r216, %r201;
	mov.b32 	%r1504, 1;
	@%p173 bra 	$L__BB3_245;
	ld.global.u32 	%r786, [%rd96+28];
	setp.gt.s32 	%p174, %r786, 10;
	selp.u32 	%r1504, 1, 0, %p174;
$L__BB3_245:
	setp.ge.s32 	%p175, %r218, %r201;
	mov.b32 	%r1505, 1;
	@%p175 bra 	$L__BB3_247;
	ld.global.u32 	%r788, [%rd96+32];
	setp.gt.s32 	%p176, %r788, 10;
	selp.u32 	%r1505, 1, 0, %p176;
$L__BB3_247:
	setp.ge.s32 	%p177, %r220, %r201;
	mov.b32 	%r1506, 1;
	@%p177 bra 	$L__BB3_249;
	ld.global.u32 	%r790, [%rd96+36];
	setp.gt.s32 	%p178, %r790, 10;
	selp.u32 	%r1506, 1, 0, %p178;
$L__BB3_249:
	setp.ge.s32 	%p179, %r222, %r201;
	mov.b32 	%r1507, 1;
	@%p179 bra 	$L__BB3_251;
	ld.global.u32 	%r792, [%rd96+40];
	setp.gt.s32 	%p180, %r792, 10;
	selp.u32 	%r1507, 1, 0, %p180;
$L__BB3_251:
	setp.ge.s32 	%p181, %r224, %r201;
	mov.b32 	%r1508, 1;
	@%p181 bra 	$L__BB3_253;
	ld.global.u32 	%r794, [%rd96+44];
	setp.gt.s32 	%p182, %r794, 10;
	selp.u32 	%r1508, 1, 0, %p182;
$L__BB3_253:
	setp.ge.s32 	%p183, %r226, %r201;
	mov.b32 	%r1509, 1;
	@%p183 bra 	$L__BB3_255;
	ld.global.u32 	%r796, [%rd96+48];
	setp.gt.s32 	%p184, %r796, 10;
	selp.u32 	%r1509, 1, 0, %p184;
$L__BB3_255:
	setp.ge.s32 	%p185, %r228, %r201;
	mov.b32 	%r1510, 1;
	@%p185 bra 	$L__BB3_257;
	ld.global.u32 	%r798, [%rd96+52];
	setp.gt.s32 	%p186, %r798, 10;
	selp.u32 	%r1510, 1, 0, %p186;
$L__BB3_257:
	bar.sync 	0;
	add.s32 	%r258, %r1498, %r1497;
	add.s32 	%r830, %r1499, %r258;
	add.s32 	%r831, %r1500, %r830;
	add.s32 	%r259, %r1501, %r831;
	add.s32 	%r260, %r1502, %r259;
	add.s32 	%r832, %r1503, %r260;
	add.s32 	%r833, %r1504, %r832;
	add.s32 	%r834, %r1505, %r833;
	add.s32 	%r835, %r1506, %r834;
	add.s32 	%r836, %r1507, %r835;
	add.s32 	%r837, %r1508, %r836;
	add.s32 	%r838, %r1509, %r837;
	add.s32 	%r804, %r1510, %r838;
	shr.u32 	%r262, %r1513, 5;
	// begin inline asm
	mov.u32 %r799, %laneid;
	// end inline asm
	mov.b32 	%r802, 1;
	mov.b32 	%r827, 0;
	mov.b32 	%r829, -1;
	// begin inline asm
	{  .reg .s32 r0;  .reg .pred p;  shfl.sync.up.b32 r0|p, %r804, %r802, %r827, %r829;  @p add.s32 r0, r0, %r804;  mov.s32 %r800, r0;}
	// end inline asm
	mov.b32 	%r808, 2;
	// begin inline asm
	{  .reg .s32 r0;  .reg .pred p;  shfl.sync.up.b32 r0|p, %r800, %r808, %r827, %r829;  @p add.s32 r0, r0, %r800;  mov.s32 %r806, r0;}
	// end inline asm
	mov.b32 	%r814, 4;
	// begin inline asm
	{  .reg .s32 r0;  .reg .pred p;  shfl.sync.up.b32 r0|p, %r806, %r814, %r827, %r829;  @p add.s32 r0, r0, %r806;  mov.s32 %r812, r0;}
	// end inline asm
	mov.b32 	%r820, 8;
	// begin inline asm
	{  .reg .s32 r0;  .reg .pred p;  shfl.sync.up.b32 r0|p, %r812, %r820, %r827, %r829;  @p add.s32 r0, r0, %r812;  mov.s32 %r818, r0;}
	// end inline asm
	mov.b32 	%r826, 16;
	// begin inline asm
	{  .reg .s32 r0;  .reg .pred p;  shfl.sync.up.b32 r0|p, %r818, %r826, %r827, %r829;  @p add.s32 r0, r0, %r818;  mov.s32 %r824, r0;}
	// end inline asm
	setp.ne.s32 	%p187, %r799, 31;
	@%p187 bra 	$L__BB3_259;
	shl.b32 	%r839, %r262, 2;
	mov.u32 	%r840, _ZZN3cub18CUB_300001_SM_10006detail6select23DeviceSelectSweepKernelINS2_10policy_hubIiiiLb0ELNS0_10SelectImplE0EE10Policy1000EN6thrust24THRUST_300001_SM_1000_NS17counting_iteratorIiNS9_11use_defaultESB_SB_EENS9_6detail15normal_iteratorINS9_10device_ptrIiEEEESH_PlNS0_13ScanTileStateIiLb1EEE26ifGreaterThanTenThanSaveIdNS0_8NullTypeEiNS2_19streaming_context_tIlLb1EEELS5_0EEEvT0_T1_T2_T3_T4_T5_T6_T7_iT8_NS1_7vsmem_tEE19static_temp_storage;
	add.s32 	%r841, %r840, %r839;
	st.shared.u32 	[%r841], %r824;
$L__BB3_259:
	bar.sync 	0;
	ld.shared.v4.u32 	{%r265, %r266, %r267, %r268}, [_ZZN3cub18CUB_300001_SM_10006detail6select23DeviceSelectSweepKernelINS2_10policy_hubIiiiLb0ELNS0_10SelectImplE0EE10Policy1000EN6thrust24THRUST_300001_SM_1000_NS17counting_iteratorIiNS9_11use_defaultESB_SB_EENS9_6detail15normal_iteratorINS9_10device_ptrIiEEEESH_PlNS0_13ScanTileStateIiLb1EEE26ifGreaterThanTenThanSaveIdNS0_8NullTypeEiNS2_19streaming_context_tIlLb1EEELS5_0EEEvT0_T1_T2_T3_T4_T5_T6_T7_iT8_NS1_7vsmem_tEE19static_temp_storage];
	shr.u32 	%r842, %r1513, 5;
	add.s32 	%r843, %r266, %r265;
	setp.eq.s32 	%p188, %r842, 2;
	selp.b32 	%r844, %r843, %r265, %p188;
	add.s32 	%r845, %r843, %r267;
	setp.eq.s32 	%p189, %r842, 3;
	selp.b32 	%r846, %r845, %r844, %p189;
	add.s32 	%r847, %r845, %r268;
	setp.eq.s32 	%p190, %r842, 4;
	selp.b32 	%r848, %r847, %r846, %p190;
	ld.shared.v4.u32 	{%r269, %r270, %r271, %r272}, [_ZZN3cub18CUB_300001_SM_10006detail6select23DeviceSelectSweepKernelINS2_10policy_hubIiiiLb0ELNS0_10SelectImplE0EE10Policy1000EN6thrust24THRUST_300001_SM_1000_NS17counting_iteratorIiNS9_11use_defaultESB_SB_EENS9_6detail15normal_iteratorINS9_10device_ptrIiEEEESH_PlNS0_13ScanTileStateIiLb1EEE26ifGreaterThanTenThanSaveIdNS0_8NullTypeEiNS2_19streaming_context_tIlLb1EEELS5_0EEEvT0_T1_T2_T3_T4_T5_T6_T7_iT8_NS1_7vsmem_tEE19static_temp_storage+16];
	add.s32 	%r849, %r847, %r269;
	setp.eq.s32 	%p191, %r842, 5;
	selp.b32 	%r850, %r849, %r848, %p191;
	add.s32 	%r851, %r849, %r270;
	setp.eq.s32 	%p192, %r842, 6;
	selp.b32 	%r852, %r851, %r850, %p192;
	add.s32 	%r853, %r851, %r271;
	setp.eq.s32 	%p193, %r842, 7;
	selp.b32 	%r854, %r853, %r852, %p193;
	add.s32 	%r855, %r853, %r272;
	setp.eq.s32 	%p194, %r842, 8;
	selp.b32 	%r856, %r855, %r854, %p194;
	ld.shared.v4.u32 	{%r273, %r274, %r275, %r276}, [_ZZN3cub18CUB_300001_SM_10006detail6select23DeviceSelectSweepKernelINS2_10policy_hubIiiiLb0ELNS0_10SelectImplE0EE10Policy1000EN6thrust24THRUST_300001_SM_1000_NS17counting_iteratorIiNS9_11use_defaultESB_SB_EENS9_6detail15normal_iteratorINS9_10device_ptrIiEEEESH_PlNS0_13ScanTileStateIiLb1EEE26ifGreaterThanTenThanSaveIdNS0_8NullTypeEiNS2_19streaming_context_tIlLb1EEELS5_0EEEvT0_T1_T2_T3_T4_T5_T6_T7_iT8_NS1_7vsmem_tEE19static_temp_storage+32];
	add.s32 	%r857, %r855, %r273;
	setp.eq.s32 	%p195, %r842, 9;
	selp.b32 	%r858, %r857, %r856, %p195;
	add.s32 	%r859, %r857, %r274;
	setp.eq.s32 	%p196, %r842, 10;
	selp.b32 	%r860, %r859, %r858, %p196;
	add.s32 	%r861, %r859, %r275;
	setp.eq.s32 	%p197, %r842, 11;
	selp.b32 	%r862, %r861, %r860, %p197;
	add.s32 	%r863, %r861, %r276;
	setp.eq.s32 	%p198, %r842, 12;
	selp.b32 	%r864, %r863, %r862, %p198;
	ld.shared.v4.u32 	{%r277, %r278, %r279, %r280}, [_ZZN3cub18CUB_300001_SM_10006detail6select23DeviceSelectSweepKernelINS2_10policy_hubIiiiLb0ELNS0_10SelectImplE0EE10Policy1000EN6thrust24THRUST_300001_SM_1000_NS17counting_iteratorIiNS9_11use_defaultESB_SB_EENS9_6detail15normal_iteratorINS9_10device_ptrIiEEEESH_PlNS0_13ScanTileStateIiLb1EEE26ifGreaterThanTenThanSaveIdNS0_8NullTypeEiNS2_19streaming_context_tIlLb1EEELS5_0EEEvT0_T1_T2_T3_T4_T5_T6_T7_iT8_NS1_7vsmem_tEE19static_temp_storage+48];
	add.s32 	%r865, %r863, %r277;
	setp.eq.s32 	%p199, %r842, 13;
	selp.b32 	%r866, %r865, %r864, %p199;
	add.s32 	%r867, %r865, %r278;
	setp.eq.s32 	%p200, %r842, 14;
	selp.b32 	%r868, %r867, %r866, %p200;
	add.s32 	%r869, %r867, %r279;
	setp.eq.s32 	%p201, %r842, 15;
	selp.b32 	%r870, %r869, %r868, %p201;
	setp.lt.u32 	%p202, %r1513, 32;
	selp.b32 	%r871, 0, %r870, %p202;
	setp.eq.s32 	%p203, %r799, 0;
	sub.s32 	%r872, %r824, %r804;
	selp.b32 	%r873, 0, %r872, %p203;
	add.s32 	%r281, %r871, %r873;
	add.s32 	%r282, %r281, %r1497;
	add.s32 	%r283, %r258, %r281;
	add.s32 	%r284, %r283, %r1499;
	add.s32 	%r285, %r284, %r1500;
	add.s32 	%r286, %r259, %r281;
	add.s32 	%r287, %r260, %r281;
	add.s32 	%r288, %r287, %r1503;
	add.s32 	%r289, %r288, %r1504;
	add.s32 	%r290, %r289, %r1505;
	add.s32 	%r291, %r290, %r1506;
	add.s32 	%r292, %r291, %r1507;
	add.s32 	%r293, %r292, %r1508;
	add.s32 	%r294, %r293, %r1509;
	add.s32 	%r874, %r201, %r280;
	add.s32 	%r875, %r874, %r869;
	add.s32 	%r1551, %r875, -7168;
	setp.gt.s32 	%p204, %r1551, 512;
	@%p204 bra 	$L__BB3_316;
	mov.u64 	%rd317, %rd196;
	ld.param.u8 	%rs5, [%rd317];
	ld.param.u64 	%rd318, [%rd317+24];
	cvta.to.global.u64 	%rd97, %rd318;
	setp.ne.s32 	%p205, %r1497, 0;
	setp.lt.s32 	%p206, %r281, %r1551;
	and.pred  	%p207, %p205, %p206;
	@%p207 bra 	$L__BB3_261;
	bra.uni 	$L__BB3_264;
$L__BB3_261:
	setp.ne.s16 	%p208, %rs5, 0;
	mov.b64 	%rd693, 0;
	@%p208 bra 	$L__BB3_263;
	ld.global.u64 	%rd693, [%rd97];
$L__BB3_263:
	cvt.s64.s32 	%rd320, %r281;
	add.s64 	%rd321, %rd693, %rd320;
	shl.b64 	%rd322, %rd321, 2;
	add.s64 	%rd323, %rd3, %rd322;
	st.global.u32 	[%rd323], %r203;
$L__BB3_264:
	setp.eq.s32 	%p209, %r1498, 0;
	setp.ge.s32 	%p210, %r282, %r1551;
	or.pred  	%p211, %p209, %p210;
	@%p211 bra 	$L__BB3_268;
	setp.ne.s16 	%p212, %rs5, 0;
	mov.b64 	%rd694, 0;
	@%p212 bra 	$L__BB3_267;
	ld.global.u64 	%rd694, [%rd97];
$L__BB3_267:
	cvt.s64.s32 	%rd325, %r282;
	add.s64 	%rd326, %rd694, %rd325;
	shl.b64 	%rd327, %rd326, 2;
	add.s64 	%rd328, %rd3, %rd327;
	st.global.u32 	[%rd328], %r205;
$L__BB3_268:
	setp.eq.s32 	%p213, %r1499, 0;
	setp.ge.s32 	%p214, %r283, %r1551;
	or.pred  	%p215, %p213, %p214;
	@%p215 bra 	$L__BB3_272;
	setp.ne.s16 	%p216, %rs5, 0;
	mov.b64 	%rd695, 0;
	@%p216 bra 	$L__BB3_271;
	ld.global.u64 	%rd695, [%rd97];
$L__BB3_271:
	cvt.s64.s32 	%rd330, %r283;
	add.s64 	%rd331, %rd695, %rd330;
	shl.b64 	%rd332, %rd331, 2;
	add.s64 	%rd333, %rd3, %rd332;
	st.global.u32 	[%rd333], %r207;
$L__BB3_272:
	setp.eq.s32 	%p217, %r1500, 0;
	setp.ge.s32 	%p218, %r284, %r1551;
	or.pred  	%p219, %p217, %p218;
	@%p219 bra 	$L__BB3_276;
	setp.ne.s16 	%p220, %rs5, 0;
	mov.b64 	%rd696, 0;
	@%p220 bra 	$L__BB3_275;
	ld.global.u64 	%rd696, [%rd97];
$L__BB3_275:
	cvt.s64.s32 	%rd335, %r284;
	add.s64 	%rd336, %rd696, %rd335;
	shl.b64 	%rd337, %rd336, 2;
	add.s64 	%rd338, %rd3, %rd337;
	st.global.u32 	[%rd338], %r209;
$L__BB3_276:
	setp.eq.s32 	%p221, %r1501, 0;
	setp.ge.s32 	%p222, %r285, %r1551;
	or.pred  	%p223, %p221, %p222;
	@%p223 bra 	$L__BB3_280;
	setp.ne.s16 	%p224, %rs5, 0;
	mov.b64 	%rd697, 0;
	@%p224 bra 	$L__BB3_279;
	ld.global.u64 	%rd697, [%rd97];
$L__BB3_279:
	cvt.s64.s32 	%rd340, %r285;
	add.s64 	%rd341, %rd697, %rd340;
	shl.b64 	%rd342, %rd341, 2;
	add.s64 	%rd343, %rd3, %rd342;
	st.global.u32 	[%rd343], %r211;
$L__BB3_280:
	setp.eq.s32 	%p225, %r1502, 0;
	setp.ge.s32 	%p226, %r286, %r1551;
	or.pred  	%p227, %p225, %p226;
	@%p227 bra 	$L__BB3_284;
	setp.ne.s16 	%p228, %rs5, 0;
	mov.b64 	%rd698, 0;
	@%p228 bra 	$L__BB3_283;
	ld.global.u64 	%rd698, [%rd97];
$L__BB3_283:
	cvt.s64.s32 	%rd345, %r286;
	add.s64 	%rd346, %rd698, %rd345;
	shl.b64 	%rd347, %rd346, 2;
	add.s64 	%rd348, %rd3, %rd347;
	st.global.u32 	[%rd348], %r213;
$L__BB3_284:
	setp.eq.s32 	%p229, %r1503, 0;
	setp.ge.s32 	%p230, %r287, %r1551;
	or.pred  	%p231, %p229, %p230;
	@%p231 bra 	$L__BB3_288;
	setp.ne.s16 	%p232, %rs5, 0;
	mov.b64 	%rd699, 0;
	@%p232 bra 	$L__BB3_287;
	ld.global.u64 	%rd699, [%rd97];
$L__BB3_287:
	cvt.s64.s32 	%rd350, %r287;
	add.s64 	%rd351, %rd699, %rd350;
	shl.b64 	%rd352, %rd351, 2;
	add.s64 	%rd353, %rd3, %rd352;
	st.global.u32 	[%rd353], %r215;
$L__BB3_288:
	setp.eq.s32 	%p233, %r1504, 0;
	setp.ge.s32 	%p234, %r288, %r1551;
	or.pred  	%p235, %p233, %p234;
	@%p235 bra 	$L__BB3_292;
	setp.ne.s16 	%p236, %rs5, 0;
	mov.b64 	%rd700, 0;
	@%p236 bra 	$L__BB3_291;
	ld.global.u64 	%rd700, [%rd97];
$L__BB3_291:
	cvt.s64.s32 	%rd355, %r288;
	add.s64 	%rd356, %rd700, %rd355;
	shl.b64 	%rd357, %rd356, 2;
	add.s64 	%rd358, %rd3, %rd357;
	st.global.u32 	[%rd358], %r217;
$L__BB3_292:
	setp.eq.s32 	%p237, %r1505, 0;
	setp.ge.s32 	%p238, %r289, %r1551;
	or.pred  	%p239, %p237, %p238;
	@%p239 bra 	$L__BB3_296;
	setp.ne.s16 	%p240, %rs5, 0;
	mov.b64 	%rd701, 0;
	@%p240 bra 	$L__BB3_295;
	ld.global.u64 	%rd701, [%rd97];
$L__BB3_295:
	cvt.s64.s32 	%rd360, %r289;
	add.s64 	%rd361, %rd701, %rd360;
	shl.b64 	%rd362, %rd361, 2;
	add.s64 	%rd363, %rd3, %rd362;
	st.global.u32 	[%rd363], %r219;
$L__BB3_296:
	setp.eq.s32 	%p241, %r1506, 0;
	setp.ge.s32 	%p242, %r290, %r1551;
	or.pred  	%p243, %p241, %p242;
	@%p243 bra 	$L__BB3_300;
	setp.ne.s16 	%p244, %rs5, 0;
	mov.b64 	%rd702, 0;
	@%p244 bra 	$L__BB3_299;
	ld.global.u64 	%rd702, [%rd97];
$L__BB3_299:
	cvt.s64.s32 	%rd365, %r290;
	add.s64 	%rd366, %rd702, %rd365;
	shl.b64 	%rd367, %rd366, 2;
	add.s64 	%rd368, %rd3, %rd367;
	st.global.u32 	[%rd368], %r221;
$L__BB3_300:
	setp.eq.s32 	%p245, %r1507, 0;
	setp.ge.s32 	%p246, %r291, %r1551;
	or.pred  	%p247, %p245, %p246;
	@%p247 bra 	$L__BB3_304;
	setp.ne.s16 	%p248, %rs5, 0;
	mov.b64 	%rd703, 0;
	@%p248 bra 	$L__BB3_303;
	ld.global.u64 	%rd703, [%rd97];
$L__BB3_303:
	cvt.s64.s32 	%rd370, %r291;
	add.s64 	%rd371, %rd703, %rd370;
	shl.b64 	%rd372, %rd371, 2;
	add.s64 	%rd373, %rd3, %rd372;
	st.global.u32 	[%rd373], %r223;
$L__BB3_304:
	setp.eq.s32 	%p249, %r1508, 0;
	setp.ge.s32 	%p250, %r292, %r1551;
	or.pred  	%p251, %p249, %p250;
	@%p251 bra 	$L__BB3_308;
	setp.ne.s16 	%p252, %rs5, 0;
	mov.b64 	%rd704, 0;
	@%p252 bra 	$L__BB3_307;
	ld.global.u64 	%rd704, [%rd97];
$L__BB3_307:
	cvt.s64.s32 	%rd375, %r292;
	add.s64 	%rd376, %rd704, %rd375;
	shl.b64 	%rd377, %rd376, 2;
	add.s64 	%rd378, %rd3, %rd377;
	st.global.u32 	[%rd378], %r225;
$L__BB3_308:
	setp.eq.s32 	%p253, %r1509, 0;
	setp.ge.s32 	%p254, %r293, %r1551;
	or.pred  	%p255, %p253, %p254;
	@%p255 bra 	$L__BB3_312;
	setp.ne.s16 	%p256, %rs5, 0;
	mov.b64 	%rd705, 0;
	@%p256 bra 	$L__BB3_311;
	ld.global.u64 	%rd705, [%rd97];
$L__BB3_311:
	cvt.s64.s32 	%rd380, %r293;
	add.s64 	%rd381, %rd705, %rd380;
	shl.b64 	%rd382, %rd381, 2;
	add.s64 	%rd383, %rd3, %rd382;
	st.global.u32 	[%rd383], %r227;
$L__BB3_312:
	setp.eq.s32 	%p257, %r1510, 0;
	setp.ge.s32 	%p258, %r294, %r1551;
	or.pred  	%p259, %p257, %p258;
	@%p259 bra 	$L__BB3_509;
	setp.ne.s16 	%p260, %rs5, 0;
	mov.b64 	%rd706, 0;
	@%p260 bra 	$L__BB3_315;
	ld.global.u64 	%rd706, [%rd97];
$L__BB3_315:
	cvt.s64.s32 	%rd385, %r294;
	add.s64 	%rd386, %rd706, %rd385;
	shl.b64 	%rd387, %rd386, 2;
	add.s64 	%rd388, %rd3, %rd387;
	st.global.u32 	[%rd388], %r229;
	bra.uni 	$L__BB3_509;
$L__BB3_316:
	bar.sync 	0;
	setp.eq.s32 	%p261, %r1497, 0;
	@%p261 bra 	$L__BB3_318;
	shl.b32 	%r876, %r281, 2;
	mov.u32 	%r877, _ZZN3cub18CUB_300001_SM_10006detail6select23DeviceSelectSweepKernelINS2_10policy_hubIiiiLb0ELNS0_10SelectImplE0EE10Policy1000EN6thrust24THRUST_300001_SM_1000_NS17counting_iteratorIiNS9_11use_defaultESB_SB_EENS9_6detail15normal_iteratorINS9_10device_ptrIiEEEESH_PlNS0_13ScanTileStateIiLb1EEE26ifGreaterThanTenThanSaveIdNS0_8NullTypeEiNS2_19streaming_context_tIlLb1EEELS5_0EEEvT0_T1_T2_T3_T4_T5_T6_T7_iT8_NS1_7vsmem_tEE19static_temp_storage;
	add.s32 	%r878, %r877, %r876;
	st.shared.u32 	[%r878], %r203;
$L__BB3_318:
	setp.eq.s32 	%p262, %r1498, 0;
	@%p262 bra 	$L__BB3_320;
	shl.b32 	%r879, %r282, 2;
	mov.u32 	%r880, _ZZN3cub18CUB_300001_SM_10006detail6select23DeviceSelectSweepKernelINS2_10policy_hubIiiiLb0ELNS0_10SelectImplE0EE10Policy1000EN6thrust24THRUST_300001_SM_1000_NS17counting_iteratorIiNS9_11use_defaultESB_SB_EENS9_6detail15normal_iteratorINS9_10device_ptrIiEEEESH_PlNS0_13ScanTileStateIiLb1EEE26ifGreaterThanTenThanSaveIdNS0_8NullTypeEiNS2_19streaming_context_tIlLb1EEELS5_0EEEvT0_T1_T2_T3_T4_T5_T6_T7_iT8_NS1_7vsmem_tEE19static_temp_storage;
	add.s32 	%r881, %r880, %r879;
	st.shared.u32 	[%r881], %r205;
$L__BB3_320:
	setp.eq.s32 	%p263, %r1499, 0;
	@%p263 bra 	$L__BB3_322;
	shl.b32 	%r882, %r283, 2;
	mov.u32 	%r883, _ZZN3cub18CUB_300001_SM_10006detail6select23DeviceSelectSweepKernelINS2_10policy_hubIiiiLb0ELNS0_10SelectImplE0EE10Policy1000EN6thrust24THRUST_300001_SM_1000_NS17counting_iteratorIiNS9_11use_defaultESB_SB_EENS9_6detail15normal_iteratorINS9_10device_ptrIiEEEESH_PlNS0_13ScanTileStateIiLb1EEE26ifGreaterThanTenThanSaveIdNS0_8NullTypeEiNS2_19streaming_context_tIlLb1EEELS5_0EEEvT0_T1_T2_T3_T4_T5_T6_T7_iT8_NS1_7vsmem_tEE19static_temp_storage;
	add.s32 	%r884, %r883, %r882;
	st.shared.u32 	[%r884], %r207;
$L__BB3_322:
	setp.eq.s32 	%p264, %r1500, 0;
	@%p264 bra 	$L__BB3_324;
	shl.b32 	%r885, %r284, 2;
	mov.u32 	%r886, _ZZN3cub18CUB_300001_SM_10006detail6select23DeviceSelectSweepKernelINS2_10policy_hubIiiiLb0ELNS0_10SelectImplE0EE10Policy1000EN6thrust24THRUST_300001_SM_1000_NS17counting_iteratorIiNS9_11use_defaultESB_SB_EENS9_6detail15normal_iteratorINS9_10device_ptrIiEEEESH_PlNS0_13ScanTileStateIiLb1EEE26ifGreaterThanTenThanSaveIdNS0_8NullTypeEiNS2_19streaming_context_tIlLb1EEELS5_0EEEvT0_T1_T2_T3_T4_T5_T6_T7_iT8_NS1_7vsmem_tEE19static_temp_storage;
	add.s32 	%r887, %r886, %r885;
	st.shared.u32 	[%r887], %r209;
$L__BB3_324:
	setp.eq.s32 	%p265, %r1501, 0;
	@%p265 bra 	$L__BB3_326;
	shl.b32 	%r888, %r285, 2;
	mov.u32 	%r889, _ZZN3cub18CUB_300001_SM_10006detail6select23DeviceSelectSweepKernelINS2_10policy_hubIiiiLb0ELNS0_10SelectImplE0EE10Policy1000EN6thrust24THRUST_300001_SM_1000_NS17counting_iteratorIiNS9_11use_defaultESB_SB_EENS9_6detail15normal_iteratorINS9_10device_ptrIiEEEESH_PlNS0_13ScanTileStateIiLb1EEE26ifGreaterThanTenThanSaveIdNS0_8NullTypeEiNS2_19streaming_context_tIlLb1EEELS5_0EEEvT0_T1_T2_T3_T4_T5_T6_T7_iT8_NS1_7vsmem_tEE19static_temp_storage;
	add.s32 	%r890, %r889, %r888;
	st.shared.u32 	[%r890], %r211;
$L__BB3_326:
	setp.eq.s32 	%p266, %r1502, 0;
	@%p266 bra 	$L__BB3_328;
	shl.b32 	%r891, %r286, 2;
	mov.u32 	%r892, _ZZN3cub18CUB_300001_SM_10006detail6select23DeviceSelectSweepKernelINS2_10policy_hubIiiiLb0ELNS0_10SelectImplE0EE10Policy1000EN6thrust24THRUST_300001_SM_1000_NS17counting_iteratorIiNS9_11use_defaultESB_SB_EENS9_6detail15normal_iteratorINS9_10device_ptrIiEEEESH_PlNS0_13ScanTileStateIiLb1EEE26ifGreaterThanTenThanSaveIdNS0_8NullTypeEiNS2_19streaming_context_tIlLb1EEELS5_0EEEvT0_T1_T2_T3_T4_T5_T6_T7_iT8_NS1_7vsmem_tEE19static_temp_storage;
	add.s32 	%r893, %r892, %r891;
	st.shared.u32 	[%r893], %r213;
$L__BB3_328:
	setp.eq.s32 	%p267, %r1503, 0;
	@%p267 bra 	$L__BB3_330;
	shl.b32 	%r894, %r287, 2;
	mov.u32 	%r895, _ZZN3cub18CUB_300001_SM_10006detail6select23DeviceSelectSweepKernelINS2_10policy_hubIiiiLb0ELNS0_10SelectImplE0EE10Policy1000EN6thrust24THRUST_300001_SM_1000_NS17counting_iteratorIiNS9_11use_defaultESB_SB_EENS9_6detail15normal_iteratorINS9_10device_ptrIiEEEESH_PlNS0_13ScanTileStateIiLb1EEE26ifGreaterThanTenThanSaveIdNS0_8NullTypeEiNS2_19streaming_context_tIlLb1EEELS5_0EEEvT0_T1_T2_T3_T4_T5_T6_T7_iT8_NS1_7vsmem_tEE19static_temp_storage;
	add.s32 	%r896, %r895, %r894;
	st.shared.u32 	[%r896], %r215;
$L__BB3_330:
	setp.eq.s32 	%p268, %r1504, 0;
	@%p268 bra 	$L__BB3_332;
	shl.b32 	%r897, %r288, 2;
	mov.u32 	%r898, _ZZN3cub18CUB_300001_SM_10006detail6select23DeviceSelectSweepKernelINS2_10policy_hubIiiiLb0ELNS0_10SelectImplE0EE10Policy1000EN6thrust24THRUST_300001_SM_1000_NS17counting_iteratorIiNS9_11use_defaultESB_SB_EENS9_6detail15normal_iteratorINS9_10device_ptrIiEEEESH_PlNS0_13ScanTileStateIiLb1EEE26ifGreaterThanTenThanSaveIdNS0_8NullTypeEiNS2_19streaming_context_tIlLb1EEELS5_0EEEvT0_T1_T2_T3_T4_T5_T6_T7_iT8_NS1_7vsmem_tEE19static_temp_storage;
	add.s32 	%r899, %r898, %r897;
	st.shared.u32 	[%r899], %r217;
$L__BB3_332:
	setp.eq.s32 	%p269, %r1505, 0;
	@%p269 bra 	$L__BB3_334;
	shl.b32 	%r900, %r289, 2;
	mov.u32 	%r901, _ZZN3cub18CUB_300001_SM_10006detail6select23DeviceSelectSweepKernelINS2_10policy_hubIiiiLb0ELNS0_10SelectImplE0EE10Policy1000EN6thrust24THRUST_300001_SM_1000_NS17counting_iteratorIiNS9_11use_defaultESB_SB_EENS9_6detail15normal_iteratorINS9_10device_ptrIiEEEESH_PlNS0_13ScanTileStateIiLb1EEE26ifGreaterThanTenThanSaveIdNS0_8NullTypeEiNS2_19streaming_context_tIlLb1EEELS5_0EEEvT0_T1_T2_T3_T4_T5_T6_T7_iT8_NS1_7vsmem_tEE19static_temp_storage;
	add.s32 	%r902, %r901, %r900;
	st.shared.u32 	[%r902], %r219;
$L__BB3_334:
	setp.eq.s32 	%p270, %r1506, 0;
	@%p270 bra 	$L__BB3_336;
	shl.b32 	%r903, %r290, 2;
	mov.u32 	%r904, _ZZN3cub18CUB_300001_SM_10006detail6select23DeviceSelectSweepKernelINS2_10policy_hubIiiiLb0ELNS0_10SelectImplE0EE10Policy1000EN6thrust24THRUST_300001_SM_1000_NS17counting_iteratorIiNS9_11use_defaultESB_SB_EENS9_6detail15normal_iteratorINS9_10device_ptrIiEEEESH_PlNS0_13ScanTileStateIiLb1EEE26ifGreaterThanTenThanSaveIdNS0_8NullTypeEiNS2_19streaming_context_tIlLb1EEELS5_0EEEvT0_T1_T2_T3_T4_T5_T6_T7_iT8_NS1_7vsmem_tEE19static_temp_storage;
	add.s32 	%r905, %r904, %r903;
	st.shared.u32 	[%r905], %r221;
$L__BB3_336:
	setp.eq.s32 	%p271, %r1507, 0;
	@%p271 bra 	$L__BB3_338;
	shl.b32 	%r906, %r291, 2;
	mov.u32 	%r907, _ZZN3cub18CUB_300001_SM_10006detail6select23DeviceSelectSweepKernelINS2_10policy_hubIiiiLb0ELNS0_10SelectImplE0EE10Policy1000EN6thrust24THRUST_300001_SM_1000_NS17counting_iteratorIiNS9_11use_defaultESB_SB_EENS9_6detail15normal_iteratorINS9_10device_ptrIiEEEESH_PlNS0_13ScanTileStateIiLb1EEE26ifGreaterThanTenThanSaveIdNS0_8NullTypeEiNS2_19streaming_context_tIlLb1EEELS5_0EEEvT0_T1_T2_T3_T4_T5_T6_T7_iT8_NS1_7vsmem_tEE19static_temp_storage;
	add.s32 	%r908, %r907, %r906;
	st.shared.u32 	[%r908], %r223;
$L__BB3_338:
	setp.eq.s32 	%p272, %r1508, 0;
	@%p272 bra 	$L__BB3_340;
	shl.b32 	%r909, %r292, 2;
	mov.u32 	%r910, _ZZN3cub18CUB_300001_SM_10006detail6select23DeviceSelectSweepKernelINS2_10policy_hubIiiiLb0ELNS0_10SelectImplE0EE10Policy1000EN6thrust24THRUST_300001_SM_1000_NS17counting_iteratorIiNS9_11use_defaultESB_SB_EENS9_6detail15normal_iteratorINS9_10device_ptrIiEEEESH_PlNS0_13ScanTileStateIiLb1EEE26ifGreaterThanTenThanSaveIdNS0_8NullTypeEiNS2_19streaming_context_tIlLb1EEELS5_0EEEvT0_T1_T2_T3_T4_T5_T6_T7_iT8_NS1_7vsmem_tEE19static_temp_storage;
	add.s32 	%r911, %r910, %r909;
	st.shared.u32 	[%r911], %r225;
$L__BB3_340:
	setp.eq.s32 	%p273, %r1509, 0;
	@%p273 bra 	$L__BB3_342;
	shl.b32 	%r912, %r293, 2;
	mov.u32 	%r913, _ZZN3cub18CUB_300001_SM_10006detail6select23DeviceSelectSweepKernelINS2_10policy_hubIiiiLb0ELNS0_10SelectImplE0EE10Policy1000EN6thrust24THRUST_300001_SM_1000_NS17counting_iteratorIiNS9_11use_defaultESB_SB_EENS9_6detail15normal_iteratorINS9_10device_ptrIiEEEESH_PlNS0_13ScanTileStateIiLb1EEE26ifGreaterThanTenThanSaveIdNS0_8NullTypeEiNS2_19streaming_context_tIlLb1EEELS5_0EEEvT0_T1_T2_T3_T4_T5_T6_T7_iT8_NS1_7vsmem_tEE19static_temp_storage;
	add.s32 	%r914, %r913, %r912;
	st.shared.u32 	[%r914], %r227;
$L__BB3_342:
	setp.eq.s32 	%p274, %r1510, 0;
	@%p274 bra 	$L__BB3_344;
	shl.b32 	%r915, %r294, 2;
	mov.u32 	%r916, _ZZN3cub18CUB_300001_SM_10006detail6select23DeviceSelectSweepKernelINS2_10policy_hubIiiiLb0ELNS0_10SelectImplE0EE10Policy1000EN6thrust24THRUST_300001_SM_1000_NS17counting_iteratorIiNS9_11use_defaultESB_SB_EENS9_6detail15normal_iteratorINS9_10device_ptrIiEEEESH_PlNS0_13ScanTileStateIiLb1EEE26ifGreaterThanTenThanSaveIdNS0_8NullTypeEiNS2_19streaming_context_tIlLb1EEELS5_0EEEvT0_T1_T2_T3_T4_T5_T6_T7_iT8_NS1_7vsmem_tEE19static_temp_storage;
	add.s32 	%r917, %r916, %r915;
	st.shared.u32 	[%r917], %r229;
$L__BB3_344:
	bar.sync 	0;
	setp.ge.u32 	%p275, %r1513, %r1551;
	@%p275 bra 	$L__BB3_509;
	ld.param.u32 	%r1470, [_ZN3cub18CUB_300001_SM_10006detail6select23DeviceSelectSweepKernelINS2_10policy_hubIiiiLb0ELNS0_10SelectImplE0EE10Policy1000EN6thrust24THRUST_300001_SM_1000_NS17counting_iteratorIiNS9_11use_defaultESB_SB_EENS9_6detail15normal_iteratorINS9_10device_ptrIiEEEESH_PlNS0_13ScanTileStateIiLb1EEE26ifGreaterThanTenThanSaveIdNS0_8NullTypeEiNS2_19streaming_context_tIlLb1EEELS5_0EEEvT0_T1_T2_T3_T4_T5_T6_T7_iT8_NS1_7vsmem_tE_param_7];
	mov.u64 	%rd389, %rd196;
	ld.param.u8 	%rs6, [%rd389];
	ld.param.u64 	%rd390, [%rd389+24];
	cvta.to.global.u64 	%rd98, %rd390;
	add.s32 	%r918, %r266, %r267;
	add.s32 	%r919, %r918, %r268;
	add.s32 	%r920, %r919, %r269;
	add.s32 	%r921, %r920, %r270;
	add.s32 	%r922, %r921, %r271;
	add.s32 	%r923, %r922, %r272;
	add.s32 	%r924, %r923, %r273;
	add.s32 	%r925, %r924, %r274;
	add.s32 	%r926, %r925, %r275;
	add.s32 	%r927, %r926, %r276;
	add.s32 	%r928, %r927, %r277;
	add.s32 	%r929, %r928, %r278;
	add.s32 	%r930, %r929, %r279;
	add.s32 	%r931, %r930, %r280;
	add.s32 	%r932, %r931, %r265;
	add.s32 	%r933, %r932, %r1470;
	sub.s32 	%r934, %r933, %r1513;
	add.s32 	%r296, %r934, -7169;
	and.b32  	%r935, %r296, 1536;
	setp.eq.s32 	%p276, %r935, 1536;
	@%p276 bra 	$L__BB3_350;
	cvt.u64.u32 	%rd686, %r1513;
	shl.b32 	%r936, %r1513, 2;
	mov.u32 	%r937, _ZZN3cub18CUB_300001_SM_10006detail6select23DeviceSelectSweepKernelINS2_10policy_hubIiiiLb0ELNS0_10SelectImplE0EE10Policy1000EN6thrust24THRUST_300001_SM_1000_NS17counting_iteratorIiNS9_11use_defaultESB_SB_EENS9_6detail15normal_iteratorINS9_10device_ptrIiEEEESH_PlNS0_13ScanTileStateIiLb1EEE26ifGreaterThanTenThanSaveIdNS0_8NullTypeEiNS2_19streaming_context_tIlLb1EEELS5_0EEEvT0_T1_T2_T3_T4_T5_T6_T7_iT8_NS1_7vsmem_tEE19static_temp_storage;
	add.s32 	%r1512, %r937, %r936;
	shr.u32 	%r938, %r296, 9;
	add.s32 	%r939, %r938, 1;
	and.b32  	%r940, %r939, 3;
	neg.s32 	%r1511, %r940;
$L__BB3_347:
	.pragma "nounroll";
	setp.ne.s16 	%p277, %rs6, 0;
	mov.b64 	%rd687, 0;
	@%p277 bra 	$L__BB3_349;
	ld.global.u64 	%rd687, [%rd98];
$L__BB3_349:
	add.s64 	%rd392, %rd687, %rd686;
	shl.b64 	%rd393, %rd392, 2;
	add.s64 	%rd394, %rd3, %rd393;
	ld.shared.u32 	%r941, [%r1512];
	st.global.u32 	[%rd394], %r941;
	add.s64 	%rd686, %rd686, 512;
	cvt.u32.u64 	%r1513, %rd686;
	add.s32 	%r1512, %r1512, 2048;
	add.s32 	%r1511, %r1511, 1;
	setp.ne.s32 	%p278, %r1511, 0;
	@%p278 bra 	$L__BB3_347;
$L__BB3_350:
	setp.lt.u32 	%p279, %r296, 1536;
	@%p279 bra 	$L__BB3_509;
	mul.wide.u32 	%rd396, %r1513, 4;
	add.s64 	%rd104, %rd3, %rd396;
	shl.b32 	%r942, %r1513, 2;
	mov.u32 	%r943, _ZZN3cub18CUB_300001_SM_10006detail6select23DeviceSelectSweepKernelINS2_10policy_hubIiiiLb0ELNS0_10SelectImplE0EE10Policy1000EN6thrust24THRUST_300001_SM_1000_NS17counting_iteratorIiNS9_11use_defaultESB_SB_EENS9_6detail15normal_iteratorINS9_10device_ptrIiEEEESH_PlNS0_13ScanTileStateIiLb1EEE26ifGreaterThanTenThanSaveIdNS0_8NullTypeEiNS2_19streaming_context_tIlLb1EEELS5_0EEEvT0_T1_T2_T3_T4_T5_T6_T7_iT8_NS1_7vsmem_tEE19static_temp_storage;
	add.s32 	%r944, %r942, %r943;
	add.s32 	%r1514, %r944, 4096;
	mov.b64 	%rd688, 0;
$L__BB3_352:
	setp.ne.s16 	%p280, %rs6, 0;
	mov.b64 	%rd689, 0;
	@%p280 bra 	$L__BB3_354;
	ld.global.u64 	%rd689, [%rd98];
$L__BB3_354:
	setp.ne.s16 	%p281, %rs6, 0;
	shl.b64 	%rd399, %rd689, 2;
	add.s64 	%rd400, %rd688, %rd399;
	add.s64 	%rd401, %rd104, %rd400;
	ld.shared.u32 	%r945, [%r1514+-4096];
	st.global.u32 	[%rd401], %r945;
	mov.b64 	%rd690, 0;
	@%p281 bra 	$L__BB3_356;
	ld.global.u64 	%rd690, [%rd98];
$L__BB3_356:
	setp.ne.s16 	%p282, %rs6, 0;
	shl.b64 	%rd403, %rd690, 2;
	add.s64 	%rd404, %rd688, %rd403;
	add.s64 	%rd405, %rd104, %rd404;
	ld.shared.u32 	%r946, [%r1514+-2048];
	st.global.u32 	[%rd405+2048], %r946;
	mov.b64 	%rd691, 0;
	@%p282 bra 	$L__BB3_358;
	ld.global.u64 	%rd691, [%rd98];
$L__BB3_358:
	setp.ne.s16 	%p283, %rs6, 0;
	shl.b64 	%rd407, %rd691, 2;
	add.s64 	%rd408, %rd688, %rd407;
	add.s64 	%rd409, %rd104, %rd408;
	ld.shared.u32 	%r947, [%r1514];
	st.global.u32 	[%rd409+4096], %r947;
	mov.b64 	%rd692, 0;
	@%p283 bra 	$L__BB3_360;
	ld.global.u64 	%rd692, [%rd98];
$L__BB3_360:
	shl.b64 	%rd410, %rd692, 2;
	add.s64 	%rd411, %rd688, %rd410;
	add.s64 	%rd412, %rd104, %rd411;
	ld.shared.u32 	%r948, [%r1514+2048];
	st.global.u32 	[%rd412+6144], %r948;
	add.s32 	%r1513, %r1513, 2048;
	add.s64 	%rd688, %rd688, 8192;
	add.s32 	%r1514, %r1514, 8192;
	setp.lt.s32 	%p284, %r1513, %r1551;
	@%p284 bra 	$L__BB3_352;
	bra.uni 	$L__BB3_509;
$L__BB3_361:
	ld.param.u8 	%rs9, [%rd1];
	setp.eq.s16 	%p3, %rs9, 0;
	ld.param.u64 	%rd199, [%rd1+16];
	cvt.u32.u64 	%r459, %rd199;
	selp.b32 	%r460, %r459, 0, %p3;
	mov.u32 	%r1547, %tid.x;
	mul.lo.s32 	%r461, %r1547, 14;
	add.s32 	%r462, %r1, %r3;
	add.s32 	%r463, %r462, %r460;
	setp.ge.s32 	%p4, %r461, %r201;
	add.s32 	%r311, %r463, %r461;
	or.b32  	%r312, %r461, 1;
	add.s32 	%r313, %r311, 1;
	add.s32 	%r314, %r461, 2;
	add.s32 	%r315, %r311, 2;
	add.s32 	%r316, %r461, 3;
	add.s32 	%r317, %r311, 3;
	add.s32 	%r318, %r461, 4;
	add.s32 	%r319, %r311, 4;
	add.s32 	%r320, %r461, 5;
	add.s32 	%r321, %r311, 5;
	add.s32 	%r322, %r461, 6;
	add.s32 	%r323, %r311, 6;
	add.s32 	%r324, %r461, 7;
	add.s32 	%r325, %r311, 7;
	add.s32 	%r326, %r461, 8;
	add.s32 	%r327, %r311, 8;
	add.s32 	%r328, %r461, 9;
	add.s32 	%r329, %r311, 9;
	add.s32 	%r330, %r461, 10;
	add.s32 	%r331, %r311, 10;
	add.s32 	%r332, %r461, 11;
	add.s32 	%r333, %r311, 11;
	add.s32 	%r334, %r461, 12;
	add.s32 	%r335, %r311, 12;
	add.s32 	%r336, %r461, 13;
	add.s32 	%r337, %r311, 13;
	bar.sync 	0;
	selp.b64 	%rd200, %rd199, 0, %p3;
	cvt.s64.s32 	%rd201, %r3;
	add.s64 	%rd202, %rd200, %rd201;
	cvt.u64.u32 	%rd203, %r461;
	add.s64 	%rd204, %rd202, %rd203;
	shl.b64 	%rd205, %rd204, 2;
	add.s64 	%rd143, %rd4, %rd205;
	mov.b32 	%r1516, 1;
	@%p4 bra 	$L__BB3_363;
	ld.global.u32 	%r464, [%rd143];
	setp.gt.s32 	%p5, %r464, 10;
	selp.u32 	%r1516, 1, 0, %p5;
$L__BB3_363:
	setp.ge.s32 	%p6, %r312, %r201;
	mov.b32 	%r1517, 1;
	@%p6 bra 	$L__BB3_365;
	ld.global.u32 	%r466, [%rd143+4];
	setp.gt.s32 	%p7, %r466, 10;
	selp.u32 	%r1517, 1, 0, %p7;
$L__BB3_365:
	setp.ge.s32 	%p8, %r314, %r201;
	mov.b32 	%r1518, 1;
	@%p8 bra 	$L__BB3_367;
	ld.global.u32 	%r468, [%rd143+8];
	setp.gt.s32 	%p9, %r468, 10;
	selp.u32 	%r1518, 1, 0, %p9;
$L__BB3_367:
	setp.ge.s32 	%p10, %r316, %r201;
	mov.b32 	%r1519, 1;
	@%p10 bra 	$L__BB3_369;
	ld.global.u32 	%r470, [%rd143+12];
	setp.gt.s32 	%p11, %r470, 10;
	selp.u32 	%r1519, 1, 0, %p11;
$L__BB3_369:
	setp.ge.s32 	%p12, %r318, %r201;
	mov.b32 	%r1520, 1;
	@%p12 bra 	$L__BB3_371;
	ld.global.u32 	%r472, [%rd143+16];
	setp.gt.s32 	%p13, %r472, 10;
	selp.u32 	%r1520, 1, 0, %p13;
$L__BB3_371:
	setp.ge.s32 	%p14, %r320, %r201;
	mov.b32 	%r1521, 1;
	@%p14 bra 	$L__BB3_373;
	ld.global.u32 	%r474, [%rd143+20];
	setp.gt.s32 	%p15, %r474, 10;
	selp.u32 	%r1521, 1, 0, %p15;
$L__BB3_373:
	setp.ge.s32 	%p16, %r322, %r201;
	mov.b32 	%r1522, 1;
	@%p16 bra 	$L__BB3_375;
	ld.global.u32 	%r476, [%rd143+24];
	setp.gt.s32 	%p17, %r476, 10;
	selp.u32 	%r1522, 1, 0, %p17;
$L__BB3_375:
	setp.ge.s32 	%p18, %r324, %r201;
	mov.b32 	%r1523, 1;
	@%p18 bra 	$L__BB3_377;
	ld.global.u32 	%r478, [%rd143+28];
	setp.gt.s32 	%p19, %r478, 10;
	selp.u32 	%r1523, 1, 0, %p19;
$L__BB3_377:
	setp.ge.s32 	%p20, %r326, %r201;
	mov.b32 	%r1524, 1;
	@%p20 bra 	$L__BB3_379;
	ld.global.u32 	%r480, [%rd143+32];
	setp.gt.s32 	%p21, %r480, 10;
	selp.u32 	%r1524, 1, 0, %p21;
$L__BB3_379:
	setp.ge.s32 	%p22, %r328, %r201;
	mov.b32 	%r1525, 1;
	@%p22 bra 	$L__BB3_381;
	ld.global.u32 	%r482, [%rd143+36];
	setp.gt.s32 	%p23, %r482, 10;
	selp.u32 	%r1525, 1, 0, %p23;
$L__BB3_381:
	setp.ge.s32 	%p24, %r330, %r201;
	mov.b32 	%r1526, 1;
	@%p24 bra 	$L__BB3_383;
	ld.global.u32 	%r484, [%rd143+40];
	setp.gt.s32 	%p25, %r484, 10;
	selp.u32 	%r1526, 1, 0, %p25;
$L__BB3_383:
	setp.ge.s32 	%p26, %r332, %r201;
	mov.b32 	%r1527, 1;
	@%p26 bra 	$L__BB3_385;
	ld.global.u32 	%r486, [%rd143+44];
	setp.gt.s32 	%p27, %r486, 10;
	selp.u32 	%r1527, 1, 0, %p27;
$L__BB3_385:
	setp.ge.s32 	%p28, %r334, %r201;
	mov.b32 	%r1528, 1;
	@%p28 bra 	$L__BB3_387;
	ld.global.u32 	%r488, [%rd143+48];
	setp.gt.s32 	%p29, %r488, 10;
	selp.u32 	%r1528, 1, 0, %p29;
$L__BB3_387:
	setp.ge.s32 	%p30, %r336, %r201;
	mov.b32 	%r1529, 1;
	@%p30 bra 	$L__BB3_389;
	ld.global.u32 	%r490, [%rd143+52];
	setp.gt.s32 	%p31, %r490, 10;
	selp.u32 	%r1529, 1, 0, %p31;
$L__BB3_389:
	bar.sync 	0;
	add.s32 	%r522, %r1517, %r1516;
	add.s32 	%r523, %r1518, %r522;
	add.s32 	%r524, %r1519, %r523;
	add.s32 	%r525, %r1520, %r524;
	add.s32 	%r526, %r1521, %r525;
	add.s32 	%r527, %r1522, %r526;
	add.s32 	%r528, %r1523, %r527;
	add.s32 	%r529, %r1524, %r528;
	add.s32 	%r530, %r1525, %r529;
	add.s32 	%r531, %r1526, %r530;
	add.s32 	%r532, %r1527, %r531;
	add.s32 	%r533, %r1528, %r532;
	add.s32 	%r496, %r1529, %r533;
	shr.u32 	%r367, %r1547, 5;
	// begin inline asm
	mov.u32 %r491, %laneid;
	// end inline asm
	mov.b32 	%r494, 1;
	mov.b32 	%r519, 0;
	mov.b32 	%r521, -1;
	// begin inline asm
	{  .reg .s32 r0;  .reg .pred p;  shfl.sync.up.b32 r0|p, %r496, %r494, %r519, %r521;  @p add.s32 r0, r0, %r496;  mov.s32 %r492, r0;}
	// end inline asm
	mov.b32 	%r500, 2;
	// begin inline asm
	{  .reg .s32 r0;  .reg .pred p;  shfl.sync.up.b32 r0|p, %r492, %r500, %r519, %r521;  @p add.s32 r0, r0, %r492;  mov.s32 %r498, r0;}
	// end inline asm
	mov.b32 	%r506, 4;
	// begin inline asm
	{  .reg .s32 r0;  .reg .pred p;  shfl.sync.up.b32 r0|p, %r498, %r506, %r519, %r521;  @p add.s32 r0, r0, %r498;  mov.s32 %r504, r0;}
	// end inline asm
	mov.b32 	%r512, 8;
	// begin inline asm
	{  .reg .s32 r0;  .reg .pred p;  shfl.sync.up.b32 r0|p, %r504, %r512, %r519, %r521;  @p add.s32 r0, r0, %r504;  mov.s32 %r510, r0;}
	// end inline asm
	mov.b32 	%r518, 16;
	// begin inline asm
	{  .reg .s32 r0;  .reg .pred p;  shfl.sync.up.b32 r0|p, %r510, %r518, %r519, %r521;  @p add.s32 r0, r0, %r510;  mov.s32 %r516, r0;}
	// end inline asm
	setp.ne.s32 	%p32, %r491, 31;
	@%p32 bra 	$L__BB3_391;
	shl.b32 	%r534, %r367, 2;
	mov.u32 	%r535, _ZZN3cub18CUB_300001_SM_10006detail6select23DeviceSelectSweepKernelINS2_10policy_hubIiiiLb0ELNS0_10SelectImplE0EE10Policy1000EN6thrust24THRUST_300001_SM_1000_NS17counting_iteratorIiNS9_11use_defaultESB_SB_EENS9_6detail15normal_iteratorINS9_10device_ptrIiEEEESH_PlNS0_13ScanTileStateIiLb1EEE26ifGreaterThanTenThanSaveIdNS0_8NullTypeEiNS2_19streaming_context_tIlLb1EEELS5_0EEEvT0_T1_T2_T3_T4_T5_T6_T7_iT8_NS1_7vsmem_tEE19static_temp_storage;
	add.s32 	%r536, %r535, %r534;
	st.shared.u32 	[%r536], %r516;
$L__BB3_391:
	sub.s32 	%r537, %r516, %r496;
	bar.sync 	0;
	ld.shared.v4.u32 	{%r538, %r539, %r540, %r541}, [_ZZN3cub18CUB_300001_SM_10006detail6select23DeviceSelectSweepKernelINS2_10policy_hubIiiiLb0ELNS0_10SelectImplE0EE10Policy1000EN6thrust24THRUST_300001_SM_1000_NS17counting_iteratorIiNS9_11use_defaultESB_SB_EENS9_6detail15normal_iteratorINS9_10device_ptrIiEEEESH_PlNS0_13ScanTileStateIiLb1EEE26ifGreaterThanTenThanSaveIdNS0_8NullTypeEiNS2_19streaming_context_tIlLb1EEELS5_0EEEvT0_T1_T2_T3_T4_T5_T6_T7_iT8_NS1_7vsmem_tEE19static_temp_storage];
	add.s32 	%r542, %r539, %r538;
	setp.eq.s32 	%p33, %r367, 2;
	selp.b32 	%r543, %r542, %r538, %p33;
	add.s32 	%r544, %r542, %r540;
	setp.eq.s32 	%p34, %r367, 3;
	selp.b32 	%r545, %r544, %r543, %p34;
	add.s32 	%r546, %r544, %r541;
	setp.eq.s32 	%p35, %r367, 4;
	selp.b32 	%r547, %r546, %r545, %p35;
	ld.shared.v4.u32 	{%r548, %r549, %r550, %r551}, [_ZZN3cub18CUB_300001_SM_10006detail6select23DeviceSelectSweepKernelINS2_10policy_hubIiiiLb0ELNS0_10SelectImplE0EE10Policy1000EN6thrust24THRUST_300001_SM_1000_NS17counting_iteratorIiNS9_11use_defaultESB_SB_EENS9_6detail15normal_iteratorINS9_10device_ptrIiEEEESH_PlNS0_13ScanTileStateIiLb1EEE26ifGreaterThanTenThanSaveIdNS0_8NullTypeEiNS2_19streaming_context_tIlLb1EEELS5_0EEEvT0_T1_T2_T3_T4_T5_T6_T7_iT8_NS1_7vsmem_tEE19static_temp_storage+16];
	add.s32 	%r552, %r546, %r548;
	setp.eq.s32 	%p36, %r367, 5;
	selp.b32 	%r553, %r552, %r547, %p36;
	add.s32 	%r554, %r552, %r549;
	setp.eq.s32 	%p37, %r367, 6;
	selp.b32 	%r555, %r554, %r553, %p37;
	add.s32 	%r556, %r554, %r550;
	setp.eq.s32 	%p38, %r367, 7;
	selp.b32 	%r557, %r556, %r555, %p38;
	add.s32 	%r558, %r556, %r551;
	setp.eq.s32 	%p39, %r367, 8;
	selp.b32 	%r559, %r558, %r557, %p39;
	ld.shared.v4.u32 	{%r560, %r561, %r562, %r563}, [_ZZN3cub18CUB_300001_SM_10006detail6select23DeviceSelectSweepKernelINS2_10policy_hubIiiiLb0ELNS0_10SelectImplE0EE10Policy1000EN6thrust24THRUST_300001_SM_1000_NS17counting_iteratorIiNS9_11use_defaultESB_SB_EENS9_6detail15normal_iteratorINS9_10device_ptrIiEEEESH_PlNS0_13ScanTileStateIiLb1EEE26ifGreaterThanTenThanSaveIdNS0_8NullTypeEiNS2_19streaming_context_tIlLb1EEELS5_0EEEvT0_T1_T2_T3_T4_T5_T6_T7_iT8_NS1_7vsmem_tEE19static_temp_storage+32];
	add.s32 	%r564, %r558, %r560;
	setp.eq.s32 	%p40, %r367, 9;
	selp.b32 	%r565, %r564, %r559, %p40;
	add.s32 	%r566, %r564, %r561;
	setp.eq.s32 	%p41, %r367, 10;
	selp.b32 	%r567, %r566, %r565, %p41;
	add.s32 	%r568, %r566, %r562;
	setp.eq.s32 	%p42, %r367, 11;
	selp.b32 	%r569, %r568, %r567, %p42;
	add.s32 	%r570, %r568, %r563;
	setp.eq.s32 	%p43, %r367, 12;
	selp.b32 	%r571, %r570, %r569, %p43;
	ld.shared.v4.u32 	{%r572, %r573, %r574, %r575}, [_ZZN3cub18CUB_300001_SM_10006detail6select23DeviceSelectSweepKernelINS2_10policy_hubIiiiLb0ELNS0_10SelectImplE0EE10Policy1000EN6thrust24THRUST_300001_SM_1000_NS17counting_iteratorIiNS9_11use_defaultESB_SB_EENS9_6detail15normal_iteratorINS9_10device_ptrIiEEEESH_PlNS0_13ScanTileStateIiLb1EEE26ifGreaterThanTenThanSaveIdNS0_8NullTypeEiNS2_19streaming_context_tIlLb1EEELS5_0EEEvT0_T1_T2_T3_T4_T5_T6_T7_iT8_NS1_7vsmem_tEE19static_temp_storage+48];
	add.s32 	%r576, %r570, %r572;
	setp.eq.s32 	%p44, %r367, 13;
	selp.b32 	%r577, %r576, %r571, %p44;
	add.s32 	%r578, %r576, %r573;
	setp.eq.s32 	%p45, %r367, 14;
	selp.b32 	%r579, %r578, %r577, %p45;
	add.s32 	%r580, %r578, %r574;
	setp.eq.s32 	%p46, %r367, 15;
	selp.b32 	%r581, %r580, %r579, %p46;
	add.s32 	%r370, %r580, %r575;
	setp.gt.u32 	%p47, %r1547, 31;
	setp.lt.u32 	%p48, %r1547, 32;
	setp.eq.s32 	%p49, %r491, 0;
	selp.b32 	%r582, 0, %r537, %p49;
	add.s32 	%r1543, %r581, %r582;
	selp.b32 	%r372, %r537, %r1543, %p48;
	@%p47 bra 	$L__BB3_407;
	setp.ne.s32 	%p50, %r1547, 0;
	mul.wide.s32 	%rd206, %r1476, 8;
	add.s64 	%rd144, %rd2, %rd206;
	@%p50 bra 	$L__BB3_394;
	st.shared.u32 	[_ZZN3cub18CUB_300001_SM_10006detail6select23DeviceSelectSweepKernelINS2_10policy_hubIiiiLb0ELNS0_10SelectImplE0EE10Policy1000EN6thrust24THRUST_300001_SM_1000_NS17counting_iteratorIiNS9_11use_defaultESB_SB_EENS9_6detail15normal_iteratorINS9_10device_ptrIiEEEESH_PlNS0_13ScanTileStateIiLb1EEE26ifGreaterThanTenThanSaveIdNS0_8NullTypeEiNS2_19streaming_context_tIlLb1EEELS5_0EEEvT0_T1_T2_T3_T4_T5_T6_T7_iT8_NS1_7vsmem_tEE19static_temp_storage+108], %r370;
	add.s64 	%rd207, %rd144, 256;
	mov.b32 	%r583, 100;
	// begin inline asm
	st.relaxed.gpu.v2.u32 [%rd207], {%r583, %r370};
	// end inline asm
$L__BB3_394:
	not.b32 	%r589, %r1547;
	add.s32 	%r1538, %r1476, %r589;
	mov.b32 	%r585, 675;
	// begin inline asm
	nanosleep.u32 %r585;
	// end inline asm
	mul.wide.s32 	%rd209, %r1538, 8;
	add.s64 	%rd210, %rd2, %rd209;
	add.s64 	%rd208, %rd210, 256;
	// begin inline asm
	ld.relaxed.gpu.v2.u32 {%r1540, %r1532}, [%rd208];
	// end inline asm
	mov.b32 	%r1533, 422;
$L__BB3_395:
	setp.eq.s32 	%p51, %r1540, 99;
	mov.b32 	%r590, -1;
	vote.sync.any.pred 	%p52, %p51, %r590;
	not.pred 	%p53, %p52;
	@%p53 bra 	$L__BB3_397;
	mul.lo.s32 	%r764, %r1476, 16807;
	and.b32  	%r1476, %r764, 2147483647;
	add.s32 	%r765, %r1533, 1;
	rem.u32 	%r761, %r1476, %r765;
	// begin inline asm
	nanosleep.u32 %r761;
	// end inline asm
	shr.u32 	%r1533, %r1533, 1;
	// begin inline asm
	ld.relaxed.gpu.v2.u32 {%r1540, %r1532}, [%rd208];
	// end inline asm
	bra.uni 	$L__BB3_395;
$L__BB3_397:
	setp.eq.s32 	%p54, %r1540, 101;
	mov.b32 	%r617, -1;
	vote.sync.ballot.b32 	%r619, %p54, %r617;
	// begin inline asm
	mov.u32 %r592, %lanemask_ge;
	// end inline asm
	and.b32  	%r620, %r619, %r592;
	or.b32  	%r621, %r620, -2147483648;
	add.s32 	%r622, %r621, -1;
	not.b32 	%r623, %r621;
	and.b32  	%r624, %r623, %r622;
	popc.b32 	%r596, %r624;
	mov.b32 	%r595, 1;
	// begin inline asm
	shfl.sync.down.b32 %r593, %r1532, %r595, %r596, %r617;
	// end inline asm
	setp.lt.s32 	%p56, %r491, %r596;
	selp.b32 	%r625, %r593, 0, %p56;
	add.s32 	%r599, %r625, %r1532;
	mov.b32 	%r600, 2;
	// begin inline asm
	shfl.sync.down.b32 %r598, %r599, %r600, %r596, %r617;
	// end inline asm
	add.s32 	%r387, %r491, 2;
	setp.gt.s32 	%p57, %r387, %r596;
	selp.b32 	%r626, 0, %r598, %p57;
	add.s32 	%r604, %r599, %r626;
	mov.b32 	%r605, 4;
	// begin inline asm
	shfl.sync.down.b32 %r603, %r604, %r605, %r596, %r617;
	// end inline asm
	add.s32 	%r388, %r491, 4;
	setp.gt.s32 	%p58, %r388, %r596;
	selp.b32 	%r627, 0, %r603, %p58;
	add.s32 	%r609, %r604, %r627;
	mov.b32 	%r610, 8;
	// begin inline asm
	shfl.sync.down.b32 %r608, %r609, %r610, %r596, %r617;
	// end inline asm
	add.s32 	%r389, %r491, 8;
	setp.gt.s32 	%p59, %r389, %r596;
	selp.b32 	%r628, 0, %r608, %p59;
	add.s32 	%r614, %r609, %r628;
	mov.b32 	%r615, 16;
	// begin inline asm
	shfl.sync.down.b32 %r613, %r614, %r615, %r596, %r617;
	// end inline asm
	add.s32 	%r390, %r491, 16;
	setp.gt.s32 	%p60, %r390, %r596;
	selp.b32 	%r629, 0, %r613, %p60;
	add.s32 	%r1536, %r614, %r629;
	add.s64 	%rd146, %rd2, 256;
	mov.b32 	%r1534, 422;
$L__BB3_398:
	setp.ne.s32 	%p61, %r1540, 101;
	mov.b32 	%r630, -1;
	vote.sync.all.pred 	%p62, %p61, %r630;
	not.pred 	%p63, %p62;
	@%p63 bra 	$L__BB3_403;
	shr.u32 	%r1534, %r1534, 1;
	mul.wide.s32 	%rd306, %r1538, 8;
	add.s64 	%rd307, %rd146, %rd306;
	add.s64 	%rd305, %rd307, -256;
	// begin inline asm
	ld.relaxed.gpu.v2.u32 {%r1540, %r1541}, [%rd305];
	// end inline asm
	mov.u32 	%r1542, %r1534;
$L__BB3_400:
	setp.eq.s32 	%p148, %r1540, 99;
	mov.b32 	%r717, -1;
	vote.sync.any.pred 	%p149, %p148, %r717;
	not.pred 	%p150, %p149;
	@%p150 bra 	$L__BB3_402;
	mul.lo.s32 	%r759, %r1476, 16807;
	and.b32  	%r1476, %r759, 2147483647;
	add.s32 	%r760, %r1542, 1;
	rem.u32 	%r756, %r1476, %r760;
	// begin inline asm
	nanosleep.u32 %r756;
	// end inline asm
	shr.u32 	%r1542, %r1542, 1;
	// begin inline asm
	ld.relaxed.gpu.v2.u32 {%r1540, %r1541}, [%rd305];
	// end inline asm
	bra.uni 	$L__BB3_400;
$L__BB3_402:
	setp.eq.s32 	%p151, %r1540, 101;
	mov.b32 	%r743, -1;
	vote.sync.ballot.b32 	%r744, %p151, %r743;
	and.b32  	%r745, %r744, %r592;
	or.b32  	%r746, %r745, -2147483648;
	add.s32 	%r747, %r746, -1;
	not.b32 	%r748, %r746;
	and.b32  	%r749, %r748, %r747;
	popc.b32 	%r722, %r749;
	mov.b32 	%r721, 1;
	// begin inline asm
	shfl.sync.down.b32 %r719, %r1541, %r721, %r722, %r743;
	// end inline asm
	setp.lt.s32 	%p153, %r491, %r722;
	selp.b32 	%r750, %r719, 0, %p153;
	add.s32 	%r725, %r750, %r1541;
	mov.b32 	%r726, 2;
	// begin inline asm
	shfl.sync.down.b32 %r724, %r725, %r726, %r722, %r743;
	// end inline asm
	setp.gt.s32 	%p154, %r387, %r722;
	selp.b32 	%r751, 0, %r724, %p154;
	add.s32 	%r730, %r725, %r751;
	mov.b32 	%r731, 4;
	// begin inline asm
	shfl.sync.down.b32 %r729, %r730, %r731, %r722, %r743;
	// end inline asm
	setp.gt.s32 	%p155, %r388, %r722;
	selp.b32 	%r752, 0, %r729, %p155;
	add.s32 	%r735, %r730, %r752;
	mov.b32 	%r736, 8;
	// begin inline asm
	shfl.sync.down.b32 %r734, %r735, %r736, %r722, %r743;
	// end inline asm
	setp.gt.s32 	%p156, %r389, %r722;
	selp.b32 	%r753, 0, %r734, %p156;
	add.s32 	%r740, %r735, %r753;
	mov.b32 	%r741, 16;
	// begin inline asm
	shfl.sync.down.b32 %r739, %r740, %r741, %r722, %r743;
	// end inline asm
	setp.gt.s32 	%p157, %r390, %r722;
	selp.b32 	%r754, 0, %r739, %p157;
	add.s32 	%r755, %r754, %r1536;
	add.s32 	%r1536, %r755, %r740;
	add.s32 	%r1538, %r1538, -32;
	bra.uni 	$L__BB3_398;
$L__BB3_403:
	setp.ne.s32 	%p64, %r1547, 0;
	@%p64 bra 	$L__BB3_405;
	add.s32 	%r633, %r1536, %r370;
	add.s64 	%rd211, %rd144, 256;
	mov.b32 	%r632, 101;
	// begin inline asm
	st.relaxed.gpu.v2.u32 [%rd211], {%r632, %r633};
	// end inline asm
	st.shared.u32 	[_ZZN3cub18CUB_300001_SM_10006detail6select23DeviceSelectSweepKernelINS2_10policy_hubIiiiLb0ELNS0_10SelectImplE0EE10Policy1000EN6thrust24THRUST_300001_SM_1000_NS17counting_iteratorIiNS9_11use_defaultESB_SB_EENS9_6detail15normal_iteratorINS9_10device_ptrIiEEEESH_PlNS0_13ScanTileStateIiLb1EEE26ifGreaterThanTenThanSaveIdNS0_8NullTypeEiNS2_19streaming_context_tIlLb1EEELS5_0EEEvT0_T1_T2_T3_T4_T5_T6_T7_iT8_NS1_7vsmem_tEE19static_temp_storage+100], %r1536;
	st.shared.u32 	[_ZZN3cub18CUB_300001_SM_10006detail6select23DeviceSelectSweepKernelINS2_10policy_hubIiiiLb0ELNS0_10SelectImplE0EE10Policy1000EN6thrust24THRUST_300001_SM_1000_NS17counting_iteratorIiNS9_11use_defaultESB_SB_EENS9_6detail15normal_iteratorINS9_10device_ptrIiEEEESH_PlNS0_13ScanTileStateIiLb1EEE26ifGreaterThanTenThanSaveIdNS0_8NullTypeEiNS2_19streaming_context_tIlLb1EEELS5_0EEEvT0_T1_T2_T3_T4_T5_T6_T7_iT8_NS1_7vsmem_tEE19static_temp_storage+104], %r633;
$L__BB3_405:
	setp.ne.s32 	%p65, %r491, 0;
	mov.u32 	%r1543, %r372;
	@%p65 bra 	$L__BB3_407;
	st.shared.u32 	[_ZZN3cub18CUB_300001_SM_10006detail6select23DeviceSelectSweepKernelINS2_10policy_hubIiiiLb0ELNS0_10SelectImplE0EE10Policy1000EN6thrust24THRUST_300001_SM_1000_NS17counting_iteratorIiNS9_11use_defaultESB_SB_EENS9_6detail15normal_iteratorINS9_10device_ptrIiEEEESH_PlNS0_13ScanTileStateIiLb1EEE26ifGreaterThanTenThanSaveIdNS0_8NullTypeEiNS2_19streaming_context_tIlLb1EEELS5_0EEEvT0_T1_T2_T3_T4_T5_T6_T7_iT8_NS1_7vsmem_tEE19static_temp_storage+80], %r1536;
	mov.u32 	%r1543, %r1536;
$L__BB3_407:
	mov.u64 	%rd148, %rd196;
	bar.sync 	0;
	setp.eq.s32 	%p66, %r1547, 0;
	ld.shared.u32 	%r634, [_ZZN3cub18CUB_300001_SM_10006detail6select23DeviceSelectSweepKernelINS2_10policy_hubIiiiLb0ELNS0_10SelectImplE0EE10Policy1000EN6thrust24THRUST_300001_SM_1000_NS17counting_iteratorIiNS9_11use_defaultESB_SB_EENS9_6detail15normal_iteratorINS9_10device_ptrIiEEEESH_PlNS0_13ScanTileStateIiLb1EEE26ifGreaterThanTenThanSaveIdNS0_8NullTypeEiNS2_19streaming_context_tIlLb1EEELS5_0EEEvT0_T1_T2_T3_T4_T5_T6_T7_iT8_NS1_7vsmem_tEE19static_temp_storage+80];
	selp.b32 	%r635, 0, %r634, %p66;
	add.s32 	%r413, %r635, %r1543;
	add.s32 	%r414, %r413, %r1516;
	add.s32 	%r415, %r522, %r413;
	add.s32 	%r416, %r415, %r1518;
	add.s32 	%r417, %r416, %r1519;
	add.s32 	%r418, %r417, %r1520;
	add.s32 	%r419, %r418, %r1521;
	add.s32 	%r420, %r419, %r1522;
	add.s32 	%r421, %r420, %r1523;
	add.s32 	%r422, %r421, %r1524;
	add.s32 	%r423, %r422, %r1525;
	add.s32 	%r424, %r423, %r1526;
	add.s32 	%r425, %r424, %r1527;
	add.s32 	%r426, %r425, %r1528;
	ld.shared.v2.u32 	{%r637, %r427}, [_ZZN3cub18CUB_300001_SM_10006detail6select23DeviceSelectSweepKernelINS2_10policy_hubIiiiLb0ELNS0_10SelectImplE0EE10Policy1000EN6thrust24THRUST_300001_SM_1000_NS17counting_iteratorIiNS9_11use_defaultESB_SB_EENS9_6detail15normal_iteratorINS9_10device_ptrIiEEEESH_PlNS0_13ScanTileStateIiLb1EEE26ifGreaterThanTenThanSaveIdNS0_8NullTypeEiNS2_19streaming_context_tIlLb1EEELS5_0EEEvT0_T1_T2_T3_T4_T5_T6_T7_iT8_NS1_7vsmem_tEE19static_temp_storage+104];
	ld.shared.u32 	%r428, [_ZZN3cub18CUB_300001_SM_10006detail6select23DeviceSelectSweepKernelINS2_10policy_hubIiiiLb0ELNS0_10SelectImplE0EE10Policy1000EN6thrust24THRUST_300001_SM_1000_NS17counting_iteratorIiNS9_11use_defaultESB_SB_EENS9_6detail15normal_iteratorINS9_10device_ptrIiEEEESH_PlNS0_13ScanTileStateIiLb1EEE26ifGreaterThanTenThanSaveIdNS0_8NullTypeEiNS2_19streaming_context_tIlLb1EEELS5_0EEEvT0_T1_T2_T3_T4_T5_T6_T7_iT8_NS1_7vsmem_tEE19static_temp_storage+100];
	sub.s32 	%r638, 7168, %r201;
	sub.s32 	%r1551, %r637, %r638;
	sub.s32 	%r430, %r427, %r638;
	setp.gt.s32 	%p67, %r430, 512;
	@%p67 bra 	$L__BB3_464;
	ld.param.u8 	%rs7, [%rd148];
	ld.param.u64 	%rd212, [%rd148+24];
	cvta.to.global.u64 	%rd149, %rd212;
	setp.ne.s32 	%p68, %r1516, 0;
	setp.lt.s32 	%p69, %r413, %r1551;
	and.pred  	%p70, %p68, %p69;
	@%p70 bra 	$L__BB3_409;
	bra.uni 	$L__BB3_412;
$L__BB3_409:
	setp.ne.s16 	%p71, %rs7, 0;
	mov.b64 	%rd712, 0;
	@%p71 bra 	$L__BB3_411;
	ld.global.u64 	%rd712, [%rd149];
$L__BB3_411:
	cvt.s64.s32 	%rd214, %r413;
	add.s64 	%rd215, %rd712, %rd214;
	shl.b64 	%rd216, %rd215, 2;
	add.s64 	%rd217, %rd3, %rd216;
	st.global.u32 	[%rd217], %r311;
$L__BB3_412:
	setp.eq.s32 	%p72, %r1517, 0;
	setp.ge.s32 	%p73, %r414, %r1551;
	or.pred  	%p74, %p72, %p73;
	@%p74 bra 	$L__BB3_416;
	setp.ne.s16 	%p75, %rs7, 0;
	mov.b64 	%rd713, 0;
	@%p75 bra 	$L__BB3_415;
	ld.global.u64 	%rd713, [%rd149];
$L__BB3_415:
	cvt.s64.s32 	%rd219, %r414;
	add.s64 	%rd220, %rd713, %rd219;
	shl.b64 	%rd221, %rd220, 2;
	add.s64 	%rd222, %rd3, %rd221;
	st.global.u32 	[%rd222], %r313;
$L__BB3_416:
	setp.eq.s32 	%p76, %r1518, 0;
	setp.ge.s32 	%p77, %r415, %r1551;
	or.pred  	%p78, %p76, %p77;
	@%p78 bra 	$L__BB3_420;
	setp.ne.s16 	%p79, %rs7, 0;
	mov.b64 	%rd714, 0;
	@%p79 bra 	$L__BB3_419;
	ld.global.u64 	%rd714, [%rd149];
$L__BB3_419:
	cvt.s64.s32 	%rd224, %r415;
	add.s64 	%rd225, %rd714, %rd224;
	shl.b64 	%rd226, %rd225, 2;
	add.s64 	%rd227, %rd3, %rd226;
	st.global.u32 	[%rd227], %r315;
$L__BB3_420:
	setp.eq.s32 	%p80, %r1519, 0;
	setp.ge.s32 	%p81, %r416, %r1551;
	or.pred  	%p82, %p80, %p81;
	@%p82 bra 	$L__BB3_424;
	setp.ne.s16 	%p83, %rs7, 0;
	mov.b64 	%rd715, 0;
	@%p83 bra 	$L__BB3_423;
	ld.global.u64 	%rd715, [%rd149];
$L__BB3_423:
	cvt.s64.s32 	%rd229, %r416;
	add.s64 	%rd230, %rd715, %rd229;
	shl.b64 	%rd231, %rd230, 2;
	add.s64 	%rd232, %rd3, %rd231;
	st.global.u32 	[%rd232], %r317;
$L__BB3_424:
	setp.eq.s32 	%p84, %r1520, 0;
	setp.ge.s32 	%p85, %r417, %r1551;
	or.pred  	%p86, %p84, %p85;
	@%p86 bra 	$L__BB3_428;
	setp.ne.s16 	%p87, %rs7, 0;
	mov.b64 	%rd716, 0;
	@%p87 bra 	$L__BB3_427;
	ld.global.u64 	%rd716, [%rd149];
$L__BB3_427:
	cvt.s64.s32 	%rd234, %r417;
	add.s64 	%rd235, %rd716, %rd234;
	shl.b64 	%rd236, %rd235, 2;
	add.s64 	%rd237, %rd3, %rd236;
	st.global.u32 	[%rd237], %r319;
$L__BB3_428:
	setp.eq.s32 	%p88, %r1521, 0;
	setp.ge.s32 	%p89, %r418, %r1551;
	or.pred  	%p90, %p88, %p89;
	@%p90 bra 	$L__BB3_432;
	setp.ne.s16 	%p91, %rs7, 0;
	mov.b64 	%rd717, 0;
	@%p91 bra 	$L__BB3_431;
	ld.global.u64 	%rd717, [%rd149];
$L__BB3_431:
	cvt.s64.s32 	%rd239, %r418;
	add.s64 	%rd240, %rd717, %rd239;
	shl.b64 	%rd241, %rd240, 2;
	add.s64 	%rd242, %rd3, %rd241;
	st.global.u32 	[%rd242], %r321;
$L__BB3_432:
	setp.eq.s32 	%p92, %r1522, 0;
	setp.ge.s32 	%p93, %r419, %r1551;
	or.pred  	%p94, %p92, %p93;
	@%p94 bra 	$L__BB3_436;
	setp.ne.s16 	%p95, %rs7, 0;
	mov.b64 	%rd718, 0;
	@%p95 bra 	$L__BB3_435;
	ld.global.u64 	%rd718, [%rd149];
$L__BB3_435:
	cvt.s64.s32 	%rd244, %r419;
	add.s64 	%rd245, %rd718, %rd244;
	shl.b64 	%rd246, %rd245, 2;
	add.s64 	%rd247, %rd3, %rd246;
	st.global.u32 	[%rd247], %r323;
$L__BB3_436:
	setp.eq.s32 	%p96, %r1523, 0;
	setp.ge.s32 	%p97, %r420, %r1551;
	or.pred  	%p98, %p96, %p97;
	@%p98 bra 	$L__BB3_440;
	setp.ne.s16 	%p99, %rs7, 0;
	mov.b64 	%rd719, 0;
	@%p99 bra 	$L__BB3_439;
	ld.global.u64 	%rd719, [%rd149];
$L__BB3_439:
	cvt.s64.s32 	%rd249, %r420;
	add.s64 	%rd250, %rd719, %rd249;
	shl.b64 	%rd251, %rd250, 2;
	add.s64 	%rd252, %rd3, %rd251;
	st.global.u32 	[%rd252], %r325;
$L__BB3_440:
	setp.eq.s32 	%p100, %r1524, 0;
	setp.ge.s32 	%p101, %r421, %r1551;
	or.pred  	%p102, %p100, %p101;
	@%p102 bra 	$L__BB3_444;
	setp.ne.s16 	%p103, %rs7, 0;
	mov.b64 	%rd720, 0;
	@%p103 bra 	$L__BB3_443;
	ld.global.u64 	%rd720, [%rd149];
$L__BB3_443:
	cvt.s64.s32 	%rd254, %r421;
	add.s64 	%rd255, %rd720, %rd254;
	shl.b64 	%rd256, %rd255, 2;
	add.s64 	%rd257, %rd3, %rd256;
	st.global.u32 	[%rd257], %r327;
$L__BB3_444:
	setp.eq.s32 	%p104, %r1525, 0;
	setp.ge.s32 	%p105, %r422, %r1551;
	or.pred  	%p106, %p104, %p105;
	@%p106 bra 	$L__BB3_448;
	setp.ne.s16 	%p107, %rs7, 0;
	mov.b64 	%rd721, 0;
	@%p107 bra 	$L__BB3_447;
	ld.global.u64 	%rd721, [%rd149];
$L__BB3_447:
	cvt.s64.s32 	%rd259, %r422;
	add.s64 	%rd260, %rd721, %rd259;
	shl.b64 	%rd261, %rd260, 2;
	add.s64 	%rd262, %rd3, %rd261;
	st.global.u32 	[%rd262], %r329;
$L__BB3_448:
	setp.eq.s32 	%p108, %r1526, 0;
	setp.ge.s32 	%p109, %r423, %r1551;
	or.pred  	%p110, %p108, %p109;
	@%p110 bra 	$L__BB3_452;
	setp.ne.s16 	%p111, %rs7, 0;
	mov.b64 	%rd722, 0;
	@%p111 bra 	$L__BB3_451;
	ld.global.u64 	%rd722, [%rd149];
$L__BB3_451:
	cvt.s64.s32 	%rd264, %r423;
	add.s64 	%rd265, %rd722, %rd264;
	shl.b64 	%rd266, %rd265, 2;
	add.s64 	%rd267, %rd3, %rd266;
	st.global.u32 	[%rd267], %r331;
$L__BB3_452:
	setp.eq.s32 	%p112, %r1527, 0;
	setp.ge.s32 	%p113, %r424, %r1551;
	or.pred  	%p114, %p112, %p113;
	@%p114 bra 	$L__BB3_456;
	setp.ne.s16 	%p115, %rs7, 0;
	mov.b64 	%rd723, 0;
	@%p115 bra 	$L__BB3_455;
	ld.global.u64 	%rd723, [%rd149];
$L__BB3_455:
	cvt.s64.s32 	%rd269, %r424;
	add.s64 	%rd270, %rd723, %rd269;
	shl.b64 	%rd271, %rd270, 2;
	add.s64 	%rd272, %rd3, %rd271;
	st.global.u32 	[%rd272], %r333;
$L__BB3_456:
	setp.eq.s32 	%p116, %r1528, 0;
	setp.ge.s32 	%p117, %r425, %r1551;
	or.pred  	%p118, %p116, %p117;
	@%p118 bra 	$L__BB3_460;
	setp.ne.s16 	%p119, %rs7, 0;
	mov.b64 	%rd724, 0;
	@%p119 bra 	$L__BB3_459;
	ld.global.u64 	%rd724, [%rd149];
$L__BB3_459:
	cvt.s64.s32 	%rd274, %r425;
	add.s64 	%rd275, %rd724, %rd274;
	shl.b64 	%rd276, %rd275, 2;
	add.s64 	%rd277, %rd3, %rd276;
	st.global.u32 	[%rd277], %r335;
$L__BB3_460:
	setp.eq.s32 	%p120, %r1529, 0;
	setp.ge.s32 	%p121, %r426, %r1551;
	or.pred  	%p122, %p120, %p121;
	@%p122 bra 	$L__BB3_509;
	setp.ne.s16 	%p123, %rs7, 0;
	mov.b64 	%rd725, 0;
	@%p123 bra 	$L__BB3_463;
	ld.global.u64 	%rd725, [%rd149];
$L__BB3_463:
	cvt.s64.s32 	%rd279, %r426;
	add.s64 	%rd280, %rd725, %rd279;
	shl.b64 	%rd281, %rd280, 2;
	add.s64 	%rd282, %rd3, %rd281;
	st.global.u32 	[%rd282], %r337;
	bra.uni 	$L__BB3_509;
$L__BB3_464:
	bar.sync 	0;
	setp.eq.s32 	%p124, %r1516, 0;
	@%p124 bra 	$L__BB3_466;
	sub.s32 	%r639, %r413, %r428;
	shl.b32 	%r640, %r639, 2;
	mov.u32 	%r641, _ZZN3cub18CUB_300001_SM_10006detail6select23DeviceSelectSweepKernelINS2_10policy_hubIiiiLb0ELNS0_10SelectImplE0EE10Policy1000EN6thrust24THRUST_300001_SM_1000_NS17counting_iteratorIiNS9_11use_defaultESB_SB_EENS9_6detail15normal_iteratorINS9_10device_ptrIiEEEESH_PlNS0_13ScanTileStateIiLb1EEE26ifGreaterThanTenThanSaveIdNS0_8NullTypeEiNS2_19streaming_context_tIlLb1EEELS5_0EEEvT0_T1_T2_T3_T4_T5_T6_T7_iT8_NS1_7vsmem_tEE19static_temp_storage;
	add.s32 	%r642, %r641, %r640;
	st.shared.u32 	[%r642], %r311;
$L__BB3_466:
	setp.eq.s32 	%p125, %r1517, 0;
	@%p125 bra 	$L__BB3_468;
	sub.s32 	%r643, %r414, %r428;
	shl.b32 	%r644, %r643, 2;
	mov.u32 	%r645, _ZZN3cub18CUB_300001_SM_10006detail6select23DeviceSelectSweepKernelINS2_10policy_hubIiiiLb0ELNS0_10SelectImplE0EE10Policy1000EN6thrust24THRUST_300001_SM_1000_NS17counting_iteratorIiNS9_11use_defaultESB_SB_EENS9_6detail15normal_iteratorINS9_10device_ptrIiEEEESH_PlNS0_13ScanTileStateIiLb1EEE26ifGreaterThanTenThanSaveIdNS0_8NullTypeEiNS2_19streaming_context_tIlLb1EEELS5_0EEEvT0_T1_T2_T3_T4_T5_T6_T7_iT8_NS1_7vsmem_tEE19static_temp_storage;
	add.s32 	%r646, %r645, %r644;
	st.shared.u32 	[%r646], %r313;
$L__BB3_468:
	setp.eq.s32 	%p126, %r1518, 0;
	@%p126 bra 	$L__BB3_470;
	sub.s32 	%r647, %r415, %r428;
	shl.b32 	%r648, %r647, 2;
	mov.u32 	%r649, _ZZN3cub18CUB_300001_SM_10006detail6select23DeviceSelectSweepKernelINS2_10policy_hubIiiiLb0ELNS0_10SelectImplE0EE10Policy1000EN6thrust24THRUST_300001_SM_1000_NS17counting_iteratorIiNS9_11use_defaultESB_SB_EENS9_6detail15normal_iteratorINS9_10device_ptrIiEEEESH_PlNS0_13ScanTileStateIiLb1EEE26ifGreaterThanTenThanSaveIdNS0_8NullTypeEiNS2_19streaming_context_tIlLb1EEELS5_0EEEvT0_T1_T2_T3_T4_T5_T6_T7_iT8_NS1_7vsmem_tEE19static_temp_storage;
	add.s32 	%r650, %r649, %r648;
	st.shared.u32 	[%r650], %r315;
$L__BB3_470:
	setp.eq.s32 	%p127, %r1519, 0;
	@%p127 bra 	$L__BB3_472;
	sub.s32 	%r651, %r416, %r428;
	shl.b32 	%r652, %r651, 2;
	mov.u32 	%r653, _ZZN3cub18CUB_300001_SM_10006detail6select23DeviceSelectSweepKernelINS2_10policy_hubIiiiLb0ELNS0_10SelectImplE0EE10Policy1000EN6thrust24THRUST_300001_SM_1000_NS17counting_iteratorIiNS9_11use_defaultESB_SB_EENS9_6detail15normal_iteratorINS9_10device_ptrIiEEEESH_PlNS0_13ScanTileStateIiLb1EEE26ifGreaterThanTenThanSaveIdNS0_8NullTypeEiNS2_19streaming_context_tIlLb1EEELS5_0EEEvT0_T1_T2_T3_T4_T5_T6_T7_iT8_NS1_7vsmem_tEE19static_temp_storage;
	add.s32 	%r654, %r653, %r652;
	st.shared.u32 	[%r654], %r317;
$L__BB3_472:
	setp.eq.s32 	%p128, %r1520, 0;
	@%p128 bra 	$L__BB3_474;
	sub.s32 	%r655, %r417, %r428;
	shl.b32 	%r656, %r655, 2;
	mov.u32 	%r657, _ZZN3cub18CUB_300001_SM_10006detail6select23DeviceSelectSweepKernelINS2_10policy_hubIiiiLb0ELNS0_10SelectImplE0EE10Policy1000EN6thrust24THRUST_300001_SM_1000_NS17counting_iteratorIiNS9_11use_defaultESB_SB_EENS9_6detail15normal_iteratorINS9_10device_ptrIiEEEESH_PlNS0_13ScanTileStateIiLb1EEE26ifGreaterThanTenThanSaveIdNS0_8NullTypeEiNS2_19streaming_context_tIlLb1EEELS5_0EEEvT0_T1_T2_T3_T4_T5_T6_T7_iT8_NS1_7vsmem_tEE19static_temp_storage;
	add.s32 	%r658, %r657, %r656;
	st.shared.u32 	[%r658], %r319;
$L__BB3_474:
	setp.eq.s32 	%p129, %r1521, 0;
	@%p129 bra 	$L__BB3_476;
	sub.s32 	%r659, %r418, %r428;
	shl.b32 	%r660, %r659, 2;
	mov.u32 	%r661, _ZZN3cub18CUB_300001_SM_10006detail6select23DeviceSelectSweepKernelINS2_10policy_hubIiiiLb0ELNS0_10SelectImplE0EE10Policy1000EN6thrust24THRUST_300001_SM_1000_NS17counting_iteratorIiNS9_11use_defaultESB_SB_EENS9_6detail15normal_iteratorINS9_10device_ptrIiEEEESH_PlNS0_13ScanTileStateIiLb1EEE26ifGreaterThanTenThanSaveIdNS0_8NullTypeEiNS2_19streaming_context_tIlLb1EEELS5_0EEEvT0_T1_T2_T3_T4_T5_T6_T7_iT8_NS1_7vsmem_tEE19static_temp_storage;
	add.s32 	%r662, %r661, %r660;
	st.shared.u32 	[%r662], %r321;
$L__BB3_476:
	setp.eq.s32 	%p130, %r1522, 0;
	@%p130 bra 	$L__BB3_478;
	sub.s32 	%r663, %r419, %r428;
	shl.b32 	%r664, %r663, 2;
	mov.u32 	%r665, _ZZN3cub18CUB_300001_SM_10006detail6select23DeviceSelectSweepKernelINS2_10policy_hubIiiiLb0ELNS0_10SelectImplE0EE10Policy1000EN6thrust24THRUST_300001_SM_1000_NS17counting_iteratorIiNS9_11use_defaultESB_SB_EENS9_6detail15normal_iteratorINS9_10device_ptrIiEEEESH_PlNS0_13ScanTileStateIiLb1EEE26ifGreaterThanTenThanSaveIdNS0_8NullTypeEiNS2_19streaming_context_tIlLb1EEELS5_0EEEvT0_T1_T2_T3_T4_T5_T6_T7_iT8_NS1_7vsmem_tEE19static_temp_storage;
	add.s32 	%r666, %r665, %r664;
	st.shared.u32 	[%r666], %r323;
$L__BB3_478:
	setp.eq.s32 	%p131, %r1523, 0;
	@%p131 bra 	$L__BB3_480;
	sub.s32 	%r667, %r420, %r428;
	shl.b32 	%r668, %r667, 2;
	mov.u32 	%r669, _ZZN3cub18CUB_300001_SM_10006detail6select23DeviceSelectSweepKernelINS2_10policy_hubIiiiLb0ELNS0_10SelectImplE0EE10Policy1000EN6thrust24THRUST_300001_SM_1000_NS17counting_iteratorIiNS9_11use_defaultESB_SB_EENS9_6detail15normal_iteratorINS9_10device_ptrIiEEEESH_PlNS0_13ScanTileStateIiLb1EEE26ifGreaterThanTenThanSaveIdNS0_8NullTypeEiNS2_19streaming_context_tIlLb1EEELS5_0EEEvT0_T1_T2_T3_T4_T5_T6_T7_iT8_NS1_7vsmem_tEE19static_temp_storage;
	add.s32 	%r670, %r669, %r668;
	st.shared.u32 	[%r670], %r325;
$L__BB3_480:
	setp.eq.s32 	%p132, %r1524, 0;
	@%p132 bra 	$L__BB3_482;
	sub.s32 	%r671, %r421, %r428;
	shl.b32 	%r672, %r671, 2;
	mov.u32 	%r673, _ZZN3cub18CUB_300001_SM_10006detail6select23DeviceSelectSweepKernelINS2_10policy_hubIiiiLb0ELNS0_10SelectImplE0EE10Policy1000EN6thrust24THRUST_300001_SM_1000_NS17counting_iteratorIiNS9_11use_defaultESB_SB_EENS9_6detail15normal_iteratorINS9_10device_ptrIiEEEESH_PlNS0_13ScanTileStateIiLb1EEE26ifGreaterThanTenThanSaveIdNS0_8NullTypeEiNS2_19streaming_context_tIlLb1EEELS5_0EEEvT0_T1_T2_T3_T4_T5_T6_T7_iT8_NS1_7vsmem_tEE19static_temp_storage;
	add.s32 	%r674, %r673, %r672;
	st.shared.u32 	[%r674], %r327;
$L__BB3_482:
	setp.eq.s32 	%p133, %r1525, 0;
	@%p133 bra 	$L__BB3_484;
	sub.s32 	%r675, %r422, %r428;
	shl.b32 	%r676, %r675, 2;
	mov.u32 	%r677, _ZZN3cub18CUB_300001_SM_10006detail6select23DeviceSelectSweepKernelINS2_10policy_hubIiiiLb0ELNS0_10SelectImplE0EE10Policy1000EN6thrust24THRUST_300001_SM_1000_NS17counting_iteratorIiNS9_11use_defaultESB_SB_EENS9_6detail15normal_iteratorINS9_10device_ptrIiEEEESH_PlNS0_13ScanTileStateIiLb1EEE26ifGreaterThanTenThanSaveIdNS0_8NullTypeEiNS2_19streaming_context_tIlLb1EEELS5_0EEEvT0_T1_T2_T3_T4_T5_T6_T7_iT8_NS1_7vsmem_tEE19static_temp_storage;
	add.s32 	%r678, %r677, %r676;
	st.shared.u32 	[%r678], %r329;
$L__BB3_484:
	setp.eq.s32 	%p134, %r1526, 0;
	@%p134 bra 	$L__BB3_486;
	sub.s32 	%r679, %r423, %r428;
	shl.b32 	%r680, %r679, 2;
	mov.u32 	%r681, _ZZN3cub18CUB_300001_SM_10006detail6select23DeviceSelectSweepKernelINS2_10policy_hubIiiiLb0ELNS0_10SelectImplE0EE10Policy1000EN6thrust24THRUST_300001_SM_1000_NS17counting_iteratorIiNS9_11use_defaultESB_SB_EENS9_6detail15normal_iteratorINS9_10device_ptrIiEEEESH_PlNS0_13ScanTileStateIiLb1EEE26ifGreaterThanTenThanSaveIdNS0_8NullTypeEiNS2_19streaming_context_tIlLb1EEELS5_0EEEvT0_T1_T2_T3_T4_T5_T6_T7_iT8_NS1_7vsmem_tEE19static_temp_storage;
	add.s32 	%r682, %r681, %r680;
	st.shared.u32 	[%r682], %r331;
$L__BB3_486:
	setp.eq.s32 	%p135, %r1527, 0;
	@%p135 bra 	$L__BB3_488;
	sub.s32 	%r683, %r424, %r428;
	shl.b32 	%r684, %r683, 2;
	mov.u32 	%r685, _ZZN3cub18CUB_300001_SM_10006detail6select23DeviceSelectSweepKernelINS2_10policy_hubIiiiLb0ELNS0_10SelectImplE0EE10Policy1000EN6thrust24THRUST_300001_SM_1000_NS17counting_iteratorIiNS9_11use_defaultESB_SB_EENS9_6detail15normal_iteratorINS9_10device_ptrIiEEEESH_PlNS0_13ScanTileStateIiLb1EEE26ifGreaterThanTenThanSaveIdNS0_8NullTypeEiNS2_19streaming_context_tIlLb1EEELS5_0EEEvT0_T1_T2_T3_T4_T5_T6_T7_iT8_NS1_7vsmem_tEE19static_temp_storage;
	add.s32 	%r686, %r685, %r684;
	st.shared.u32 	[%r686], %r333;
$L__BB3_488:
	setp.eq.s32 	%p136, %r1528, 0;
	@%p136 bra 	$L__BB3_490;
	sub.s32 	%r687, %r425, %r428;
	shl.b32 	%r688, %r687, 2;
	mov.u32 	%r689, _ZZN3cub18CUB_300001_SM_10006detail6select23DeviceSelectSweepKernelINS2_10policy_hubIiiiLb0ELNS0_10SelectImplE0EE10Policy1000EN6thrust24THRUST_300001_SM_1000_NS17counting_iteratorIiNS9_11use_defaultESB_SB_EENS9_6detail15normal_iteratorINS9_10device_ptrIiEEEESH_PlNS0_13ScanTileStateIiLb1EEE26ifGreaterThanTenThanSaveIdNS0_8NullTypeEiNS2_19streaming_context_tIlLb1EEELS5_0EEEvT0_T1_T2_T3_T4_T5_T6_T7_iT8_NS1_7vsmem_tEE19static_temp_storage;
	add.s32 	%r690, %r689, %r688;
	st.shared.u32 	[%r690], %r335;
$L__BB3_490:
	setp.eq.s32 	%p137, %r1529, 0;
	@%p137 bra 	$L__BB3_492;
	sub.s32 	%r691, %r426, %r428;
	shl.b32 	%r692, %r691, 2;
	mov.u32 	%r693, _ZZN3cub18CUB_300001_SM_10006detail6select23DeviceSelectSweepKernelINS2_10policy_hubIiiiLb0ELNS0_10SelectImplE0EE10Policy1000EN6thrust24THRUST_300001_SM_1000_NS17counting_iteratorIiNS9_11use_defaultESB_SB_EENS9_6detail15normal_iteratorINS9_10device_ptrIiEEEESH_PlNS0_13ScanTileStateIiLb1EEE26ifGreaterThanTenThanSaveIdNS0_8NullTypeEiNS2_19streaming_context_tIlLb1EEELS5_0EEEvT0_T1_T2_T3_T4_T5_T6_T7_iT8_NS1_7vsmem_tEE19static_temp_storage;
	add.s32 	%r694, %r693, %r692;
	st.shared.u32 	[%r694], %r337;
$L__BB3_492:
	bar.sync 	0;
	setp.ge.s32 	%p138, %r1547, %r430;
	@%p138 bra 	$L__BB3_509;
	ld.param.u32 	%r1469, [_ZN3cub18CUB_300001_SM_10006detail6select23DeviceSelectSweepKernelINS2_10policy_hubIiiiLb0ELNS0_10SelectImplE0EE10Policy1000EN6thrust24THRUST_300001_SM_1000_NS17counting_iteratorIiNS9_11use_defaultESB_SB_EENS9_6detail15normal_iteratorINS9_10device_ptrIiEEEESH_PlNS0_13ScanTileStateIiLb1EEE26ifGreaterThanTenThanSaveIdNS0_8NullTypeEiNS2_19streaming_context_tIlLb1EEELS5_0EEEvT0_T1_T2_T3_T4_T5_T6_T7_iT8_NS1_7vsmem_tE_param_7];
	ld.param.u8 	%rs8, [%rd148];
	ld.param.u64 	%rd283, [%rd148+24];
	cvta.to.global.u64 	%rd150, %rd283;
	add.s32 	%r695, %r427, %r1469;
	add.s32 	%r696, %r1547, %r3;
	sub.s32 	%r697, %r695, %r696;
	add.s32 	%r431, %r697, -7169;
	and.b32  	%r698, %r431, 1536;
	setp.eq.s32 	%p139, %r698, 1536;
	@%p139 bra 	$L__BB3_498;
	shr.u32 	%r699, %r431, 9;
	add.s32 	%r700, %r699, 1;
	and.b32  	%r701, %r700, 3;
	add.s32 	%r1546, %r1547, %r428;
	shl.b32 	%r702, %r1547, 2;
	mov.u32 	%r703, _ZZN3cub18CUB_300001_SM_10006detail6select23DeviceSelectSweepKernelINS2_10policy_hubIiiiLb0ELNS0_10SelectImplE0EE10Policy1000EN6thrust24THRUST_300001_SM_1000_NS17counting_iteratorIiNS9_11use_defaultESB_SB_EENS9_6detail15normal_iteratorINS9_10device_ptrIiEEEESH_PlNS0_13ScanTileStateIiLb1EEE26ifGreaterThanTenThanSaveIdNS0_8NullTypeEiNS2_19streaming_context_tIlLb1EEELS5_0EEEvT0_T1_T2_T3_T4_T5_T6_T7_iT8_NS1_7vsmem_tEE19static_temp_storage;
	add.s32 	%r1545, %r703, %r702;
	neg.s32 	%r1544, %r701;
	shl.b32 	%r704, %r700, 9;
	and.b32  	%r705, %r704, 1536;
	add.s32 	%r1547, %r1547, %r705;
$L__BB3_495:
	.pragma "nounroll";
	setp.ne.s16 	%p140, %rs8, 0;
	mov.b64 	%rd707, 0;
	@%p140 bra 	$L__BB3_497;
	ld.global.u64 	%rd707, [%rd150];
$L__BB3_497:
	cvt.s64.s32 	%rd285, %r1546;
	add.s64 	%rd286, %rd707, %rd285;
	shl.b64 	%rd287, %rd286, 2;
	add.s64 	%rd288, %rd3, %rd287;
	ld.shared.u32 	%r706, [%r1545];
	st.global.u32 	[%rd288], %r706;
	add.s32 	%r1546, %r1546, 512;
	add.s32 	%r1545, %r1545, 2048;
	add.s32 	%r1544, %r1544, 1;
	setp.ne.s32 	%p141, %r1544, 0;
	@%p141 bra 	$L__BB3_495;
$L__BB3_498:
	setp.lt.u32 	%p142, %r431, 1536;
	@%p142 bra 	$L__BB3_509;
	add.s32 	%r1549, %r1547, %r428;
	shl.b32 	%r707, %r1547, 2;
	mov.u32 	%r708, _ZZN3cub18CUB_300001_SM_10006detail6select23DeviceSelectSweepKernelINS2_10policy_hubIiiiLb0ELNS0_10SelectImplE0EE10Policy1000EN6thrust24THRUST_300001_SM_1000_NS17counting_iteratorIiNS9_11use_defaultESB_SB_EENS9_6detail15normal_iteratorINS9_10device_ptrIiEEEESH_PlNS0_13ScanTileStateIiLb1EEE26ifGreaterThanTenThanSaveIdNS0_8NullTypeEiNS2_19streaming_context_tIlLb1EEELS5_0EEEvT0_T1_T2_T3_T4_T5_T6_T7_iT8_NS1_7vsmem_tEE19static_temp_storage;
	add.s32 	%r709, %r707, %r708;
	add.s32 	%r1548, %r709, 4096;
$L__BB3_500:
	setp.ne.s16 	%p143, %rs8, 0;
	cvt.s64.s32 	%rd153, %r1549;
	mov.b64 	%rd708, 0;
	@%p143 bra 	$L__BB3_502;
	ld.global.u64 	%rd708, [%rd150];
$L__BB3_502:
	setp.ne.s16 	%p144, %rs8, 0;
	add.s64 	%rd291, %rd708, %rd153;
	shl.b64 	%rd292, %rd291, 2;
	add.s64 	%rd293, %rd3, %rd292;
	ld.shared.u32 	%r710, [%r1548+-4096];
	st.global.u32 	[%rd293], %r710;
	mov.b64 	%rd709, 0;
	@%p144 bra 	$L__BB3_504;
	ld.global.u64 	%rd709, [%rd150];
$L__BB3_504:
	setp.ne.s16 	%p145, %rs8, 0;
	add.s64 	%rd295, %rd709, %rd153;
	shl.b64 	%rd296, %rd295, 2;
	add.s64 	%rd297, %rd3, %rd296;
	ld.shared.u32 	%r711, [%r1548+-2048];
	st.global.u32 	[%rd297+2048], %r711;
	mov.b64 	%rd710, 0;
	@%p145 bra 	$L__BB3_506;
	ld.global.u64 	%rd710, [%rd150];
$L__BB3_506:
	setp.ne.s16 	%p146, %rs8, 0;
	add.s64 	%rd299, %rd710, %rd153;
	shl.b64 	%rd300, %rd299, 2;
	add.s64 	%rd301, %rd3, %rd300;
	ld.shared.u32 	%r712, [%r1548];
	st.global.u32 	[%rd301+4096], %r712;
	mov.b64 	%rd711, 0;
	@%p146 bra 	$L__BB3_508;
	ld.global.u64 	%rd711, [%rd150];
$L__BB3_508:
	cvt.u32.u64 	%r713, %rd153;
	add.s64 	%rd302, %rd711, %rd153;
	shl.b64 	%rd303, %rd302, 2;
	add.s64 	%rd304, %rd3, %rd303;
	ld.shared.u32 	%r714, [%r1548+2048];
	st.global.u32 	[%rd304+6144], %r714;
	add.s32 	%r1547, %r1547, 2048;
	add.s32 	%r1549, %r713, 2048;
	add.s32 	%r1548, %r1548, 8192;
	setp.lt.s32 	%p147, %r1547, %r430;
	@%p147 bra 	$L__BB3_500;
$L__BB3_509:
	mov.u32 	%r949, %tid.x;
	setp.ne.s32 	%p285, %r949, 0;
	@%p285 bra 	$L__BB3_517;
	mov.u64 	%rd190, %rd196;
	ld.param.u8 	%rs49, [%rd190+1];
	setp.eq.s16 	%p286, %rs49, 0;
	@%p286 bra 	$L__BB3_514;
	ld.param.u8 	%rs50, [%rd190];
	setp.ne.s16 	%p287, %rs50, 0;
	mov.b64 	%rd726, 0;
	@%p287 bra 	$L__BB3_513;
	ld.param.u64 	%rd414, [%rd190+24];
	cvta.to.global.u64 	%rd415, %rd414;
	ld.global.u64 	%rd726, [%rd415];
$L__BB3_513:
	ld.param.u64 	%rd645, [_ZN3cub18CUB_300001_SM_10006detail6select23DeviceSelectSweepKernelINS2_10policy_hubIiiiLb0ELNS0_10SelectImplE0EE10Policy1000EN6thrust24THRUST_300001_SM_1000_NS17counting_iteratorIiNS9_11use_defaultESB_SB_EENS9_6detail15normal_iteratorINS9_10device_ptrIiEEEESH_PlNS0_13ScanTileStateIiLb1EEE26ifGreaterThanTenThanSaveIdNS0_8NullTypeEiNS2_19streaming_context_tIlLb1EEELS5_0EEEvT0_T1_T2_T3_T4_T5_T6_T7_iT8_NS1_7vsmem_tE_param_3];
	cvt.s64.s32 	%rd416, %r1551;
	add.s64 	%rd417, %rd726, %rd416;
	cvta.to.global.u64 	%rd418, %rd645;
	st.global.u64 	[%rd418], %rd417;
	bra.uni 	$L__BB3_517;
$L__BB3_514:
	ld.param.u8 	%rs51, [%rd190];
	setp.ne.s16 	%p288, %rs51, 0;
	mov.b64 	%rd727, 0;
	@%p288 bra 	$L__BB3_516;
	ld.param.u64 	%rd420, [%rd190+24];
	cvta.to.global.u64 	%rd421, %rd420;
	ld.global.u64 	%rd727, [%rd421];
$L__BB3_516:
	cvt.s64.s32 	%rd422, %r1551;
	add.s64 	%rd423, %rd727, %rd422;
	ld.param.u64 	%rd424, [%rd190+32];
	cvta.to.global.u64 	%rd425, %rd424;
	st.global.u64 	[%rd425], %rd423;
$L__BB3_517:
	ret;

}


// ===== COMPILED SASS (sm_100) =====

	.target	sm_100

	.elftype	@"ET_EXEC"


//--------------------- .note.nv.tkinfo           --------------------------
	.section	.note.nv.tkinfo,"",@"SHT_NOTE"
	.sectionflags	@"SHF_NOTE_NV_TKINFO"
	.tkinfo
        /*0018*/ 	.word	0x00000002
        /*0030*/ 	.string	""
        /*0030*/ 	.string	"ptxas"
        /*0030*/ 	.string	"Cuda compilation tools, release 13.0, V13.0.88"
        /*0030*/ 	.string	"Build cuda_13.0.r13.0/compiler.36424714_0"
        /*0030*/ 	.string	"-arch sm_100 -m 64 "



//--------------------- .note.nv.cuinfo           --------------------------
	.section	.note.nv.cuinfo,"",@"SHT_NOTE"
	.sectionflags	@"SHF_NOTE_NV_CUINFO"
        /*0018*/ 	.short	0x0002
        /*001a*/ 	.short	0x0064
        /*001c*/ 	.short	0x0082
	.zero		2


//--------------------- .nv.info                  --------------------------
	.section	.nv.info,"",@"SHT_CUDA_INFO"
	.align	4


	//----- nvinfo : EIATTR_REGCOUNT
	.align		4
        /*0000*/ 	.byte	0x04, 0x2f
        /*0002*/ 	.short	(.L_46 - .L_45)
	.align		4
.L_45:
        /*0004*/ 	.word	index@(_ZN3cub18CUB_300001_SM_10006detail11EmptyKernelIvEEvv)
        /*0008*/ 	.word	0x00000004


	//----- nvinfo : EIATTR_FRAME_SIZE
	.align		4
.L_46:
        /*000c*/ 	.byte	0x04, 0x11
        /*000e*/ 	.short	(.L_48 - .L_47)
	.align		4
.L_47:
        /*0010*/ 	.word	index@(_ZN3cub18CUB_300001_SM_10006detail11EmptyKernelIvEEvv)
        /*0014*/ 	.word	0x00000000


	//----- nvinfo : EIATTR_REGCOUNT
	.align		4
.L_48:
        /*0018*/ 	.byte	0x04, 0x2f
        /*001a*/ 	.short	(.L_50 - .L_49)
	.align		4
.L_49:
        /*001c*/ 	.word	index@(_ZN3cub18CUB_300001_SM_10006detail8for_each13static_kernelINS2_12policy_hub_t12policy_500_tEmN6thrust24THRUST_300001_SM_1000_NS8cuda_cub20__uninitialized_fill7functorINS7_10device_ptrIiEEiEEEEvT0_T1_)
        /*0020*/ 	.word	0x00000008


	//----- nvinfo : EIATTR_FRAME_SIZE
	.align		4
.L_50:
        /*0024*/ 	.byte	0x04, 0x11
        /*0026*/ 	.short	(.L_52 - .L_51)
	.align		4
.L_51:
        /*0028*/ 	.word	index@(_ZN3cub18CUB_300001_SM_10006detail8for_each13static_kernelINS2_12policy_hub_t12policy_500_tEmN6thrust24THRUST_300001_SM_1000_NS8cuda_cub20__uninitialized_fill7functorINS7_10device_ptrIiEEiEEEEvT0_T1_)
        /*002c*/ 	.word	0x00000000


	//----- nvinfo : EIATTR_REGCOUNT
	.align		4
.L_52:
        /*0030*/ 	.byte	0x04, 0x2f
        /*0032*/ 	.short	(.L_54 - .L_53)
	.align		4
.L_53:
        /*0034*/ 	.word	index@(_ZN3cub18CUB_300001_SM_10006detail4scan23DeviceCompactInitKernelINS0_13ScanTileStateIiLb1EEEPlEEvT_iT0_)
        /*0038*/ 	.word	0x0000000a


	//----- nvinfo : EIATTR_FRAME_SIZE
	.align		4
.L_54:
        /*003c*/ 	.byte	0x04, 0x11
        /*003e*/ 	.short	(.L_56 - .L_55)
	.align		4
.L_55:
        /*0040*/ 	.word	index@(_ZN3cub18CUB_300001_SM_10006detail4scan23DeviceCompactInitKernelINS0_13ScanTileStateIiLb1EEEPlEEvT_iT0_)
        /*0044*/ 	.word	0x00000000


	//----- nvinfo : EIATTR_REGCOUNT
	.align		4
.L_56:
        /*0048*/ 	.byte	0x04, 0x2f
        /*004a*/ 	.short	(.L_58 - .L_57)
	.align		4
.L_57:
        /*004c*/ 	.word	index@(_ZN3cub18CUB_300001_SM_10006detail6select23DeviceSelectSweepKernelINS2_10policy_hubIiiiLb0ELNS0_10SelectImplE0EE10Policy1000EN6thrust24THRUST_300001_SM_1000_NS17counting_iteratorIiNS9_11use_defaultESB_SB_EENS9_6detail15normal_iteratorINS9_10device_ptrIiEEEESH_PlNS0_13ScanTileStateIiLb1EEE26ifGreaterThanTenThanSaveIdNS0_8NullTypeEiNS2_19streaming_context_tIlLb1EEELS5_0EEEvT0_T1_T2_T3_T4_T5_T6_T7_iT8_NS1_7vsmem_tE)
        /*0050*/ 	.word	0x00000040


	//----- nvinfo : EIATTR_FRAME_SIZE
	.align		4
.L_58:
        /*0054*/ 	.byte	0x04, 0x11
        /*0056*/ 	.short	(.L_60 - .L_59)
	.align		4
.L_59:
        /*0058*/ 	.word	index@(_ZN3cub18CUB_300001_SM_10006detail6select23DeviceSelectSweepKernelINS2_10policy_hubIiiiLb0ELNS0_10SelectImplE0EE10Policy1000EN6thrust24THRUST_300001_SM_1000_NS17counting_iteratorIiNS9_11use_defaultESB_SB_EENS9_6detail15normal_iteratorINS9_10device_ptrIiEEEESH_PlNS0_13ScanTileStateIiLb1EEE26ifGreaterThanTenThanSaveIdNS0_8NullTypeEiNS2_19streaming_context_tIlLb1EEELS5_0EEEvT0_T1_T2_T3_T4_T5_T6_T7_iT8_NS1_7vsmem_tE)
        /*005c*/ 	.word	0x00000008


	//----- nvinfo : EIATTR_MIN_STACK_SIZE
	.align		4
.L_60:
        /*0060*/ 	.byte	0x04, 0x12
        /*0062*/ 	.short	(.L_62 - .L_61)
	.align		4
.L_61:
        /*0064*/ 	.word	index@(_ZN3cub18CUB_300001_SM_10006detail6select23DeviceSelectSweepKernelINS2_10policy_hubIiiiLb0ELNS0_10SelectImplE0EE10Policy1000EN6thrust24THRUST_300001_SM_1000_NS17counting_iteratorIiNS9_11use_defaultESB_SB_EENS9_6detail15normal_iteratorINS9_10device_ptrIiEEEESH_PlNS0_13ScanTileStateIiLb1EEE26ifGreaterThanTenThanSaveIdNS0_8NullTypeEiNS2_19streaming_context_tIlLb1EEELS5_0EEEvT0_T1_T2_T3_T4_T5_T6_T7_iT8_NS1_7vsmem_tE)
        /*0068*/ 	.word	0x00000008


	//----- nvinfo : EIATTR_MIN_STACK_SIZE
	.align		4
.L_62:
        /*006c*/ 	.byte	0x04, 0x12
        /*006e*/ 	.short	(.L_64 - .L_63)
	.align		4
.L_63:
        /*0070*/ 	.word	index@(_ZN3cub18CUB_300001_SM_10006detail4scan23DeviceCompactInitKernelINS0_13ScanTileStateIiLb1EEEPlEEvT_iT0_)
        /*0074*/ 	.word	0x00000000


	//----- nvinfo : EIATTR_MIN_STACK_SIZE
	.align		4
.L_64:
        /*0078*/ 	.byte	0x04, 0x12
        /*007a*/ 	.short	(.L_66 - .L_65)
	.align		4
.L_65:
        /*007c*/ 	.word	index@(_ZN3cub18CUB_300001_SM_10006detail8for_each13static_kernelINS2_12policy_hub_t12policy_500_tEmN6thrust24THRUST_300001_SM_1000_NS8cuda_cub20__uninitialized_fill7functorINS7_10device_ptrIiEEiEEEEvT0_T1_)
        /*0080*/ 	.word	0x00000000


	//----- nvinfo : EIATTR_MIN_STACK_SIZE
	.align		4
.L_66:
        /*0084*/ 	.byte	0x04, 0x12
        /*0086*/ 	.short	(.L_68 - .L_67)
	.align		4
.L_67:
        /*0088*/ 	.word	index@(_ZN3cub18CUB_300001_SM_10006detail11EmptyKernelIvEEvv)
        /*008c*/ 	.word	0x00000000
.L_68:


//--------------------- .nv.compat                --------------------------
	.section	.nv.compat,"",@"SHT_CUDA_COMPAT_INFO"
	.align	4
        /*0000*/ 	.byte	0x02, 0x09, 0x00, 0x00, 0x02, 0x02, 0x01, 0x00, 0x02, 0x05, 0x05, 0x00, 0x03, 0x07, 0x01, 0x01
        /*0010*/ 	.byte	0x02, 0x03, 0x00, 0x00, 0x02, 0x06, 0x01, 0x00, 0x04, 0x0b, 0x08, 0x00, 0x09, 0x00, 0x00, 0x00
        /*0020*/ 	.byte	0x00, 0x00, 0x00, 0x00


//--------------------- .nv.info._ZN3cub18CUB_300001_SM_10006detail6select23DeviceSelectSweepKernelINS2_10policy_hubIiiiLb0ELNS0_10SelectImplE0EE10Policy1000EN6thrust24THRUST_300001_SM_1000_NS17counting_iteratorIiNS9_11use_defaultESB_SB_EENS9_6detail15normal_iteratorINS9_10device_ptrIiEEEESH_PlNS0_13ScanTileStateIiLb1EEE26ifGreaterThanTenThanSaveIdNS0_8NullTypeEiNS2_19streaming_context_tIlLb1EEELS5_0EEEvT0_T1_T2_T3_T4_T5_T6_T7_iT8_NS1_7vsmem_tE --------------------------
	.section	.nv.info._ZN3cub18CUB_300001_SM_10006detail6select23DeviceSelectSweepKernelINS2_10policy_hubIiiiLb0ELNS0_10SelectImplE0EE10Policy1000EN6thrust24THRUST_300001_SM_1000_NS17counting_iteratorIiNS9_11use_defaultESB_SB_EENS9_6detail15normal_iteratorINS9_10device_ptrIiEEEESH_PlNS0_13ScanTileStateIiLb1EEE26ifGreaterThanTenThanSaveIdNS0_8NullTypeEiNS2_19streaming_context_tIlLb1EEELS5_0EEEvT0_T1_T2_T3_T4_T5_T6_T7_iT8_NS1_7vsmem_tE,"",@"SHT_CUDA_INFO"
	.sectionflags	@""
	.align	4


	//----- nvinfo : EIATTR_CUDA_API_VERSION
	.align		4
        /*0000*/ 	.byte	0x04, 0x37
        /*0002*/ 	.short	(.L_70 - .L_69)
.L_69:
        /*0004*/ 	.word	0x00000082


	//----- nvinfo : EIATTR_KPARAM_INFO
	.align		4
.L_70:
        /*0008*/ 	.byte	0x04, 0x17
        /*000a*/ 	.short	(.L_72 - .L_71)
.L_71:
        /*000c*/ 	.word	0x00000000
        /*0010*/ 	.short	0x000a
        /*0012*/ 	.short	0x0060
        /*0014*/ 	.byte	0x00, 0xf0, 0x21, 0x00


	//----- nvinfo : EIATTR_KPARAM_INFO
	.align		4
.L_72:
        /*0018*/ 	.byte	0x04, 0x17
        /*001a*/ 	.short	(.L_74 - .L_73)
.L_73:
        /*001c*/ 	.word	0x00000000
        /*0020*/ 	.short	0x0009
        /*0022*/ 	.short	0x0038
        /*0024*/ 	.byte	0x00, 0xf0, 0xa1, 0x00


	//----- nvinfo : EIATTR_KPARAM_INFO
	.align		4
.L_74:
        /*0028*/ 	.byte	0x04, 0x17
        /*002a*/ 	.short	(.L_76 - .L_75)
.L_75:
        /*002c*/ 	.word	0x00000000
        /*0030*/ 	.short	0x0008
        /*0032*/ 	.short	0x0030
        /*0034*/ 	.byte	0x00, 0xf0, 0x11, 0x00


	//----- nvinfo : EIATTR_KPARAM_INFO
	.align		4
.L_76:
        /*0038*/ 	.byte	0x04, 0x17
        /*003a*/ 	.short	(.L_78 - .L_77)
.L_77:
        /*003c*/ 	.word	0x00000000
        /*0040*/ 	.short	0x0007
        /*0042*/ 	.short	0x002c
        /*0044*/ 	.byte	0x00, 0xf0, 0x11, 0x00


	//----- nvinfo : EIATTR_KPARAM_INFO
	.align		4
.L_78:
        /*0048*/ 	.byte	0x04, 0x17
        /*004a*/ 	.short	(.L_80 - .L_79)
.L_79:
        /*004c*/ 	.word	0x00000000
        /*0050*/ 	.short	0x0006
        /*0052*/ 	.short	0x0029
        /*0054*/ 	.byte	0x00, 0xf0, 0x05, 0x00


	//----- nvinfo : EIATTR_KPARAM_INFO
	.align		4
.L_80:
        /*0058*/ 	.byte	0x04, 0x17
        /*005a*/ 	.short	(.L_82 - .L_81)
.L_81:
        /*005c*/ 	.word	0x00000000
        /*0060*/ 	.short	0x0005
        /*0062*/ 	.short	0x0028
        /*0064*/ 	.byte	0x00, 0xf0, 0x05, 0x00


	//----- nvinfo : EIATTR_KPARAM_INFO
	.align		4
.L_82:
        /*0068*/ 	.byte	0x04, 0x17
        /*006a*/ 	.short	(.L_84 - .L_83)
.L_83:
        /*006c*/ 	.word	0x00000000
        /*0070*/ 	.short	0x0004
        /*0072*/ 	.short	0x0020
        /*0074*/ 	.byte	0x00, 0xf0, 0x21, 0x00


	//----- nvinfo : EIATTR_KPARAM_INFO
	.align		4
.L_84:
        /*0078*/ 	.byte	0x04, 0x17
        /*007a*/ 	.short	(.L_86 - .L_85)
.L_85:
        /*007c*/ 	.word	0x00000000
        /*0080*/ 	.short	0x0003
        /*0082*/ 	.short	0x0018
        /*0084*/ 	.byte	0x00, 0xf5, 0x21, 0x00


	//----- nvinfo : EIATTR_KPARAM_INFO
	.align		4
.L_86:
        /*0088*/ 	.byte	0x04, 0x17
        /*008a*/ 	.short	(.L_88 - .L_87)
.L_87:
        /*008c*/ 	.word	0x00000000
        /*0090*/ 	.short	0x0002
        /*0092*/ 	.short	0x0010
        /*0094*/ 	.byte	0x00, 0xf0, 0x21, 0x00


	//----- nvinfo : EIATTR_KPARAM_INFO
	.align		4
.L_88:
        /*0098*/ 	.byte	0x04, 0x17
        /*009a*/ 	.short	(.L_90 - .L_89)
.L_89:
        /*009c*/ 	.word	0x00000000
        /*00a0*/ 	.short	0x0001
        /*00a2*/ 	.short	0x0008
        /*00a4*/ 	.byte	0x00, 0xf0, 0x21, 0x00


	//----- nvinfo : EIATTR_KPARAM_INFO
	.align		4
.L_90:
        /*00a8*/ 	.byte	0x04, 0x17
        /*00aa*/ 	.short	(.L_92 - .L_91)
.L_91:
        /*00ac*/ 	.word	0x00000000
        /*00b0*/ 	.short	0x0000
        /*00b2*/ 	.short	0x0000
        /*00b4*/ 	.byte	0x00, 0xf0, 0x11, 0x00


	//----- nvinfo : EIATTR_SPARSE_MMA_MASK
	.align		4
.L_92:
        /*00b8*/ 	.byte	0x03, 0x50
        /*00ba*/ 	.short	0x0000


	//----- nvinfo : EIATTR_MAXREG_COUNT
	.align		4
        /*00bc*/ 	.byte	0x03, 0x1b
        /*00be*/ 	.short	0x0080


	//----- nvinfo : EIATTR_NUM_BARRIERS
	.align		4
        /*00c0*/ 	.byte	0x02, 0x4c
        /*00c2*/ 	.byte	0x01
	.zero		1


	//----- nvinfo : EIATTR_ANNOTATIONS
	.align		4
        /*00c4*/ 	.byte	0x04, 0x55
        /*00c6*/ 	.short	(.L_94 - .L_93)


	//   ....[0]....
.L_93:
        /*00c8*/ 	.word	0x00000001
        /*00cc*/ 	.byte	0x00, 0x0d, 0x00, 0x00, 0x01, 0x00, 0x00, 0x00, 0xb0, 0x0d, 0x00, 0x00


	//----- nvinfo : EIATTR_MERCURY_ISA_VERSION
	.align		4
.L_94:
        /*00d8*/ 	.byte	0x03, 0x5f
        /*00da*/ 	.short	0x0101


	//----- nvinfo : EIATTR_UNUSED_LOAD_BYTE_OFFSET
	.align		4
        /*00dc*/ 	.byte	0x04, 0x44
        /*00de*/ 	.short	(.L_96 - .L_95)


	//   ....[0]....
.L_95:
        /*00e0*/ 	.word	0x00008e60
        /*00e4*/ 	.word	0x0000fff0


	//----- nvinfo : EIATTR_COOP_GROUP_MASK_REGIDS
	.align		4
.L_96:
        /*00e8*/ 	.byte	0x04, 0x29
        /*00ea*/ 	.short	(.L_98 - .L_97)


	//   ....[0]....
.L_97:
        /*00ec*/ 	.word	0xffffffff


	//   ....[1]....
        /*00f0*/ 	.word	0xffffffff


	//   ....[2]....
        /*00f4*/ 	.word	0xffffffff


	//   ....[3]....
        /*00f8*/ 	.word	0xffffffff


	//   ....[4]....
        /*00fc*/ 	.word	0xffffffff


	//   ....[5]....
        /*0100*/ 	.word	0xffffffff


	//   ....[6]....
        /*0104*/ 	.word	0xffffffff


	//   ....[7]....
        /*0108*/ 	.word	0xffffffff


	//   ....[8]....
        /*010c*/ 	.word	0xffffffff


	//   ....[9]....
        /*0110*/ 	.word	0xffffffff


	//   ....[10]....
        /*0114*/ 	.word	0xffffffff


	//   ....[11]....
        /*0118*/ 	.word	0xffffffff


	//   ....[12]....
        /*011c*/ 	.word	0xffffffff


	//   ....[13]....
        /*0120*/ 	.word	0xffffffff


	//   ....[14]....
        /*0124*/ 	.word	0xffffffff


	//   ....[15]....
        /*0128*/ 	.word	0xffffffff


	//   ....[16]....
        /*012c*/ 	.word	0xffffffff


	//   ....[17]....
        /*0130*/ 	.word	0xffffffff


	//   ....[18]....
        /*0134*/ 	.word	0xffffffff


	//   ....[19]....
        /*0138*/ 	.word	0xffffffff


	//   ....[20]....
        /*013c*/ 	.word	0xffffffff


	//   ....[21]....
        /*0140*/ 	.word	0xffffffff


	//   ....[22]....
        /*0144*/ 	.word	0xffffffff


	//   ....[23]....
        /*0148*/ 	.word	0xffffffff


	//   ....[24]....
        /*014c*/ 	.word	0xffffffff


	//   ....[25]....
        /*0150*/ 	.word	0xffffffff


	//   ....[26]....
        /*0154*/ 	.word	0xffffffff


	//   ....[27]....
        /*0158*/ 	.word	0xffffffff


	//   ....[28]....
        /*015c*/ 	.word	0xffffffff


	//   ....[29]....
        /*0160*/ 	.word	0xffffffff


	//   ....[30]....
        /*0164*/ 	.word	0xffffffff


	//   ....[31]....
        /*0168*/ 	.word	0xffffffff


	//   ....[32]....
        /*016c*/ 	.word	0xffffffff


	//   ....[33]....
        /*0170*/ 	.word	0xffffffff


	//   ....[34]....
        /*0174*/ 	.word	0xffffffff


	//   ....[35]....
        /*0178*/ 	.word	0xffffffff


	//   ....[36]....
        /*017c*/ 	.word	0xffffffff


	//   ....[37]....
        /*0180*/ 	.word	0xffffffff


	//   ....[38]....
        /*0184*/ 	.word	0xffffffff


	//   ....[39]....
        /*0188*/ 	.word	0xffffffff


	//   ....[40]....
        /*018c*/ 	.word	0xffffffff


	//   ....[41]....
        /*0190*/ 	.word	0xffffffff


	//   ....[42]....
        /*0194*/ 	.word	0xffffffff


	//   ....[43]....
        /*0198*/ 	.word	0xffffffff


	//   ....[44]....
        /*019c*/ 	.word	0xffffffff


	//   ....[45]....
        /*01a0*/ 	.word	0xffffffff


	//   ....[46]....
        /*01a4*/ 	.word	0xffffffff


	//   ....[47]....
        /*01a8*/ 	.word	0xffffffff


	//   ....[48]....
        /*01ac*/ 	.word	0xffffffff


	//   ....[49]....
        /*01b0*/ 	.word	0xffffffff


	//   ....[50]....
        /*01b4*/ 	.word	0xffffffff


	//   ....[51]....
        /*01b8*/ 	.word	0xffffffff


	//   ....[52]....
        /*01bc*/ 	.word	0xffffffff


	//   ....[53]....
        /*01c0*/ 	.word	0xffffffff


	//   ....[54]....
        /*01c4*/ 	.word	0xffffffff


	//   ....[55]....
        /*01c8*/ 	.word	0xffffffff


	//   ....[56]....
        /*01cc*/ 	.word	0x05000016


	//   ....[57]....
        /*01d0*/ 	.word	0x05000016


	//   ....[58]....
        /*01d4*/ 	.word	0x05000016


	//   ....[59]....
        /*01d8*/ 	.word	0x05000016


	//   ....[60]....
        /*01dc*/ 	.word	0x05000016


	//   ....[61]....
        /*01e0*/ 	.word	0x05000016


	//   ....[62]....
        /*01e4*/ 	.word	0x05000016


	//   ....[63]....
        /*01e8*/ 	.word	0x05000016


	//   ....[64]....
        /*01ec*/ 	.word	0x05000016


	//   ....[65]....
        /*01f0*/ 	.word	0x05000016


	//   ....[66]....
        /*01f4*/ 	.word	0x05000016


	//   ....[67]....
        /*01f8*/ 	.word	0x05000016


	//   ....[68]....
        /*01fc*/ 	.word	0x05000016


	//   ....[69]....
        /*0200*/ 	.word	0x05000016


	//   ....[70]....
        /*0204*/ 	.word	0x05000016


	//   ....[71]....
        /*0208*/ 	.word	0x05000016


	//   ....[72]....
        /*020c*/ 	.word	0x05000016


	//   ....[73]....
        /*0210*/ 	.word	0x05000016


	//   ....[74]....
        /*0214*/ 	.word	0x05000016


	//   ....[75]....
        /*0218*/ 	.word	0x05000016


	//   ....[76]....
        /*021c*/ 	.word	0x05000016


	//   ....[77]....
        /*0220*/ 	.word	0x05000016


	//   ....[78]....
        /*0224*/ 	.word	0x05000016


	//   ....[79]....
        /*0228*/ 	.word	0x05000016


	//   ....[80]....
        /*022c*/ 	.word	0x05000016


	//   ....[81]....
        /*0230*/ 	.word	0x05000016


	//   ....[82]....
        /*0234*/ 	.word	0x05000016


	//   ....[83]....
        /*0238*/ 	.word	0x05000016


	//   ....[84]....
        /*023c*/ 	.word	0x05000016


	//   ....[85]....
        /*0240*/ 	.word	0x05000016


	//   ....[86]....
        /*0244*/ 	.word	0x05000016


	//   ....[87]....
        /*0248*/ 	.word	0x05000016


	//   ....[88]....
        /*024c*/ 	.word	0x05000016


	//   ....[89]....
        /*0250*/ 	.word	0x05000016


	//   ....[90]....
        /*0254*/ 	.word	0x05000016


	//   ....[91]....
        /*0258*/ 	.word	0x05000016


	//----- nvinfo : EIATTR_COOP_GROUP_INSTR_OFFSETS
	.align		4
.L_98:
        /*025c*/ 	.byte	0x04, 0x28
        /*025e*/ 	.short	(.L_100 - .L_99)


	//   ....[0]....
.L_99:
        /*0260*/ 	.word	0x00000620


	//   ....[1]....
        /*0264*/ 	.word	0x00000640


	//   ....[2]....
        /*0268*/ 	.word	0x00000660


	//   ....[3]....
        /*026c*/ 	.word	0x00000680


	//   ....[4]....
        /*0270*/ 	.word	0x000006b0


	//   ....[5]....
        /*0274*/ 	.word	0x000029d0


	//   ....[6]....
        /*0278*/ 	.word	0x00002a00


	//   ....[7]....
        /*027c*/ 	.word	0x00002a20


	//   ....[8]....
        /*0280*/ 	.word	0x00002a40


	//   ....[9]....
        /*0284*/ 	.word	0x00002a60


	//   ....[10]....
        /*0288*/ 	.word	0x00002ff0


	//   ....[11]....
        /*028c*/ 	.word	0x000031c0


	//   ....[12]....
        /*0290*/ 	.word	0x00003220


	//   ....[13]....
        /*0294*/ 	.word	0x000032a0


	//   ....[14]....
        /*0298*/ 	.word	0x000032f0


	//   ....[15]....
        /*029c*/ 	.word	0x00003340


	//   ....[16]....
        /*02a0*/ 	.word	0x00003390


	//   ....[17]....
        /*02a4*/ 	.word	0x000033e0


	//   ....[18]....
        /*02a8*/ 	.word	0x000033f0


	//   ....[19]....
        /*02ac*/ 	.word	0x000034f0


	//   ....[20]....
        /*02b0*/ 	.word	0x000036c0


	//   ....[21]....
        /*02b4*/ 	.word	0x00003710


	//   ....[22]....
        /*02b8*/ 	.word	0x00003770


	//   ....[23]....
        /*02bc*/ 	.word	0x000037d0


	//   ....[24]....
        /*02c0*/ 	.word	0x00003810


	//   ....[25]....
        /*02c4*/ 	.word	0x00003850


	//   ....[26]....
        /*02c8*/ 	.word	0x00003890


	//   ....[27]....
        /*02cc*/ 	.word	0x000038a0


	//   ....[28]....
        /*02d0*/ 	.word	0x000059b0


	//   ....[29]....
        /*02d4*/ 	.word	0x000059d0


	//   ....[30]....
        /*02d8*/ 	.word	0x000059f0


	//   ....[31]....
        /*02dc*/ 	.word	0x00005a20


	//   ....[32]....
        /*02e0*/ 	.word	0x00005a50


	//   ....[33]....
        /*02e4*/ 	.word	0x00007dc0


	//   ....[34]....
        /*02e8*/ 	.word	0x00007de0


	//   ....[35]....
        /*02ec*/ 	.word	0x00007e00


	//   ....[36]....
        /*02f0*/ 	.word	0x00007e20


	//   ....[37]....
        /*02f4*/ 	.word	0x00007e50


	//   ....[38]....
        /*02f8*/ 	.word	0x000083f0


	//   ....[39]....
        /*02fc*/ 	.word	0x000085c0


	//   ....[40]....
        /*0300*/ 	.word	0x00008620


	//   ....[41]....
        /*0304*/ 	.word	0x000086b0


	//   ....[42]....
        /*0308*/ 	.word	0x00008710


	//   ....[43]....
        /*030c*/ 	.word	0x00008760


	//   ....[44]....
        /*0310*/ 	.word	0x000087b0


	//   ....[45]....
        /*0314*/ 	.word	0x00008800


	//   ....[46]....
        /*0318*/ 	.word	0x00008810


	//   ....[47]....
        /*031c*/ 	.word	0x000088f0


	//   ....[48]....
        /*0320*/ 	.word	0x00008ac0


	//   ....[49]....
        /*0324*/ 	.word	0x00008b10


	//   ....[50]....
        /*0328*/ 	.word	0x00008b70


	//   ....[51]....
        /*032c*/ 	.word	0x00008bd0


	//   ....[52]....
        /*0330*/ 	.word	0x00008c10


	//   ....[53]....
        /*0334*/ 	.word	0x00008c50


	//   ....[54]....
        /*0338*/ 	.word	0x00008c90


	//   ....[55]....
        /*033c*/ 	.word	0x00008ca0


	//   ....[56]....
        /*0340*/ 	.word	0x0000a8e0


	//   ....[57]....
        /*0344*/ 	.word	0x0000a960


	//   ....[58]....
        /*0348*/ 	.word	0x0000a9f0


	//   ....[59]....
        /*034c*/ 	.word	0x0000aad0


	//   ....[60]....
        /*0350*/ 	.word	0x0000ab50


	//   ....[61]....
        /*0354*/ 	.word	0x0000abf0


	//   ....[62]....
        /*0358*/ 	.word	0x0000ac80


	//   ....[63]....
        /*035c*/ 	.word	0x0000ad00


	//   ....[64]....
        /*0360*/ 	.word	0x0000ad30


	//   ....[65]....
        /*0364*/ 	.word	0x0000adf0


	//   ....[66]....
        /*0368*/ 	.word	0x0000ae70


	//   ....[67]....
        /*036c*/ 	.word	0x0000aef0


	//   ....[68]....
        /*0370*/ 	.word	0x0000afa0


	//   ....[69]....
        /*0374*/ 	.word	0x0000b030


	//   ....[70]....
        /*0378*/ 	.word	0x0000b0b0


	//   ....[71]....
        /*037c*/ 	.word	0x0000b120


	//   ....[72]....
        /*0380*/ 	.word	0x0000b1a0


	//   ....[73]....
        /*0384*/ 	.word	0x0000b200


	//   ....[74]....
        /*0388*/ 	.word	0x0000b270


	//   ....[75]....
        /*038c*/ 	.word	0x0000b2f0


	//   ....[76]....
        /*0390*/ 	.word	0x0000b380


	//   ....[77]....
        /*0394*/ 	.word	0x0000b490


	//   ....[78]....
        /*0398*/ 	.word	0x0000b510


	//   ....[79]....
        /*039c*/ 	.word	0x0000b5a0


	//   ....[80]....
        /*03a0*/ 	.word	0x0000b630


	//   ....[81]....
        /*03a4*/ 	.word	0x0000b6b0


	//   ....[82]....
        /*03a8*/ 	.word	0x0000b6e0


	//   ....[83]....
        /*03ac*/ 	.word	0x0000b790


	//   ....[84]....
        /*03b0*/ 	.word	0x0000b810


	//   ....[85]....
        /*03b4*/ 	.word	0x0000b890


	//   ....[86]....
        /*03b8*/ 	.word	0x0000b950


	//   ....[87]....
        /*03bc*/ 	.word	0x0000b9f0


	//   ....[88]....
        /*03c0*/ 	.word	0x0000ba70


	//   ....[89]....
        /*03c4*/ 	.word	0x0000baf0


	//   ....[90]....
        /*03c8*/ 	.word	0x0000bb70


	//   ....[91]....
        /*03cc*/ 	.word	0x0000bba0


	//----- nvinfo : EIATTR_VRC_CTA_INIT_COUNT
	.align		4
.L_100:
        /*03d0*/ 	.byte	0x02, 0x4a
	.zero		1
	.zero		1


	//----- nvinfo : EIATTR_EXIT_INSTR_OFFSETS
	.align		4
        /*03d4*/ 	.byte	0x04, 0x1c
        /*03d6*/ 	.short	(.L_102 - .L_101)


	//   ....[0]....
.L_101:
        /*03d8*/ 	.word	0x00001ae0


	//   ....[1]....
        /*03dc*/ 	.word	0x00001ba0


	//   ....[2]....
        /*03e0*/ 	.word	0x00001e90


	//   ....[3]....
        /*03e4*/ 	.word	0x00002150


	//   ....[4]....
        /*03e8*/ 	.word	0x000024d0


	//   ....[5]....
        /*03ec*/ 	.word	0x00004860


	//   ....[6]....
        /*03f0*/ 	.word	0x00004920


	//   ....[7]....
        /*03f4*/ 	.word	0x00004ce0


	//   ....[8]....
        /*03f8*/ 	.word	0x00004f00


	//   ....[9]....
        /*03fc*/ 	.word	0x00005260


	//   ....[10]....
        /*0400*/ 	.word	0x0000a700


	//   ....[11]....
        /*0404*/ 	.word	0x0000a7e0


	//   ....[12]....
        /*0408*/ 	.word	0x0000a890


	//----- nvinfo : EIATTR_MAX_THREADS
	.align		4
.L_102:
        /*040c*/ 	.byte	0x04, 0x05
        /*040e*/ 	.short	(.L_104 - .L_103)
.L_103:
        /*0410*/ 	.word	0x00000200
        /*0414*/ 	.word	0x00000001
        /*0418*/ 	.word	0x00000001


	//----- nvinfo : EIATTR_CRS_STACK_SIZE
	.align		4
.L_104:
        /*041c*/ 	.byte	0x04, 0x1e
        /*041e*/ 	.short	(.L_106 - .L_105)
.L_105:
        /*0420*/ 	.word	0x00000000


	//----- nvinfo : EIATTR_CBANK_PARAM_SIZE
	.align		4
.L_106:
        /*0424*/ 	.byte	0x03, 0x19
        /*0426*/ 	.short	0x0068


	//----- nvinfo : EIATTR_PARAM_CBANK
	.align		4
        /*0428*/ 	.byte	0x04, 0x0a
        /*042a*/ 	.short	(.L_108 - .L_107)
	.align		4
.L_107:
        /*042c*/ 	.word	index@(.nv.constant0._ZN3cub18CUB_300001_SM_10006detail6select23DeviceSelectSweepKernelINS2_10policy_hubIiiiLb0ELNS0_10SelectImplE0EE10Policy1000EN6thrust24THRUST_300001_SM_1000_NS17counting_iteratorIiNS9_11use_defaultESB_SB_EENS9_6detail15normal_iteratorINS9_10device_ptrIiEEEESH_PlNS0_13ScanTileStateIiLb1EEE26ifGreaterThanTenThanSaveIdNS0_8NullTypeEiNS2_19streaming_context_tIlLb1EEELS5_0EEEvT0_T1_T2_T3_T4_T5_T6_T7_iT8_NS1_7vsmem_tE)
        /*0430*/ 	.short	0x0380
        /*0432*/ 	.short	0x0068


	//----- nvinfo : EIATTR_SW_WAR
	.align		4
.L_108:
        /*0434*/ 	.byte	0x04, 0x36
        /*0436*/ 	.short	(.L_110 - .L_109)
.L_109:
        /*0438*/ 	.word	0x00000008
.L_110:


//--------------------- .nv.info._ZN3cub18CUB_300001_SM_10006detail4scan23DeviceCompactInitKernelINS0_13ScanTileStateIiLb1EEEPlEEvT_iT0_ --------------------------
	.section	.nv.info._ZN3cub18CUB_300001_SM_10006detail4scan23DeviceCompactInitKernelINS0_13ScanTileStateIiLb1EEEPlEEvT_iT0_,"",@"SHT_CUDA_INFO"
	.sectionflags	@""
	.align	4


	//----- nvinfo : EIATTR_CUDA_API_VERSION
	.align		4
        /*0000*/ 	.byte	0x04, 0x37
        /*0002*/ 	.short	(.L_112 - .L_111)
.L_111:
        /*0004*/ 	.word	0x00000082


	//----- nvinfo : EIATTR_KPARAM_INFO
	.align		4
.L_112:
        /*0008*/ 	.byte	0x04, 0x17
        /*000a*/ 	.short	(.L_114 - .L_113)
.L_113:
        /*000c*/ 	.word	0x00000000
        /*0010*/ 	.short	0x0002
        /*0012*/ 	.short	0x0010
        /*0014*/ 	.byte	0x00, 0xf5, 0x21, 0x00


	//----- nvinfo : EIATTR_KPARAM_INFO
	.align		4
.L_114:
        /*0018*/ 	.byte	0x04, 0x17
        /*001a*/ 	.short	(.L_116 - .L_115)
.L_115:
        /*001c*/ 	.word	0x00000000
        /*0020*/ 	.short	0x0001
        /*0022*/ 	.short	0x0008
        /*0024*/ 	.byte	0x00, 0xf0, 0x11, 0x00


	//----- nvinfo : EIATTR_KPARAM_INFO
	.align		4
.L_116:
        /*0028*/ 	.byte	0x04, 0x17
        /*002a*/ 	.short	(.L_118 - .L_117)
.L_117:
        /*002c*/ 	.word	0x00000000
        /*0030*/ 	.short	0x0000
        /*0032*/ 	.short	0x0000
        /*0034*/ 	.byte	0x00, 0xf0, 0x21, 0x00


	//----- nvinfo : EIATTR_SPARSE_MMA_MASK
	.align		4
.L_118:
        /*0038*/ 	.byte	0x03, 0x50
        /*003a*/ 	.short	0x0000


	//----- nvinfo : EIATTR_MAXREG_COUNT
	.align		4
        /*003c*/ 	.byte	0x03, 0x1b
        /*003e*/ 	.short	0x00ff


	//----- nvinfo : EIATTR_MERCURY_ISA_VERSION
	.align		4
        /*0040*/ 	.byte	0x03, 0x5f
        /*0042*/ 	.short	0x0101


	//----- nvinfo : EIATTR_VRC_CTA_INIT_COUNT
	.align		4
        /*0044*/ 	.byte	0x02, 0x4a
	.zero		1
	.zero		1


	//----- nvinfo : EIATTR_EXIT_INSTR_OFFSETS
	.align		4
        /*0048*/ 	.byte	0x04, 0x1c
        /*004a*/ 	.short	(.L_120 - .L_119)


	//   ....[0]....
.L_119:
        /*004c*/ 	.word	0x00000130


	//   ....[1]....
        /*0050*/ 	.word	0x00000160


	//----- nvinfo : EIATTR_CBANK_PARAM_SIZE
	.align		4
.L_120:
        /*0054*/ 	.byte	0x03, 0x19
        /*0056*/ 	.short	0x0018


	//----- nvinfo : EIATTR_PARAM_CBANK
	.align		4
        /*0058*/ 	.byte	0x04, 0x0a
        /*005a*/ 	.short	(.L_122 - .L_121)
	.align		4
.L_121:
        /*005c*/ 	.word	index@(.nv.constant0._ZN3cub18CUB_300001_SM_10006detail4scan23DeviceCompactInitKernelINS0_13ScanTileStateIiLb1EEEPlEEvT_iT0_)
        /*0060*/ 	.short	0x0380
        /*0062*/ 	.short	0x0018


	//----- nvinfo : EIATTR_SW_WAR
	.align		4
.L_122:
        /*0064*/ 	.byte	0x04, 0x36
        /*0066*/ 	.short	(.L_124 - .L_123)
.L_123:
        /*0068*/ 	.word	0x00000008
.L_124:


//--------------------- .nv.info._ZN3cub18CUB_300001_SM_10006detail8for_each13static_kernelINS2_12policy_hub_t12policy_500_tEmN6thrust24THRUST_300001_SM_1000_NS8cuda_cub20__uninitialized_fill7functorINS7_10device_ptrIiEEiEEEEvT0_T1_ --------------------------
	.section	.nv.info._ZN3cub18CUB_300001_SM_10006detail8for_each13static_kernelINS2_12policy_hub_t12policy_500_tEmN6thrust24THRUST_300001_SM_1000_NS8cuda_cub20__uninitialized_fill7functorINS7_10device_ptrIiEEiEEEEvT0_T1_,"",@"SHT_CUDA_INFO"
	.sectionflags	@""
	.align	4


	//----- nvinfo : EIATTR_CUDA_API_VERSION
	.align		4
        /*0000*/ 	.byte	0x04, 0x37
        /*0002*/ 	.short	(.L_126 - .L_125)
.L_125:
        /*0004*/ 	.word	0x00000082


	//----- nvinfo : EIATTR_KPARAM_INFO
	.align		4
.L_126:
        /*0008*/ 	.byte	0x04, 0x17
        /*000a*/ 	.short	(.L_128 - .L_127)
.L_127:
        /*000c*/ 	.word	0x00000000
        /*0010*/ 	.short	0x0001
        /*0012*/ 	.short	0x0008
        /*0014*/ 	.byte	0x00, 0xf0, 0x41, 0x00


	//----- nvinfo : EIATTR_KPARAM_INFO
	.align		4
.L_128:
        /*0018*/ 	.byte	0x04, 0x17
        /*001a*/ 	.short	(.L_130 - .L_129)
.L_129:
        /*001c*/ 	.word	0x00000000
        /*0020*/ 	.short	0x0000
        /*0022*/ 	.short	0x0000
        /*0024*/ 	.byte	0x00, 0xf0, 0x21, 0x00


	//----- nvinfo : EIATTR_SPARSE_MMA_MASK
	.align		4
.L_130:
        /*0028*/ 	.byte	0x03, 0x50
        /*002a*/ 	.short	0x0000


	//----- nvinfo : EIATTR_MAXREG_COUNT
	.align		4
        /*002c*/ 	.byte	0x03, 0x1b
        /*002e*/ 	.short	0x00ff


	//----- nvinfo : EIATTR_MERCURY_ISA_VERSION
	.align		4
        /*0030*/ 	.byte	0x03, 0x5f
        /*0032*/ 	.short	0x0101


	//----- nvinfo : EIATTR_VRC_CTA_INIT_COUNT
	.align		4
        /*0034*/ 	.byte	0x02, 0x4a
	.zero		1
	.zero		1


	//----- nvinfo : EIATTR_EXIT_INSTR_OFFSETS
	.align		4
        /*0038*/ 	.byte	0x04, 0x1c
        /*003a*/ 	.short	(.L_132 - .L_131)


	//   ....[0]....
.L_131:
        /*003c*/ 	.word	0x00000130


	//   ....[1]....
        /*0040*/ 	.word	0x00000230


	//   ....[2]....
        /*0044*/ 	.word	0x00000260


	//----- nvinfo : EIATTR_MAX_THREADS
	.align		4
.L_132:
        /*0048*/ 	.byte	0x04, 0x05
        /*004a*/ 	.short	(.L_134 - .L_133)
.L_133:
        /*004c*/ 	.word	0x00000100
        /*0050*/ 	.word	0x00000001
        /*0054*/ 	.word	0x00000001


	//----- nvinfo : EIATTR_CBANK_PARAM_SIZE
	.align		4
.L_134:
        /*0058*/ 	.byte	0x03, 0x19
        /*005a*/ 	.short	0x0018


	//----- nvinfo : EIATTR_PARAM_CBANK
	.align		4
        /*005c*/ 	.byte	0x04, 0x0a
        /*005e*/ 	.short	(.L_136 - .L_135)
	.align		4
.L_135:
        /*0060*/ 	.word	index@(.nv.constant0._ZN3cub18CUB_300001_SM_10006detail8for_each13static_kernelINS2_12policy_hub_t12policy_500_tEmN6thrust24THRUST_300001_SM_1000_NS8cuda_cub20__uninitialized_fill7functorINS7_10device_ptrIiEEiEEEEvT0_T1_)
        /*0064*/ 	.short	0x0380
        /*0066*/ 	.short	0x0018


	//----- nvinfo : EIATTR_SW_WAR
	.align		4
.L_136:
        /*0068*/ 	.byte	0x04, 0x36
        /*006a*/ 	.short	(.L_138 - .L_137)
.L_137:
        /*006c*/ 	.word	0x00000008
.L_138:


//--------------------- .nv.info._ZN3cub18CUB_300001_SM_10006detail11EmptyKernelIvEEvv --------------------------
	.section	.nv.info._ZN3cub18CUB_300001_SM_10006detail11EmptyKernelIvEEvv,"",@"SHT_CUDA_INFO"
	.sectionflags	@""
	.align	4


	//----- nvinfo : EIATTR_CUDA_API_VERSION
	.align		4
        /*0000*/ 	.byte	0x04, 0x37
        /*0002*/ 	.short	(.L_140 - .L_139)
.L_139:
        /*0004*/ 	.word	0x00000082


	//----- nvinfo : EIATTR_SPARSE_MMA_MASK
	.align		4
.L_140:
        /*0008*/ 	.byte	0x03, 0x50
        /*000a*/ 	.short	0x0000


	//----- nvinfo : EIATTR_MAXREG_COUNT
	.align		4
        /*000c*/ 	.byte	0x03, 0x1b
        /*000e*/ 	.short	0x00ff


	//----- nvinfo : EIATTR_MERCURY_ISA_VERSION
	.align		4
        /*0010*/ 	.byte	0x03, 0x5f
        /*0012*/ 	.short	0x0101


	//----- nvinfo : EIATTR_VRC_CTA_INIT_COUNT
	.align		4
        /*0014*/ 	.byte	0x02, 0x4a
	.zero		1
	.zero		1


	//----- nvinfo : EIATTR_EXIT_INSTR_OFFSETS
	.align		4
        /*0018*/ 	.byte	0x04, 0x1c
        /*001a*/ 	.short	(.L_142 - .L_141)


	//   ....[0]....
.L_141:
        /*001c*/ 	.word	0x00000010


	//----- nvinfo : EIATTR_SW_WAR
	.align		4
.L_142:
        /*0020*/ 	.byte	0x04, 0x36
        /*0022*/ 	.short	(.L_144 - .L_143)
.L_143:
        /*0024*/ 	.word	0x00000008
.L_144:


//--------------------- .nv.callgraph             --------------------------
	.section	.nv.callgraph,"",@"SHT_CUDA_CALLGRAPH"
	.align	4
	.sectionentsize	8
	.align		4
        /*0000*/ 	.word	0x00000000
	.align		4
        /*0004*/ 	.word	0xffffffff
	.align		4
        /*0008*/ 	.word	0x00000000
	.align		4
        /*000c*/ 	.word	0xfffffffe
	.align		4
        /*0010*/ 	.word	0x00000000
	.align		4
        /*0014*/ 	.word	0xfffffffd
	.align		4
        /*0018*/ 	.word	0x00000000
	.align		4
        /*001c*/ 	.word	0xfffffffc


//--------------------- .nv.constant4             --------------------------
	.section	.nv.constant4,"a",@progbits
	.align	8
	.align		8
.nv.constant4:
        /*0000*/ 	.dword	_ZN33_INTERNAL_7c8cd926_4_k_cu_dimGrid4cuda3std3__45__cpo5beginE
	.align		8
        /*0008*/ 	.dword	_ZN33_INTERNAL_7c8cd926_4_k_cu_dimGrid4cuda3std3__45__cpo3endE
	.align		8
        /*0010*/ 	.dword	_ZN33_INTERNAL_7c8cd926_4_k_cu_dimGrid4cuda3std3__45__cpo6cbeginE
	.align		8
        /*0018*/ 	.dword	_ZN33_INTERNAL_7c8cd926_4_k_cu_dimGrid4cuda3std3__45__cpo4cendE
	.align		8
        /*0020*/ 	.dword	_ZN33_INTERNAL_7c8cd926_4_k_cu_dimGrid4cuda3std3__45__cpo6rbeginE
	.align		8
        /*0028*/ 	.dword	_ZN33_INTERNAL_7c8cd926_4_k_cu_dimGrid4cuda3std3__45__cpo4rendE
	.align		8
        /*0030*/ 	.dword	_ZN33_INTERNAL_7c8cd926_4_k_cu_dimGrid4cuda3std3__45__cpo7crbeginE
	.align		8
        /*0038*/ 	.dword	_ZN33_INTERNAL_7c8cd926_4_k_cu_dimGrid4cuda3std3__45__cpo5crendE
	.align		8
        /*0040*/ 	.dword	_ZN33_INTERNAL_7c8cd926_4_k_cu_dimGrid4cuda3std3__435_GLOBAL__N__7c8cd926_4_k_cu_dimGrid6ignoreE
	.align		8
        /*0048*/ 	.dword	_ZN33_INTERNAL_7c8cd926_4_k_cu_dimGrid4cuda3std3__419piecewise_constructE
	.align		8
        /*0050*/ 	.dword	_ZN33_INTERNAL_7c8cd926_4_k_cu_dimGrid4cuda3std3__48in_placeE
	.align		8
        /*0058*/ 	.dword	_ZN33_INTERNAL_7c8cd926_4_k_cu_dimGrid4cuda3std3__420unreachable_sentinelE
	.align		8
        /*0060*/ 	.dword	_ZN33_INTERNAL_7c8cd926_4_k_cu_dimGrid4cuda3std3__47nulloptE
	.align		8
        /*0068*/ 	.dword	_ZN33_INTERNAL_7c8cd926_4_k_cu_dimGrid4cuda3std3__48unexpectE
	.align		8
        /*0070*/ 	.dword	_ZN33_INTERNAL_7c8cd926_4_k_cu_dimGrid4cuda3std6ranges3__45__cpo4swapE
	.align		8
        /*0078*/ 	.dword	_ZN33_INTERNAL_7c8cd926_4_k_cu_dimGrid4cuda3std6ranges3__45__cpo9iter_moveE
	.align		8
        /*0080*/ 	.dword	_ZN33_INTERNAL_7c8cd926_4_k_cu_dimGrid4cuda3std6ranges3__45__cpo5beginE
	.align		8
        /*0088*/ 	.dword	_ZN33_INTERNAL_7c8cd926_4_k_cu_dimGrid4cuda3std6ranges3__45__cpo3endE
	.align		8
        /*0090*/ 	.dword	_ZN33_INTERNAL_7c8cd926_4_k_cu_dimGrid4cuda3std6ranges3__45__cpo6cbeginE
	.align		8
        /*0098*/ 	.dword	_ZN33_INTERNAL_7c8cd926_4_k_cu_dimGrid4cuda3std6ranges3__45__cpo4cendE
	.align		8
        /*00a0*/ 	.dword	_ZN33_INTERNAL_7c8cd926_4_k_cu_dimGrid4cuda3std6ranges3__45__cpo7advanceE
	.align		8
        /*00a8*/ 	.dword	_ZN33_INTERNAL_7c8cd926_4_k_cu_dimGrid4cuda3std6ranges3__45__cpo9iter_swapE
	.align		8
        /*00b0*/ 	.dword	_ZN33_INTERNAL_7c8cd926_4_k_cu_dimGrid4cuda3std6ranges3__45__cpo4nextE
	.align		8
        /*00b8*/ 	.dword	_ZN33_INTERNAL_7c8cd926_4_k_cu_dimGrid4cuda3std6ranges3__45__cpo4prevE
	.align		8
        /*00c0*/ 	.dword	_ZN33_INTERNAL_7c8cd926_4_k_cu_dimGrid4cuda3std6ranges3__45__cpo4dataE
	.align		8
        /*00c8*/ 	.dword	_ZN33_INTERNAL_7c8cd926_4_k_cu_dimGrid4cuda3std6ranges3__45__cpo5cdataE
	.align		8
        /*00d0*/ 	.dword	_ZN33_INTERNAL_7c8cd926_4_k_cu_dimGrid4cuda3std6ranges3__45__cpo4sizeE
	.align		8
        /*00d8*/ 	.dword	_ZN33_INTERNAL_7c8cd926_4_k_cu_dimGrid4cuda3std6ranges3__45__cpo5ssizeE
	.align		8
        /*00e0*/ 	.dword	_ZN33_INTERNAL_7c8cd926_4_k_cu_dimGrid4cuda3std6ranges3__45__cpo8distanceE
	.align		8
        /*00e8*/ 	.dword	_ZN33_INTERNAL_7c8cd926_4_k_cu_dimGrid6thrust24THRUST_300001_SM_1000_NS8cuda_cub3parE
	.align		8
        /*00f0*/ 	.dword	_ZN33_INTERNAL_7c8cd926_4_k_cu_dimGrid6thrust24THRUST_300001_SM_1000_NS8cuda_cub10par_nosyncE
	.align		8
        /*00f8*/ 	.dword	_ZN33_INTERNAL_7c8cd926_4_k_cu_dimGrid6thrust24THRUST_300001_SM_1000_NS6system6detail10sequential3seqE
	.align		8
        /*0100*/ 	.dword	_ZN33_INTERNAL_7c8cd926_4_k_cu_dimGrid6thrust24THRUST_300001_SM_1000_NS6system3cpp3parE
	.align		8
        /*0108*/ 	.dword	_ZN33_INTERNAL_7c8cd926_4_k_cu_dimGrid6thrust24THRUST_300001_SM_1000_NS12placeholders2_1E
	.align		8
        /*0110*/ 	.dword	_ZN33_INTERNAL_7c8cd926_4_k_cu_dimGrid6thrust24THRUST_300001_SM_1000_NS12placeholders2_2E
	.align		8
        /*0118*/ 	.dword	_ZN33_INTERNAL_7c8cd926_4_k_cu_dimGrid6thrust24THRUST_300001_SM_1000_NS12placeholders2_3E
	.align		8
        /*0120*/ 	.dword	_ZN33_INTERNAL_7c8cd926_4_k_cu_dimGrid6thrust24THRUST_300001_SM_1000_NS12placeholders2_4E
	.align		8
        /*0128*/ 	.dword	_ZN33_INTERNAL_7c8cd926_4_k_cu_dimGrid6thrust24THRUST_300001_SM_1000_NS12placeholders2_5E
	.align		8
        /*0130*/ 	.dword	_ZN33_INTERNAL_7c8cd926_4_k_cu_dimGrid6thrust24THRUST_300001_SM_1000_NS12placeholders2_6E
	.align		8
        /*0138*/ 	.dword	_ZN33_INTERNAL_7c8cd926_4_k_cu_dimGrid6thrust24THRUST_300001_SM_1000_NS12placeholders2_7E
	.align		8
        /*0140*/ 	.dword	_ZN33_INTERNAL_7c8cd926_4_k_cu_dimGrid6thrust24THRUST_300001_SM_1000_NS12placeholders2_8E
	.align		8
        /*0148*/ 	.dword	_ZN33_INTERNAL_7c8cd926_4_k_cu_dimGrid6thrust24THRUST_300001_SM_1000_NS12placeholders2_9E
	.align		8
        /*0150*/ 	.dword	_ZN33_INTERNAL_7c8cd926_4_k_cu_dimGrid6thrust24THRUST_300001_SM_1000_NS12placeholders3_10E
	.align		8
        /*0158*/ 	.dword	_ZN33_INTERNAL_7c8cd926_4_k_cu_dimGrid6thrust24THRUST_300001_SM_1000_NS3seqE
	.align		8
        /*0160*/ 	.dword	_ZN33_INTERNAL_7c8cd926_4_k_cu_dimGrid6thrust24THRUST_300001_SM_1000_NS6deviceE


//--------------------- .text._ZN3cub18CUB_300001_SM_10006detail6select23DeviceSelectSweepKernelINS2_10policy_hubIiiiLb0ELNS0_10SelectImplE0EE10Policy1000EN6thrust24THRUST_300001_SM_1000_NS17counting_iteratorIiNS9_11use_defaultESB_SB_EENS9_6detail15normal_iteratorINS9_10device_ptrIiEEEESH_PlNS0_13ScanTileStateIiLb1EEE26ifGreaterThanTenThanSaveIdNS0_8NullTypeEiNS2_19streaming_context_tIlLb1EEELS5_0EEEvT0_T1_T2_T3_T4_T5_T6_T7_iT8_NS1_7vsmem_tE --------------------------
	.section	.text._ZN3cub18CUB_300001_SM_10006detail6select23DeviceSelectSweepKernelINS2_10policy_hubIiiiLb0ELNS0_10SelectImplE0EE10Policy1000EN6thrust24THRUST_300001_SM_1000_NS17counting_iteratorIiNS9_11use_defaultESB_SB_EENS9_6detail15normal_iteratorINS9_10device_ptrIiEEEESH_PlNS0_13ScanTileStateIiLb1EEE26ifGreaterThanTenThanSaveIdNS0_8NullTypeEiNS2_19streaming_context_tIlLb1EEELS5_0EEEvT0_T1_T2_T3_T4_T5_T6_T7_iT8_NS1_7vsmem_tE,"ax",@progbits
	.align	128
        .global         _ZN3cub18CUB_300001_SM_10006detail6select23DeviceSelectSweepKernelINS2_10policy_hubIiiiLb0ELNS0_10SelectImplE0EE10Policy1000EN6thrust24THRUST_300001_SM_1000_NS17counting_iteratorIiNS9_11use_defaultESB_SB_EENS9_6detail15normal_iteratorINS9_10device_ptrIiEEEESH_PlNS0_13ScanTileStateIiLb1EEE26ifGreaterThanTenThanSaveIdNS0_8NullTypeEiNS2_19streaming_context_tIlLb1EEELS5_0EEEvT0_T1_T2_T3_T4_T5_T6_T7_iT8_NS1_7vsmem_tE
        .type           _ZN3cub18CUB_300001_SM_10006detail6select23DeviceSelectSweepKernelINS2_10policy_hubIiiiLb0ELNS0_10SelectImplE0EE10Policy1000EN6thrust24THRUST_300001_SM_1000_NS17counting_iteratorIiNS9_11use_defaultESB_SB_EENS9_6detail15normal_iteratorINS9_10device_ptrIiEEEESH_PlNS0_13ScanTileStateIiLb1EEE26ifGreaterThanTenThanSaveIdNS0_8NullTypeEiNS2_19streaming_context_tIlLb1EEELS5_0EEEvT0_T1_T2_T3_T4_T5_T6_T7_iT8_NS1_7vsmem_tE,@function
        .size           _ZN3cub18CUB_300001_SM_10006detail6select23DeviceSelectSweepKernelINS2_10policy_hubIiiiLb0ELNS0_10SelectImplE0EE10Policy1000EN6thrust24THRUST_300001_SM_1000_NS17counting_iteratorIiNS9_11use_defaultESB_SB_EENS9_6detail15normal_iteratorINS9_10device_ptrIiEEEESH_PlNS0_13ScanTileStateIiLb1EEE26ifGreaterThanTenThanSaveIdNS0_8NullTypeEiNS2_19streaming_context_tIlLb1EEELS5_0EEEvT0_T1_T2_T3_T4_T5_T6_T7_iT8_NS1_7vsmem_tE,(.L_x_284 - _ZN3cub18CUB_300001_SM_10006detail6select23DeviceSelectSweepKernelINS2_10policy_hubIiiiLb0ELNS0_10SelectImplE0EE10Policy1000EN6thrust24THRUST_300001_SM_1000_NS17counting_iteratorIiNS9_11use_defaultESB_SB_EENS9_6detail15normal_iteratorINS9_10device_ptrIiEEEESH_PlNS0_13ScanTileStateIiLb1EEE26ifGreaterThanTenThanSaveIdNS0_8NullTypeEiNS2_19streaming_context_tIlLb1EEELS5_0EEEvT0_T1_T2_T3_T4_T5_T6_T7_iT8_NS1_7vsmem_tE)
        .other          _ZN3cub18CUB_300001_SM_10006detail6select23DeviceSelectSweepKernelINS2_10policy_hubIiiiLb0ELNS0_10SelectImplE0EE10Policy1000EN6thrust24THRUST_300001_SM_1000_NS17counting_iteratorIiNS9_11use_defaultESB_SB_EENS9_6detail15normal_iteratorINS9_10device_ptrIiEEEESH_PlNS0_13ScanTileStateIiLb1EEE26ifGreaterThanTenThanSaveIdNS0_8NullTypeEiNS2_19streaming_context_tIlLb1EEELS5_0EEEvT0_T1_T2_T3_T4_T5_T6_T7_iT8_NS1_7vsmem_tE,@"STO_CUDA_ENTRY STV_DEFAULT"
_ZN3cub18CUB_300001_SM_10006detail6select23DeviceSelectSweepKernelINS2_10policy_hubIiiiLb0ELNS0_10SelectImplE0EE10Policy1000EN6thrust24THRUST_300001_SM_1000_NS17counting_iteratorIiNS9_11use_defaultESB_SB_EENS9_6detail15normal_iteratorINS9_10device_ptrIiEEEESH_PlNS0_13ScanTileStateIiLb1EEE26ifGreaterThanTenThanSaveIdNS0_8NullTypeEiNS2_19streaming_context_tIlLb1EEELS5_0EEEvT0_T1_T2_T3_T4_T5_T6_T7_iT8_NS1_7vsmem_tE:
.text._ZN3cub18CUB_300001_SM_10006detail6select23DeviceSelectSweepKernelINS2_10policy_hubIiiiLb0ELNS0_10SelectImplE0EE10Policy1000EN6thrust24THRUST_300001_SM_1000_NS17counting_iteratorIiNS9_11use_defaultESB_SB_EENS9_6detail15normal_iteratorINS9_10device_ptrIiEEEESH_PlNS0_13ScanTileStateIiLb1EEE26ifGreaterThanTenThanSaveIdNS0_8NullTypeEiNS2_19streaming_context_tIlLb1EEELS5_0EEEvT0_T1_T2_T3_T4_T5_T6_T7_iT8_NS1_7vsmem_tE:
[----:B------:R-:W0:Y:S08]  /*0000*/  LDC R1, c[0x0][0x37c] ;  /* 0x0000df00ff017b82 */ /* 0x000e300000000800 */
[----:B------:R-:W-:Y:S01]  /*0010*/  S2UR UR4, SR_CTAID.X ;  /* 0x00000000000479c3 */ /* 0x000fe20000002500 */
[----:B------:R-:W1:Y:S01]  /*0020*/  LDCU UR5, c[0x0][0x374] ;  /* 0x00006e80ff0577ac */ /* 0x000e620008000800 */
[----:B0-----:R-:W-:Y:S01]  /*0030*/  VIADD R1, R1, 0xfffffff8 ;  /* 0xfffffff801017836 */ /* 0x001fe20000000000 */
[----:B------:R-:W0:Y:S05]  /*0040*/  LDCU UR7, c[0x0][0x3b0] ;  /* 0x00007600ff0777ac */ /* 0x000e2a0008000800 */
[----:B------:R-:W1:Y:S01]  /*0050*/  S2UR UR6, SR_CTAID.Y ;  /* 0x00000000000679c3 */ /* 0x000e620000002600 */
[----:B------:R-:W2:Y:S01]  /*0060*/  LDCU.64 UR8, c[0x0][0x358] ;  /* 0x00006b00ff0877ac */ /* 0x000ea20008000a00 */
[----:B-1----:R-:W-:-:S02]  /*0070*/  UIMAD UR4, UR4, UR5, UR6 ;  /* 0x00000005040472a4 */ /* 0x002fc4000f8e0206 */
[----:B0-----:R-:W-:Y:S02]  /*0080*/  UIADD3 UR5, UPT, UPT, UR7, -0x1, URZ ;  /* 0xffffffff07057890 */ /* 0x001fe4000fffe0ff */
[----:B------:R-:W-:Y:S02]  /*0090*/  UIMAD UR7, UR4, 0x1c00, URZ ;  /* 0x00001c00040778a4 */ /* 0x000fe4000f8e02ff */
[----:B------:R-:W-:Y:S02]  /*00a0*/  UISETP.GE.AND UP0, UPT, UR4, UR5, UPT ;  /* 0x000000050400728c */ /* 0x000fe4000bf06270 */
[----:B------:R-:W-:-:S07]  /*00b0*/  IMAD.U32 R0, RZ, RZ, UR4 ;  /* 0x00000004ff007e24 */ /* 0x000fce000f8e00ff */
[----:B--2---:R-:W-:Y:S05]  /*00c0*/  BRA.U UP0, `(.L_x_0) ;  /* 0x0000005100687547 */ /* 0x004fea000b800000 */
[----:B------:R-:W-:-:S13]  /*00d0*/  ISETP.NE.AND P0, PT, R0, RZ, PT ;  /* 0x000000ff0000720c */ /* 0x000fda0003f05270 */
[----:B------:R-:W-:Y:S05]  /*00e0*/  @P0 BRA `(.L_x_1) ;  /* 0x0000002000fc0947 */ /* 0x000fea0003800000 */
[----:B------:R-:W0:Y:S01]  /*00f0*/  S2R R34, SR_TID.X ;  /* 0x0000000000227919 */ /* 0x000e220000002100 */
[----:B------:R-:W1:Y:S01]  /*0100*/  LDC R56, c[0x0][0x3c8] ;  /* 0x0000f200ff387b82 */ /* 0x000e620000000800 */
[----:B------:R-:W2:Y:S01]  /*0110*/  LDCU.U8 UR6, c[0x0][0x3b8] ;  /* 0x00007700ff0677ac */ /* 0x000ea20008000000 */
[----:B------:R-:W3:Y:S06]  /*0120*/  LDCU.64 UR4, c[0x0][0x388] ;  /* 0x00007100ff0477ac */ /* 0x000eec0008000a00 */
[----:B------:R-:W4:Y:S08]  /*0130*/  LDC R3, c[0x0][0x3cc] ;  /* 0x0000f300ff037b82 */ /* 0x000f300000000800 */
[----:B------:R-:W-:Y:S01]  /*0140*/  BAR.SYNC.DEFER_BLOCKING 0x0 ;  /* 0x0000000000007b1d */ /* 0x000fe20000010000 */
[----:B--2---:R-:W-:-:S04]  /*0150*/  ISETP.NE.AND P0, PT, RZ, UR6, PT ;  /* 0x00000006ff007c0c */ /* 0x004fc8000bf05270 */
[----:B-1----:R-:W-:Y:S01]  /*0160*/  SEL R56, R56, RZ, !P0 ;  /* 0x000000ff38387207 */ /* 0x002fe20004000000 */
[----:B0-----:R-:W-:Y:S01]  /*0170*/  IMAD R33, R34, 0xe, RZ ;  /* 0x0000000e22217824 */ /* 0x001fe200078e02ff */
[----:B----4-:R-:W-:-:S04]  /*0180*/  SEL R3, R3, RZ, !P0 ;  /* 0x000000ff03037207 */ /* 0x010fc80004000000 */
[----:B------:R-:W-:-:S04]  /*0190*/  IADD3 R0, P1, P2, R33, UR7, R56 ;  /* 0x0000000721007c10 */ /* 0x000fc8000fa3e038 */
[----:B---3--:R-:W-:Y:S02]  /*01a0*/  LEA R2, P0, R0, UR4, 0x2 ;  /* 0x0000000400027c11 */ /* 0x008fe4000f8010ff */
[----:B------:R-:W-:-:S04]  /*01b0*/  IADD3.X R3, PT, PT, RZ, R3, RZ, P1, P2 ;  /* 0x00000003ff037210 */ /* 0x000fc80000fe44ff */
[----:B------:R-:W-:-:S05]  /*01c0*/  LEA.HI.X R3, R0, UR5, R3, 0x2, P0 ;  /* 0x0000000500037c11 */ /* 0x000fca00080f1403 */
[----:B------:R-:W2:Y:S04]  /*01d0*/  LDG.E R58, desc[UR8][R2.64] ;  /* 0x00000008023a7981 */ /* 0x000ea8000c1e1900 */
[----:B------:R-:W3:Y:S04]  /*01e0*/  LDG.E R55, desc[UR8][R2.64+0x4] ;  /* 0x0000040802377981 */ /* 0x000ee8000c1e1900 */
[----:B------:R-:W4:Y:S04]  /*01f0*/  LDG.E R53, desc[UR8][R2.64+0x8] ;  /* 0x0000080802357981 */ /* 0x000f28000c1e1900 */
[----:B------:R-:W5:Y:S04]  /*0200*/  LDG.E R49, desc[UR8][R2.64+0xc] ;  /* 0x00000c0802317981 */ /* 0x000f68000c1e1900 */
[----:B------:R-:W5:Y:S04]  /*0210*/  LDG.E R31, desc[UR8][R2.64+0x10] ;  /* 0x00001008021f7981 */ /* 0x000f68000c1e1900 */
[----:B------:R-:W5:Y:S04]  /*0220*/  LDG.E R30, desc[UR8][R2.64+0x14] ;  /* 0x00001408021e7981 */ /* 0x000f68000c1e1900 */
[----:B------:R-:W5:Y:S04]  /*0230*/  LDG.E R29, desc[UR8][R2.64+0x18] ;  /* 0x00001808021d7981 */ /* 0x000f68000c1e1900 */
[----:B------:R-:W5:Y:S04]  /*0240*/  LDG.E R28, desc[UR8][R2.64+0x1c] ;  /* 0x00001c08021c7981 */ /* 0x000f68000c1e1900 */
[----:B------:R-:W5:Y:S04]  /*0250*/  LDG.E R11, desc[UR8][R2.64+0x20] ;  /* 0x00002008020b7981 */ /* 0x000f68000c1e1900 */
[----:B------:R-:W5:Y:S04]  /*0260*/  LDG.E R10, desc[UR8][R2.64+0x24] ;  /* 0x00002408020a7981 */ /* 0x000f68000c1e1900 */
[----:B------:R-:W5:Y:S01]  /*0270*/  LDG.E R9, desc[UR8][R2.64+0x28] ;  /* 0x0000280802097981 */ /* 0x000f62000c1e1900 */
[----:B------:R-:W-:Y:S01]  /*0280*/  IMAD.MOV.U32 R0, RZ, RZ, 0x2 ;  /* 0x00000002ff007424 */ /* 0x000fe200078e00ff */
[----:B------:R-:W-:-:S02]  /*0290*/  LOP3.LUT R5, R5, 0xffffffef, RZ, 0xc0, !PT ;  /* 0xffffffef05057812 */ /* 0x000fc400078ec0ff */
[----:B------:R-:W5:Y:S04]  /*02a0*/  LDG.E R8, desc[UR8][R2.64+0x2c] ;  /* 0x00002c0802087981 */ /* 0x000f68000c1e1900 */
[----:B------:R-:W5:Y:S01]  /*02b0*/  LDG.E R7, desc[UR8][R2.64+0x30] ;  /* 0x0000300802077981 */ /* 0x000f62000c1e1900 */
[----:B--2---:R-:W-:Y:S02]  /*02c0*/  ISETP.GT.AND P0, PT, R58, 0xa, PT ;  /* 0x0000000a3a00780c */ /* 0x004fe40003f04270 */
[----:B---3--:R-:W-:Y:S02]  /*02d0*/  ISETP.GT.AND P4, PT, R55, 0xa, PT ;  /* 0x0000000a3700780c */ /* 0x008fe40003f84270 */
[----:B------:R-:W-:Y:S02]  /*02e0*/  SEL R54, RZ, 0x1, !P0 ;  /* 0x00000001ff367807 */ /* 0x000fe40004000000 */
[----:B----4-:R-:W-:-:S02]  /*02f0*/  ISETP.GT.AND P3, PT, R53, 0xa, PT ;  /* 0x0000000a3500780c */ /* 0x010fc40003f64270 */
[----:B-----5:R-:W-:-:S05]  /*0300*/  ISETP.GT.AND P1, PT, R49, 0xa, PT ;  /* 0x0000000a3100780c */ /* 0x020fca0003f24270 */
[----:B------:R-:W-:Y:S01]  /*0310*/  @!P0 IMAD.MOV R0, RZ, RZ, 0x1 ;  /* 0x00000001ff008424 */ /* 0x000fe200078e02ff */
[----:B------:R-:W-:Y:S01]  /*0320*/  ISETP.GT.AND P2, PT, R31, 0xa, PT ;  /* 0x0000000a1f00780c */ /* 0x000fe20003f44270 */
[----:B------:R-:W-:Y:S01]  /*0330*/  @!P4 IMAD.MOV R0, RZ, RZ, R54 ;  /* 0x000000ffff00c224 */ /* 0x000fe200078e0236 */
[----:B------:R-:W-:-:S03]  /*0340*/  ISETP.GT.AND P4, PT, R30, 0xa, PT ;  /* 0x0000000a1e00780c */ /* 0x000fc60003f84270 */
[----:B------:R-:W-:Y:S01]  /*0350*/  VIADD R4, R0, 0x1 ;  /* 0x0000000100047836 */ /* 0x000fe20000000000 */
[----:B------:R-:W-:Y:S01]  /*0360*/  @P3 LOP3.LUT R5, R5, 0x10, RZ, 0xfc, !PT ;  /* 0x0000001005053812 */ /* 0x000fe200078efcff */
[----:B------:R-:W-:Y:S01]  /*0370*/  @!P3 IMAD.MOV R4, RZ, RZ, R0 ;  /* 0x000000ffff04b224 */ /* 0x000fe200078e0200 */
[----:B------:R-:W-:Y:S02]  /*0380*/  ISETP.GT.AND P3, PT, R29, 0xa, PT ;  /* 0x0000000a1d00780c */ /* 0x000fe40003f64270 */
[----:B------:R-:W-:Y:S01]  /*0390*/  LOP3.LUT R5, R5, 0xfffffff7, RZ, 0xc0, !PT ;  /* 0xfffffff705057812 */ /* 0x000fe200078ec0ff */
[----:B------:R-:W-:Y:S02]  /*03a0*/  VIADD R0, R4, 0x1 ;  /* 0x0000000104007836 */ /* 0x000fe40000000000 */
[----:B------:R-:W-:Y:S01]  /*03b0*/  @!P1 IMAD.MOV R0, RZ, RZ, R4 ;  /* 0x000000ffff009224 */ /* 0x000fe200078e0204 */
[----:B------:R-:W-:-:S03]  /*03c0*/  ISETP.GT.AND P1, PT, R11, 0xa, PT ;  /* 0x0000000a0b00780c */ /* 0x000fc60003f24270 */
[----:B------:R-:W-:Y:S02]  /*03d0*/  VIADD R4, R0, 0x1 ;  /* 0x0000000100047836 */ /* 0x000fe40000000000 */
[----:B------:R-:W-:Y:S01]  /*03e0*/  @!P2 IMAD.MOV R4, RZ, RZ, R0 ;  /* 0x000000ffff04a224 */ /* 0x000fe200078e0200 */
[----:B------:R-:W-:Y:S02]  /*03f0*/  ISETP.GT.AND P2, PT, R28, 0xa, PT ;  /* 0x0000000a1c00780c */ /* 0x000fe40003f44270 */
[----:B------:R-:W-:Y:S01]  /*0400*/  ISETP.GT.AND P5, PT, R10, 0xa, PT ;  /* 0x0000000a0a00780c */ /* 0x000fe20003fa4270 */
[----:B------:R-:W-:Y:S02]  /*0410*/  VIADD R6, R4, 0x1 ;  /* 0x0000000104067836 */ /* 0x000fe40000000000 */
[----:B------:R-:W-:-:S04]  /*0420*/  @!P4 IMAD.MOV R6, RZ, RZ, R4 ;  /* 0x000000ffff06c224 */ /* 0x000fc800078e0204 */
[----:B------:R-:W-:Y:S02]  /*0430*/  VIADD R4, R6, 0x1 ;  /* 0x0000000106047836 */ /* 0x000fe40000000000 */
[----:B------:R-:W-:-:S04]  /*0440*/  @!P3 IMAD.MOV R4, RZ, RZ, R6 ;  /* 0x000000ffff04b224 */ /* 0x000fc800078e0206 */
[----:B------:R-:W-:Y:S01]  /*0450*/  VIADD R6, R4, 0x1 ;  /* 0x0000000104067836 */ /* 0x000fe20000000000 */
[----:B------:R-:W-:Y:S01]  /*0460*/  @P5 LOP3.LUT R5, R5, 0x8, RZ, 0xfc, !PT ;  /* 0x0000000805055812 */ /* 0x000fe200078efcff */
[----:B------:R-:W-:-:S03]  /*0470*/  @!P2 IMAD.MOV R6, RZ, RZ, R4 ;  /* 0x000000ffff06a224 */ /* 0x000fc600078e0204 */
[----:B------:R-:W-:Y:S01]  /*0480*/  LOP3.LUT R5, R5, 0xfffffffb, RZ, 0xc0, !PT ;  /* 0xfffffffb05057812 */ /* 0x000fe200078ec0ff */
[----:B------:R-:W-:Y:S02]  /*0490*/  VIADD R4, R6, 0x1 ;  /* 0x0000000106047836 */ /* 0x000fe40000000000 */
[----:B------:R-:W-:-:S04]  /*04a0*/  @!P1 IMAD.MOV R4, RZ, RZ, R6 ;  /* 0x000000ffff049224 */ /* 0x000fc800078e0206 */
[----:B------:R-:W-:Y:S02]  /*04b0*/  VIADD R6, R4, 0x1 ;  /* 0x0000000104067836 */ /* 0x000fe40000000000 */
[----:B------:R-:W-:Y:S01]  /*04c0*/  @!P5 IMAD.MOV R6, RZ, RZ, R4 ;  /* 0x000000ffff06d224 */ /* 0x000fe200078e0204 */
[----:B------:R-:W-:-:S03]  /*04d0*/  ISETP.GT.AND P5, PT, R9, 0xa, PT ;  /* 0x0000000a0900780c */ /* 0x000fc60003fa4270 */
[----:B------:R-:W-:-:S10]  /*04e0*/  VIADD R4, R6, 0x1 ;  /* 0x0000000106047836 */ /* 0x000fd40000000000 */
[----:B------:R-:W-:Y:S01]  /*04f0*/  @!P5 IMAD.MOV R4, RZ, RZ, R6 ;  /* 0x000000ffff04d224 */ /* 0x000fe200078e0206 */
[----:B------:R-:W-:Y:S01]  /*0500*/  @P5 LOP3.LUT R5, R5, 0x4, RZ, 0xfc, !PT ;  /* 0x0000000405055812 */ /* 0x000fe200078efcff */
[----:B------:R0:W2:Y:S01]  /*0510*/  LDG.E R6, desc[UR8][R2.64+0x34] ;  /* 0x0000340802067981 */ /* 0x0000a2000c1e1900 */
[----:B------:R-:W-:Y:S01]  /*0520*/  ISETP.GT.AND P5, PT, R8, 0xa, PT ;  /* 0x0000000a0800780c */ /* 0x000fe20003fa4270 */
[----:B------:R-:W-:-:S12]  /*0530*/  VIADD R61, R4, 0x1 ;  /* 0x00000001043d7836 */ /* 0x000fd80000000000 */
[----:B------:R-:W-:Y:S01]  /*0540*/  @!P5 IMAD.MOV R61, RZ, RZ, R4 ;  /* 0x000000ffff3dd224 */ /* 0x000fe200078e0204 */
[----:B------:R-:W-:-:S03]  /*0550*/  ISETP.GT.AND P5, PT, R7, 0xa, PT ;  /* 0x0000000a0700780c */ /* 0x000fc60003fa4270 */
[----:B------:R-:W-:-:S10]  /*0560*/  VIADD R60, R61, 0x1 ;  /* 0x000000013d3c7836 */ /* 0x000fd40000000000 */
[----:B------:R-:W-:-:S04]  /*0570*/  @!P5 IMAD.MOV R60, RZ, RZ, R61 ;  /* 0x000000ffff3cd224 */ /* 0x000fc800078e023d */
[C---:B------:R-:W-:Y:S01]  /*0580*/  VIADD R4, R60.reuse, 0x1 ;  /* 0x000000013c047836 */ /* 0x040fe20000000000 */
[----:B------:R-:W1:Y:S01]  /*0590*/  S2R R15, SR_LANEID ;  /* 0x00000000000f7919 */ /* 0x000e620000000000 */
[----:B------:R-:W-:Y:S01]  /*05a0*/  VIADD R16, R60, 0x1 ;  /* 0x000000013c107836 */ /* 0x000fe20000000000 */
[----:B------:R-:W3:Y:S01]  /*05b0*/  S2UR UR5, SR_CgaCtaId ;  /* 0x00000000000579c3 */ /* 0x000ee20000008800 */
[----:B------:R-:W-:Y:S01]  /*05c0*/  UMOV UR4, 0x400 ;  /* 0x0000040000047882 */ /* 0x000fe20000000000 */
[----:B0-----:R-:W-:Y:S01]  /*05d0*/  SHF.R.U32.HI R2, RZ, 0x5, R34 ;  /* 0x00000005ff027819 */ /* 0x001fe20000011622 */
[----:B---3--:R-:W-:-:S05]  /*05e0*/  ULEA UR4, UR5, UR4, 0x18 ;  /* 0x0000000405047291 */ /* 0x008fca000f8ec0ff */
[----:B------:R-:W-:Y:S01]  /*05f0*/  BAR.SYNC.DEFER_BLOCKING 0x0 ;  /* 0x0000000000007b1d */ /* 0x000fe20000010000 */
[----:B--2---:R-:W-:-:S13]  /*0600*/  ISETP.GT.AND P5, PT, R6, 0xa, PT ;  /* 0x0000000a0600780c */ /* 0x004fda0003fa4270 */
[----:B------:R-:W-:-:S05]  /*0610*/  @!P5 IMAD.MOV R4, RZ, RZ, R60 ;  /* 0x000000ffff04d224 */ /* 0x000fca00078e023c */
[----:B------:R-:W0:Y:S02]  /*0620*/  SHFL.UP P6, R5, R4, 0x1, RZ ;  /* 0x0420000004057989 */ /* 0x000e2400000c00ff */
[----:B0-----:R-:W-:-:S05]  /*0630*/  @P6 IMAD.IADD R5, R5, 0x1, R4 ;  /* 0x0000000105056824 */ /* 0x001fca00078e0204 */
[----:B------:R-:W0:Y:S02]  /*0640*/  SHFL.UP P6, R12, R5, 0x2, RZ ;  /* 0x04400000050c7989 */ /* 0x000e2400000c00ff */
[----:B0-----:R-:W-:-:S05]  /*0650*/  @P6 IMAD.IADD R12, R5, 0x1, R12 ;  /* 0x00000001050c6824 */ /* 0x001fca00078e020c */
[----:B------:R-:W0:Y:S02]  /*0660*/  SHFL.UP P6, R13, R12, 0x4, RZ ;  /* 0x048000000c0d7989 */ /* 0x000e2400000c00ff */
[----:B0-----:R-:W-:-:S05]  /*0670*/  @P6 IMAD.IADD R13, R12, 0x1, R13 ;  /* 0x000000010c0d6824 */ /* 0x001fca00078e020d */
[----:B------:R-:W0:Y:S01]  /*0680*/  SHFL.UP P6, R14, R13, 0x8, RZ ;  /* 0x050000000d0e7989 */ /* 0x000e2200000c00ff */
[----:B------:R-:W-:Y:S02]  /*0690*/  @!P5 IMAD.MOV R16, RZ, RZ, R60 ;  /* 0x000000ffff10d224 */ /* 0x000fe400078e023c */
[----:B0-----:R-:W-:-:S05]  /*06a0*/  @P6 IMAD.IADD R14, R13, 0x1, R14 ;  /* 0x000000010d0e6824 */ /* 0x001fca00078e020e */
[----:B------:R-:W0:Y:S02]  /*06b0*/  SHFL.UP P5, R3, R14, 0x10, RZ ;  /* 0x060000000e037989 */ /* 0x000e2400000a00ff */
[----:B0-----:R-:W-:Y:S01]  /*06c0*/  @P5 IMAD.IADD R3, R14, 0x1, R3 ;  /* 0x000000010e035824 */ /* 0x001fe200078e0203 */
[----:B-1----:R-:W-:-:S13]  /*06d0*/  ISETP.NE.AND P5, PT, R15, 0x1f, PT ;  /* 0x0000001f0f00780c */ /* 0x002fda0003fa5270 */
[----:B------:R-:W-:-:S05]  /*06e0*/  @!P5 LEA R4, R2, UR4, 0x2 ;  /* 0x000000040204dc11 */ /* 0x000fca000f8e10ff */
[----:B------:R-:W-:Y:S01]  /*06f0*/  @!P5 STS [R4], R3 ;  /* 0x000000030400d388 */ /* 0x000fe20000000800 */
[----:B------:R-:W-:Y:S01]  /*0700*/  BAR.SYNC.DEFER_BLOCKING 0x0 ;  /* 0x0000000000007b1d */ /* 0x000fe20000010000 */
[----:B------:R-:W-:-:S05]  /*0710*/  ISETP.NE.AND P5, PT, R15, RZ, PT ;  /* 0x000000ff0f00720c */ /* 0x000fca0003fa5270 */
[----:B------:R-:W0:Y:S01]  /*0720*/  LDS.128 R12, [UR4] ;  /* 0x00000004ff0c7984 */ /* 0x000e220008000c00 */
[----:B------:R-:W-:-:S03]  /*0730*/  IMAD.IADD R16, R3, 0x1, -R16 ;  /* 0x0000000103107824 */ /* 0x000fc600078e0a10 */
[----:B------:R-:W-:Y:S02]  /*0740*/  LDS.128 R20, [UR4+0x20] ;  /* 0x00002004ff147984 */ /* 0x000fe40008000c00 */
[----:B------:R-:W-:Y:S02]  /*0750*/  SEL R57, R16, RZ, P5 ;  /* 0x000000ff10397207 */ /* 0x000fe40002800000 */
[----:B------:R-:W-:Y:S01]  /*0760*/  ISETP.NE.AND P5, PT, R2, 0x2, PT ;  /* 0x000000020200780c */ /* 0x000fe20003fa5270 */
[----:B------:R-:W-:Y:S01]  /*0770*/  LDS.128 R24, [UR4+0x30] ;  /* 0x00003004ff187984 */ /* 0x000fe20008000c00 */
[----:B0-----:R-:W-:-:S05]  /*0780*/  IMAD.IADD R5, R12, 0x1, R13 ;  /* 0x000000010c057824 */ /* 0x001fca00078e020d */
[----:B------:R-:W-:Y:S01]  /*0790*/  SEL R16, R5, R12, !P5 ;  /* 0x0000000c05107207 */ /* 0x000fe20006800000 */
[----:B------:R-:W-:Y:S01]  /*07a0*/  IMAD.IADD R5, R14, 0x1, R5 ;  /* 0x000000010e057824 */ /* 0x000fe200078e0205 */
[----:B------:R-:W-:-:S04]  /*07b0*/  ISETP.NE.AND P5, PT, R2, 0x3, PT ;  /* 0x000000030200780c */ /* 0x000fc80003fa5270 */
[----:B------:R-:W-:Y:S01]  /*07c0*/  SEL R16, R5, R16, !P5 ;  /* 0x0000001005107207 */ /* 0x000fe20006800000 */
[----:B------:R-:W-:Y:S01]  /*07d0*/  IMAD.IADD R5, R15, 0x1, R5 ;  /* 0x000000010f057824 */ /* 0x000fe200078e0205 */
[----:B------:R-:W-:-:S04]  /*07e0*/  ISETP.NE.AND P5, PT, R2, 0x4, PT ;  /* 0x000000040200780c */ /* 0x000fc80003fa5270 */
[C---:B------:R-:W-:Y:S02]  /*07f0*/  SEL R3, R5.reuse, R16, !P5 ;  /* 0x0000001005037207 */ /* 0x040fe40006800000 */
[----:B------:R-:W0:Y:S01]  /*0800*/  LDS.128 R16, [UR4+0x10] ;  /* 0x00001004ff107984 */ /* 0x000e220008000c00 */
[----:B------:R-:W-:Y:S01]  /*0810*/  ISETP.NE.AND P5, PT, R2, 0x5, PT ;  /* 0x000000050200780c */ /* 0x000fe20003fa5270 */
[----:B0-----:R-:W-:-:S05]  /*0820*/  IMAD.IADD R4, R5, 0x1, R16 ;  /* 0x0000000105047824 */ /* 0x001fca00078e0210 */
[----:B------:R-:W-:Y:S01]  /*0830*/  SEL R3, R4, R3, !P5 ;  /* 0x0000000304037207 */ /* 0x000fe20006800000 */
[----:B------:R-:W-:Y:S01]  /*0840*/  IMAD.IADD R4, R17, 0x1, R4 ;  /* 0x0000000111047824 */ /* 0x000fe200078e0204 */
[----:B------:R-:W-:-:S04]  /*0850*/  ISETP.NE.AND P5, PT, R2, 0x6, PT ;  /* 0x000000060200780c */ /* 0x000fc80003fa5270 */
[----:B------:R-:W-:Y:S01]  /*0860*/  SEL R3, R4, R3, !P5 ;  /* 0x0000000304037207 */ /* 0x000fe20006800000 */
[----:B------:R-:W-:Y:S01]  /*0870*/  IMAD.IADD R4, R18, 0x1, R4 ;  /* 0x0000000112047824 */ /* 0x000fe200078e0204 */
[----:B------:R-:W-:-:S04]  /*0880*/  ISETP.NE.AND P5, PT, R2, 0x7, PT ;  /* 0x000000070200780c */ /* 0x000fc80003fa5270 */
[----:B------:R-:W-:Y:S01]  /*0890*/  SEL R3, R4, R3, !P5 ;  /* 0x0000000304037207 */ /* 0x000fe20006800000 */
[----:B------:R-:W-:Y:S01]  /*08a0*/  IMAD.IADD R4, R19, 0x1, R4 ;  /* 0x0000000113047824 */ /* 0x000fe200078e0204 */
[----:B------:R-:W-:-:S04]  /*08b0*/  ISETP.NE.AND P5, PT, R2, 0x8, PT ;  /* 0x000000080200780c */ /* 0x000fc80003fa5270 */
[C---:B------:R-:W-:Y:S01]  /*08c0*/  SEL R3, R4.reuse, R3, !P5 ;  /* 0x0000000304037207 */ /* 0x040fe20006800000 */
        /* <DEDUP_REMOVED lines=17> */
[----:B------:R-:W-:Y:S02]  /*09e0*/  SEL R3, R4, R3, !P5 ;  /* 0x0000000304037207 */ /* 0x000fe40006800000 */
[----:B------:R-:W-:-:S13]  /*09f0*/  ISETP.NE.AND P5, PT, R2, 0xf, PT ;  /* 0x0000000f0200780c */ /* 0x000fda0003fa5270 */
[----:B------:R-:W-:Y:S01]  /*0a00*/  @!P5 IMAD.IADD R3, R26, 0x1, R4 ;  /* 0x000000011a03d824 */ /* 0x000fe200078e0204 */
[----:B------:R-:W-:-:S04]  /*0a10*/  ISETP.GE.U32.AND P5, PT, R34, 0x20, PT ;  /* 0x000000202200780c */ /* 0x000fc80003fa6070 */
[----:B------:R-:W-:-:S05]  /*0a20*/  SEL R2, R3, RZ, P5 ;  /* 0x000000ff03027207 */ /* 0x000fca0002800000 */
[----:B------:R-:W-:-:S04]  /*0a30*/  IMAD.IADD R57, R2, 0x1, R57 ;  /* 0x0000000102397824 */ /* 0x000fc800078e0239 */
[----:B------:R-:W-:Y:S02]  /*0a40*/  IMAD.IADD R5, R0, 0x1, R57 ;  /* 0x0000000100057824 */ /* 0x000fe400078e0239 */
[----:B------:R-:W0:Y:S01]  /*0a50*/  LDC R0, c[0x0][0x380] ;  /* 0x0000e000ff007b82 */ /* 0x000e220000000800 */
[----:B------:R-:W-:Y:S01]  /*0a60*/  ISETP.GT.AND P6, PT, R31, 0xa, PT ;  /* 0x0000000a1f00780c */ /* 0x000fe20003fc4270 */
[----:B------:R-:W-:Y:S01]  /*0a70*/  VIADD R4, R5, 0x1 ;  /* 0x0000000105047836 */ /* 0x000fe20000000000 */
[----:B------:R-:W-:-:S04]  /*0a80*/  IADD3 R32, PT, PT, R14, R13, R12 ;  /* 0x0000000d0e207210 */ /* 0x000fc80007ffe00c */
[----:B------:R-:W-:-:S07]  /*0a90*/  IADD3 R32, PT, PT, R16, R32, R15 ;  /* 0x0000002010207210 */ /* 0x000fce0007ffe00f */
[----:B------:R-:W-:-:S04]  /*0aa0*/  @!P6 IMAD.MOV R4, RZ, RZ, R5 ;  /* 0x000000ffff04e224 */ /* 0x000fc800078e0205 */
[----:B------:R-:W-:Y:S02]  /*0ab0*/  VIADD R3, R4, 0x1 ;  /* 0x0000000104037836 */ /* 0x000fe40000000000 */
[----:B------:R-:W-:Y:S01]  /*0ac0*/  @!P4 IMAD.MOV R3, RZ, RZ, R4 ;  /* 0x000000ffff03c224 */ /* 0x000fe200078e0204 */
[----:B0-----:R-:W-:-:S03]  /*0ad0*/  IADD3 R33, PT, PT, R0, UR7, R33 ;  /* 0x0000000700217c10 */ /* 0x001fc6000fffe021 */
[----:B------:R-:W-:Y:S02]  /*0ae0*/  VIADD R2, R3, 0x1 ;  /* 0x0000000103027836 */ /* 0x000fe40000000000 */
[----:B------:R-:W-:Y:S02]  /*0af0*/  @!P3 IMAD.MOV R2, RZ, RZ, R3 ;  /* 0x000000ffff02b224 */ /* 0x000fe400078e0203 */
[----:B------:R-:W-:Y:S01]  /*0b00*/  IMAD.IADD R56, R56, 0x1, R33 ;  /* 0x0000000138387824 */ /* 0x000fe200078e0221 */
[----:B------:R-:W-:Y:S01]  /*0b10*/  IADD3 R33, PT, PT, R18, R32, R17 ;  /* 0x0000002012217210 */ /* 0x000fe20007ffe011 */
[----:B------:R-:W-:-:S03]  /*0b20*/  VIADD R0, R2, 0x1 ;  /* 0x0000000102007836 */ /* 0x000fc60000000000 */
[----:B------:R-:W-:Y:S01]  /*0b30*/  IADD3 R36, PT, PT, R20, R33, R19 ;  /* 0x0000002114247210 */ /* 0x000fe20007ffe013 */
[----:B------:R-:W-:Y:S01]  /*0b40*/  @!P2 IMAD.MOV R0, RZ, RZ, R2 ;  /* 0x000000ffff00a224 */ /* 0x000fe200078e0202 */
[----:B------:R-:W-:Y:S02]  /*0b50*/  ISETP.NE.AND P2, PT, R34, RZ, PT ;  /* 0x000000ff2200720c */ /* 0x000fe40003f45270 */
[----:B------:R-:W-:Y:S02]  /*0b60*/  IADD3 R39, PT, PT, R22, R36, R21 ;  /* 0x0000002416277210 */ /* 0x000fe40007ffe015 */
[----:B------:R-:W-:Y:S02]  /*0b70*/  ISETP.GT.AND P6, PT, R55, 0xa, PT ;  /* 0x0000000a3700780c */ /* 0x000fe40003fc4270 */
[----:B------:R-:W-:Y:S01]  /*0b80*/  IADD3 R41, PT, PT, R24, R39, R23 ;  /* 0x0000002718297210 */ /* 0x000fe20007ffe017 */
[----:B------:R-:W-:-:S03]  /*0b90*/  VIADD R39, R0, 0x1 ;  /* 0x0000000100277836 */ /* 0x000fc60000000000 */
[----:B------:R-:W-:Y:S01]  /*0ba0*/  IADD3 R42, PT, PT, R26, R41, R25 ;  /* 0x000000291a2a7210 */ /* 0x000fe20007ffe019 */
[----:B------:R-:W-:Y:S01]  /*0bb0*/  @!P1 IMAD.MOV R39, RZ, RZ, R0 ;  /* 0x000000ffff279224 */ /* 0x000fe200078e0200 */
[----:B------:R-:W-:Y:S01]  /*0bc0*/  BSSY.RECONVERGENT B0, `(.L_x_2) ;  /* 0x0000020000007945 */ /* 0x000fe20003800200 */
[----:B------:R-:W-:Y:S02]  /*0bd0*/  VIADD R51, R54, 0x1 ;  /* 0x0000000136337836 */ /* 0x000fe40000000000 */
[----:B------:R-:W-:Y:S02]  /*0be0*/  IMAD.IADD R59, R27, 0x1, R42 ;  /* 0x000000011b3b7824 */ /* 0x000fe400078e022a */
[C---:B------:R-:W-:Y:S02]  /*0bf0*/  VIADD R52, R56.reuse, 0x1 ;  /* 0x0000000138347836 */ /* 0x040fe40000000000 */
[C---:B------:R-:W-:Y:S02]  /*0c00*/  VIADD R48, R56.reuse, 0x2 ;  /* 0x0000000238307836 */ /* 0x040fe40000000000 */
[----:B------:R-:W-:-:S02]  /*0c10*/  VIADD R50, R56, 0x3 ;  /* 0x0000000338327836 */ /* 0x000fc40000000000 */
[C---:B------:R-:W-:Y:S02]  /*0c20*/  VIADD R46, R56.reuse, 0x4 ;  /* 0x00000004382e7836 */ /* 0x040fe40000000000 */
[C---:B------:R-:W-:Y:S02]  /*0c30*/  VIADD R32, R56.reuse, 0x5 ;  /* 0x0000000538207836 */ /* 0x040fe40000000000 */
[C---:B------:R-:W-:Y:S02]  /*0c40*/  VIADD R33, R56.reuse, 0x6 ;  /* 0x0000000638217836 */ /* 0x040fe40000000000 */
[C---:B------:R-:W-:Y:S02]  /*0c50*/  VIADD R34, R56.reuse, 0x7 ;  /* 0x0000000738227836 */ /* 0x040fe40000000000 */
[C---:B------:R-:W-:Y:S02]  /*0c60*/  VIADD R35, R56.reuse, 0x8 ;  /* 0x0000000838237836 */ /* 0x040fe40000000000 */
[----:B------:R-:W-:-:S02]  /*0c70*/  VIADD R36, R56, 0x9 ;  /* 0x0000000938247836 */ /* 0x000fc40000000000 */
[C---:B------:R-:W-:Y:S02]  /*0c80*/  VIADD R37, R56.reuse, 0xa ;  /* 0x0000000a38257836 */ /* 0x040fe40000000000 */
[C---:B------:R-:W-:Y:S02]  /*0c90*/  VIADD R38, R56.reuse, 0xb ;  /* 0x0000000b38267836 */ /* 0x040fe40000000000 */
[C---:B------:R-:W-:Y:S02]  /*0ca0*/  VIADD R40, R56.reuse, 0xc ;  /* 0x0000000c38287836 */ /* 0x040fe40000000000 */
[----:B------:R-:W-:Y:S02]  /*0cb0*/  VIADD R41, R56, 0xd ;  /* 0x0000000d38297836 */ /* 0x000fe40000000000 */
[----:B------:R-:W-:Y:S02]  /*0cc0*/  @!P6 IMAD.MOV R51, RZ, RZ, R54 ;  /* 0x000000ffff33e224 */ /* 0x000fe400078e0236 */
[----:B------:R-:W-:Y:S01]  /*0cd0*/  VIADD R42, R39, 0x1 ;  /* 0x00000001272a7836 */ /* 0x000fe20000000000 */
[----:B------:R-:W-:Y:S06]  /*0ce0*/  @P2 BRA `(.L_x_3) ;  /* 0x0000000000342947 */ /* 0x000fec0003800000 */
[----:B------:R-:W-:Y:S01]  /*0cf0*/  IADD3 R43, PT, PT, R14, R13, R12 ;  /* 0x0000000d0e2b7210 */ /* 0x000fe20007ffe00c */
[----:B------:R0:W-:Y:S03]  /*0d00*/  STL.64 [R1], R2 ;  /* 0x0000000201007387 */ /* 0x0001e60000100a00 */
[----:B------:R-:W-:-:S04]  /*0d10*/  IADD3 R43, PT, PT, R16, R43, R15 ;  /* 0x0000002b102b7210 */ /* 0x000fc80007ffe00f */
[----:B------:R-:W-:-:S04]  /*0d20*/  IADD3 R43, PT, PT, R18, R43, R17 ;  /* 0x0000002b122b7210 */ /* 0x000fc80007ffe011 */
[----:B------:R-:W-:Y:S01]  /*0d30*/  IADD3 R43, PT, PT, R20, R43, R19 ;  /* 0x0000002b142b7210 */ /* 0x000fe20007ffe013 */
[----:B0-----:R-:W0:Y:S03]  /*0d40*/  LDC.64 R2, c[0x0][0x3a0] ;  /* 0x0000e800ff027b82 */ /* 0x001e260000000a00 */
[----:B------:R-:W-:-:S04]  /*0d50*/  IADD3 R43, PT, PT, R22, R43, R21 ;  /* 0x0000002b162b7210 */ /* 0x000fc80007ffe015 */
[----:B------:R-:W-:-:S04]  /*0d60*/  IADD3 R43, PT, PT, R24, R43, R23 ;  /* 0x0000002b182b7210 */ /* 0x000fc80007ffe017 */
[----:B------:R-:W-:-:S05]  /*0d70*/  IADD3 R44, PT, PT, R26, R43, R25 ;  /* 0x0000002b1a2c7210 */ /* 0x000fca0007ffe019 */
[----:B------:R-:W-:Y:S02]  /*0d80*/  IMAD.IADD R45, R27, 0x1, R44 ;  /* 0x000000011b2d7824 */ /* 0x000fe400078e022c */
[----:B------:R-:W-:-:S05]  /*0d90*/  IMAD.MOV.U32 R44, RZ, RZ, 0x65 ;  /* 0x00000065ff2c7424 */ /* 0x000fca00078e00ff */
[----:B0-----:R0:W-:Y:S04]  /*0da0*/  ST.E.64.STRONG.GPU desc[UR8][R2.64+0x100], R44 ;  /* 0x0001002c02007985 */ /* 0x0011e8000c10fb08 */
[----:B0-----:R0:W5:Y:S02]  /*0db0*/  LDL.LU.64 R2, [R1] ;  /* 0x0000000001027983 */ /* 0x0011640000300a00 */
.L_x_3:
[----:B------:R-:W-:Y:S05]  /*0dc0*/  BSYNC.RECONVERGENT B0 ;  /* 0x0000000000007941 */ /* 0x000fea0003800200 */
.L_x_2:
[----:B------:R-:W-:Y:S01]  /*0dd0*/  ISETP.GT.AND P1, PT, R10, 0xa, PT ;  /* 0x0000000a0a00780c */ /* 0x000fe20003f24270 */
[----:B------:R-:W-:Y:S01]  /*0de0*/  IMAD.IADD R51, R57, 0x1, R51 ;  /* 0x0000000139337824 */ /* 0x000fe200078e0233 */
[----:B------:R-:W-:Y:S01]  /*0df0*/  ISETP.GT.AND P3, PT, R53, 0xa, PT ;  /* 0x0000000a3500780c */ /* 0x000fe20003f64270 */
[--C-:B------:R-:W-:Y:S01]  /*0e00*/  IMAD.IADD R54, R54, 0x1, R57.reuse ;  /* 0x0000000136367824 */ /* 0x100fe200078e0239 */
[----:B------:R-:W-:Y:S01]  /*0e10*/  ISETP.GT.AND P2, PT, R9, 0xa, PT ;  /* 0x0000000a0900780c */ /* 0x000fe20003f44270 */
[----:B------:R-:W-:Y:S02]  /*0e20*/  VIADD R47, R51, 0x1 ;  /* 0x00000001332f7836 */ /* 0x000fe40000000000 */
[--C-:B------:R-:W-:Y:S02]  /*0e30*/  IMAD.IADD R44, R61, 0x1, R57.reuse ;  /* 0x000000013d2c7824 */ /* 0x100fe400078e0239 */
[----:B------:R-:W-:-:S04]  /*0e40*/  IMAD.IADD R45, R60, 0x1, R57 ;  /* 0x000000013c2d7824 */ /* 0x000fc800078e0239 */
[----:B------:R-:W-:Y:S01]  /*0e50*/  @!P1 IMAD.MOV R42, RZ, RZ, R39 ;  /* 0x000000ffff2a9224 */ /* 0x000fe200078e0227 */
[----:B------:R-:W-:Y:S01]  /*0e60*/  ISETP.GT.AND P1, PT, R59, 0x200, PT ;  /* 0x000002003b00780c */ /* 0x000fe20003f24270 */
[----:B------:R-:W-:Y:S02]  /*0e70*/  @!P3 IMAD.MOV R47, RZ, RZ, R51 ;  /* 0x000000ffff2fb224 */ /* 0x000fe400078e0233 */
[----:B------:R-:W-:Y:S02]  /*0e80*/  VIADD R43, R42, 0x1 ;  /* 0x000000012a2b7836 */ /* 0x000fe40000000000 */
[----:B------:R-:W-:-:S08]  /*0e90*/  @!P2 IMAD.MOV R43, RZ, RZ, R42 ;  /* 0x000000ffff2ba224 */ /* 0x000fd000078e022a */
[----:B------:R-:W-:Y:S05]  /*0ea0*/  @P1 BRA `(.L_x_4) ;  /* 0x0000000c00401947 */ /* 0x000fea0003800000 */
[----:B------:R-:W-:Y:S04]  /*0eb0*/  BSSY.RECONVERGENT B0, `(.L_x_5) ;  /* 0x000000d000007945 */ /* 0x000fe80003800200 */
[----:B------:R-:W-:Y:S05]  /*0ec0*/  @!P0 BRA `(.L_x_6) ;  /* 0x00000000002c8947 */ /* 0x000fea0003800000 */
[----:B------:R-:W-:Y:S01]  /*0ed0*/  UISETP.NE.AND UP0, UPT, UR6, URZ, UPT ;  /* 0x000000ff0600728c */ /* 0x000fe2000bf05270 */
[----:B------:R-:W-:Y:S01]  /*0ee0*/  CS2R R12, SRZ ;  /* 0x00000000000c7805 */ /* 0x000fe2000001ff00 */
[----:B------:R-:W1:Y:S07]  /*0ef0*/  LDCU.64 UR4, c[0x0][0x390] ;  /* 0x00007200ff0477ac */ /* 0x000e6e0008000a00 */
[----:B------:R-:W-:Y:S05]  /*0f00*/  BRA.U UP0, `(.L_x_7) ;  /* 0x0000000100087547 */ /* 0x000fea000b800000 */
[----:B------:R-:W2:Y:S02]  /*0f10*/  LDC.64 R12, c[0x0][0x3d0] ;  /* 0x0000f400ff0c7b82 */ /* 0x000ea40000000a00 */
[----:B--2---:R-:W5:Y:S02]  /*0f20*/  LDG.E.64 R12, desc[UR8][R12.64] ;  /* 0x000000080c0c7981 */ /* 0x004f64000c1e1b00 */
.L_x_7:
[----:B-----5:R-:W-:-:S04]  /*0f30*/  IADD3 R14, P0, PT, R57, R12, RZ ;  /* 0x0000000c390e7210 */ /* 0x020fc80007f1e0ff */
[----:B------:R-:W-:Y:S02]  /*0f40*/  LEA.HI.X.SX32 R13, R57, R13, 0x1, P0 ;  /* 0x0000000d390d7211 */ /* 0x000fe400000f0eff */
[----:B-1----:R-:W-:-:S04]  /*0f50*/  LEA R12, P0, R14, UR4, 0x2 ;  /* 0x000000040e0c7c11 */ /* 0x002fc8000f8010ff */
[----:B------:R-:W-:-:S05]  /*0f60*/  LEA.HI.X R13, R14, UR5, R13, 0x2, P0 ;  /* 0x000000050e0d7c11 */ /* 0x000fca00080f140d */
[----:B------:R1:W-:Y:S04]  /*0f70*/  STG.E desc[UR8][R12.64], R56 ;  /* 0x000000380c007986 */ /* 0x0003e8000c101908 */
.L_x_6:
[----:B------:R-:W-:Y:S05]  /*0f80*/  BSYNC.RECONVERGENT B0 ;  /* 0x0000000000007941 */ /* 0x000fea0003800200 */
.L_x_5:
[----:B------:R-:W-:Y:S01]  /*0f90*/  ISETP.GE.AND P0, PT, R55, 0xb, PT ;  /* 0x0000000b3700780c */ /* 0x000fe20003f06270 */
[----:B------:R-:W-:-:S12]  /*0fa0*/  BSSY.RECONVERGENT B0, `(.L_x_8) ;  /* 0x000000d000007945 */ /* 0x000fd80003800200 */
[----:B------:R-:W-:Y:S05]  /*0fb0*/  @!P0 BRA `(.L_x_9) ;  /* 0x00000000002c8947 */ /* 0x000fea0003800000 */
[----:B------:R-:W-:Y:S01]  /*0fc0*/  UISETP.NE.AND UP0, UPT, UR6, URZ, UPT ;  /* 0x000000ff0600728c */ /* 0x000fe2000bf05270 */
[----:B-1----:R-:W-:Y:S01]  /*0fd0*/  CS2R R12, SRZ ;  /* 0x00000000000c7805 */ /* 0x002fe2000001ff00 */
[----:B------:R-:W1:Y:S07]  /*0fe0*/  LDCU.64 UR4, c[0x0][0x390] ;  /* 0x00007200ff0477ac */ /* 0x000e6e0008000a00 */
[----:B------:R-:W-:Y:S05]  /*0ff0*/  BRA.U UP0, `(.L_x_10) ;  /* 0x0000000100087547 */ /* 0x000fea000b800000 */
[----:B------:R-:W2:Y:S02]  /*1000*/  LDC.64 R12, c[0x0][0x3d0] ;  /* 0x0000f400ff0c7b82 */ /* 0x000ea40000000a00 */
[----:B--2---:R-:W5:Y:S02]  /*1010*/  LDG.E.64 R12, desc[UR8][R12.64] ;  /* 0x000000080c0c7981 */ /* 0x004f64000c1e1b00 */
.L_x_10:
[----:B-----5:R-:W-:-:S04]  /*1020*/  IADD3 R14, P0, PT, R54, R12, RZ ;  /* 0x0000000c360e7210 */ /* 0x020fc80007f1e0ff */
[----:B------:R-:W-:Y:S02]  /*1030*/  LEA.HI.X.SX32 R13, R54, R13, 0x1, P0 ;  /* 0x0000000d360d7211 */ /* 0x000fe400000f0eff */
[----:B-1----:R-:W-:-:S04]  /*1040*/  LEA R12, P0, R14, UR4, 0x2 ;  /* 0x000000040e0c7c11 */ /* 0x002fc8000f8010ff */
[----:B------:R-:W-:-:S05]  /*1050*/  LEA.HI.X R13, R14, UR5, R13, 0x2, P0 ;  /* 0x000000050e0d7c11 */ /* 0x000fca00080f140d */
[----:B------:R2:W-:Y:S04]  /*1060*/  STG.E desc[UR8][R12.64], R52 ;  /* 0x000000340c007986 */ /* 0x0005e8000c101908 */
.L_x_9:
[----:B------:R-:W-:Y:S05]  /*1070*/  BSYNC.RECONVERGENT B0 ;  /* 0x0000000000007941 */ /* 0x000fea0003800200 */
.L_x_8:
[----:B------:R-:W-:Y:S01]  /*1080*/  ISETP.GE.AND P0, PT, R53, 0xb, PT ;  /* 0x0000000b3500780c */ /* 0x000fe20003f06270 */
[----:B------:R-:W-:-:S12]  /*1090*/  BSSY.RECONVERGENT B0, `(.L_x_11) ;  /* 0x000000d000007945 */ /* 0x000fd80003800200 */
[----:B------:R-:W-:Y:S05]  /*10a0*/  @!P0 BRA `(.L_x_12) ;  /* 0x00000000002c8947 */ /* 0x000fea0003800000 */
[----:B------:R-:W-:Y:S01]  /*10b0*/  UISETP.NE.AND UP0, UPT, UR6, URZ, UPT ;  /* 0x000000ff0600728c */ /* 0x000fe2000bf05270 */
[----:B-12---:R-:W-:Y:S01]  /*10c0*/  CS2R R12, SRZ ;  /* 0x00000000000c7805 */ /* 0x006fe2000001ff00 */
[----:B------:R-:W1:Y:S07]  /*10d0*/  LDCU.64 UR4, c[0x0][0x390] ;  /* 0x00007200ff0477ac */ /* 0x000e6e0008000a00 */
[----:B------:R-:W-:Y:S05]  /*10e0*/  BRA.U UP0, `(.L_x_13) ;  /* 0x0000000100087547 */ /* 0x000fea000b800000 */
[----:B------:R-:W2:Y:S02]  /*10f0*/  LDC.64 R12, c[0x0][0x3d0] ;  /* 0x0000f400ff0c7b82 */ /* 0x000ea40000000a00 */
[----:B--2---:R-:W5:Y:S02]  /*1100*/  LDG.E.64 R12, desc[UR8][R12.64] ;  /* 0x000000080c0c7981 */ /* 0x004f64000c1e1b00 */
.L_x_13:
[----:B-----5:R-:W-:-:S04]  /*1110*/  IADD3 R14, P0, PT, R51, R12, RZ ;  /* 0x0000000c330e7210 */ /* 0x020fc80007f1e0ff */
[----:B------:R-:W-:Y:S02]  /*1120*/  LEA.HI.X.SX32 R13, R51, R13, 0x1, P0 ;  /* 0x0000000d330d7211 */ /* 0x000fe400000f0eff */
[----:B-1----:R-:W-:-:S04]  /*1130*/  LEA R12, P0, R14, UR4, 0x2 ;  /* 0x000000040e0c7c11 */ /* 0x002fc8000f8010ff */
[----:B------:R-:W-:-:S05]  /*1140*/  LEA.HI.X R13, R14, UR5, R13, 0x2, P0 ;  /* 0x000000050e0d7c11 */ /* 0x000fca00080f140d */
[----:B------:R3:W-:Y:S04]  /*1150*/  STG.E desc[UR8][R12.64], R48 ;  /* 0x000000300c007986 */ /* 0x0007e8000c101908 */
.L_x_12:
[----:B------:R-:W-:Y:S05]  /*1160*/  BSYNC.RECONVERGENT B0 ;  /* 0x0000000000007941 */ /* 0x000fea0003800200 */
.L_x_11:
[----:B------:R-:W-:Y:S01]  /*1170*/  ISETP.GE.AND P0, PT, R49, 0xb, PT ;  /* 0x0000000b3100780c */ /* 0x000fe20003f06270 */
[----:B------:R-:W-:-:S12]  /*1180*/  BSSY.RECONVERGENT B0, `(.L_x_14) ;  /* 0x000000d000007945 */ /* 0x000fd80003800200 */
[----:B------:R-:W-:Y:S05]  /*1190*/  @!P0 BRA `(.L_x_15) ;  /* 0x00000000002c8947 */ /* 0x000fea0003800000 */
[----:B------:R-:W-:Y:S01]  /*11a0*/  UISETP.NE.AND UP0, UPT, UR6, URZ, UPT ;  /* 0x000000ff0600728c */ /* 0x000fe2000bf05270 */
[----:B-123--:R-:W-:Y:S01]  /*11b0*/  CS2R R12, SRZ ;  /* 0x00000000000c7805 */ /* 0x00efe2000001ff00 */
[----:B------:R-:W1:Y:S07]  /*11c0*/  LDCU.64 UR4, c[0x0][0x390] ;  /* 0x00007200ff0477ac */ /* 0x000e6e0008000a00 */
[----:B------:R-:W-:Y:S05]  /*11d0*/  BRA.U UP0, `(.L_x_16) ;  /* 0x0000000100087547 */ /* 0x000fea000b800000 */
[----:B------:R-:W2:Y:S02]  /*11e0*/  LDC.64 R12, c[0x0][0x3d0] ;  /* 0x0000f400ff0c7b82 */ /* 0x000ea40000000a00 */
[----:B--2---:R-:W5:Y:S02]  /*11f0*/  LDG.E.64 R12, desc[UR8][R12.64] ;  /* 0x000000080c0c7981 */ /* 0x004f64000c1e1b00 */
.L_x_16:
[----:B-----5:R-:W-:-:S04]  /*1200*/  IADD3 R14, P0, PT, R47, R12, RZ ;  /* 0x0000000c2f0e7210 */ /* 0x020fc80007f1e0ff */
[----:B------:R-:W-:Y:S02]  /*1210*/  LEA.HI.X.SX32 R13, R47, R13, 0x1, P0 ;  /* 0x0000000d2f0d7211 */ /* 0x000fe400000f0eff */
[----:B-1----:R-:W-:-:S04]  /*1220*/  LEA R12, P0, R14, UR4, 0x2 ;  /* 0x000000040e0c7c11 */ /* 0x002fc8000f8010ff */
[----:B------:R-:W-:-:S05]  /*1230*/  LEA.HI.X R13, R14, UR5, R13, 0x2, P0 ;  /* 0x000000050e0d7c11 */ /* 0x000fca00080f140d */
[----:B------:R4:W-:Y:S04]  /*1240*/  STG.E desc[UR8][R12.64], R50 ;  /* 0x000000320c007986 */ /* 0x0009e8000c101908 */
.L_x_15:
[----:B------:R-:W-:Y:S05]  /*1250*/  BSYNC.RECONVERGENT B0 ;  /* 0x0000000000007941 */ /* 0x000fea0003800200 */
.L_x_14:
[----:B------:R-:W-:Y:S01]  /*1260*/  ISETP.GE.AND P0, PT, R31, 0xb, PT ;  /* 0x0000000b1f00780c */ /* 0x000fe20003f06270 */
[----:B------:R-:W-:-:S12]  /*1270*/  BSSY.RECONVERGENT B0, `(.L_x_17) ;  /* 0x000000d000007945 */ /* 0x000fd80003800200 */
[----:B------:R-:W-:Y:S05]  /*1280*/  @!P0 BRA `(.L_x_18) ;  /* 0x00000000002c8947 */ /* 0x000fea0003800000 */
[----:B------:R-:W-:Y:S01]  /*1290*/  UISETP.NE.AND UP0, UPT, UR6, URZ, UPT ;  /* 0x000000ff0600728c */ /* 0x000fe2000bf05270 */
[----:B-1234-:R-:W-:Y:S01]  /*12a0*/  CS2R R12, SRZ ;  /* 0x00000000000c7805 */ /* 0x01efe2000001ff00 */
[----:B------:R-:W1:Y:S07]  /*12b0*/  LDCU.64 UR4, c[0x0][0x390] ;  /* 0x00007200ff0477ac */ /* 0x000e6e0008000a00 */
[----:B------:R-:W-:Y:S05]  /*12c0*/  BRA.U UP0, `(.L_x_19) ;  /* 0x0000000100087547 */ /* 0x000fea000b800000 */
[----:B------:R-:W2:Y:S02]  /*12d0*/  LDC.64 R12, c[0x0][0x3d0] ;  /* 0x0000f400ff0c7b82 */ /* 0x000ea40000000a00 */
[----:B--2---:R-:W5:Y:S02]  /*12e0*/  LDG.E.64 R12, desc[UR8][R12.64] ;  /* 0x000000080c0c7981 */ /* 0x004f64000c1e1b00 */
.L_x_19:
[----:B-----5:R-:W-:-:S04]  /*12f0*/  IADD3 R14, P0, PT, R5, R12, RZ ;  /* 0x0000000c050e7210 */ /* 0x020fc80007f1e0ff */
[----:B------:R-:W-:Y:S02]  /*1300*/  LEA.HI.X.SX32 R5, R5, R13, 0x1, P0 ;  /* 0x0000000d05057211 */ /* 0x000fe400000f0eff */
[----:B-1----:R-:W-:-:S04]  /*1310*/  LEA R12, P0, R14, UR4, 0x2 ;  /* 0x000000040e0c7c11 */ /* 0x002fc8000f8010ff */
[----:B------:R-:W-:-:S05]  /*1320*/  LEA.HI.X R13, R14, UR5, R5, 0x2, P0 ;  /* 0x000000050e0d7c11 */ /* 0x000fca00080f1405 */
[----:B------:R1:W-:Y:S04]  /*1330*/  STG.E desc[UR8][R12.64], R46 ;  /* 0x0000002e0c007986 */ /* 0x0003e8000c101908 */
.L_x_18:
[----:B------:R-:W-:Y:S05]  /*1340*/  BSYNC.RECONVERGENT B0 ;  /* 0x0000000000007941 */ /* 0x000fea0003800200 */
.L_x_17:
        /* <DEDUP_REMOVED lines=9> */
.L_x_22:
[----:B-----5:R-:W-:-:S04]  /*13e0*/  IADD3 R5, P0, PT, R4, R12, RZ ;  /* 0x0000000c04057210 */ /* 0x020fc80007f1e0ff */
[----:B------:R-:W-:Y:S02]  /*13f0*/  LEA.HI.X.SX32 R12, R4, R13, 0x1, P0 ;  /* 0x0000000d040c7211 */ /* 0x000fe400000f0eff */
[----:B-1----:R-:W-:-:S04]  /*1400*/  LEA R4, P0, R5, UR4, 0x2 ;  /* 0x0000000405047c11 */ /* 0x002fc8000f8010ff */
[----:B------:R-:W-:-:S05]  /*1410*/  LEA.HI.X R5, R5, UR5, R12, 0x2, P0 ;  /* 0x0000000505057c11 */ /* 0x000fca00080f140c */
[----:B------:R1:W-:Y:S04]  /*1420*/  STG.E desc[UR8][R4.64], R32 ;  /* 0x0000002004007986 */ /* 0x0003e8000c101908 */
.L_x_21:
[----:B------:R-:W-:Y:S05]  /*1430*/  BSYNC.RECONVERGENT B0 ;  /* 0x0000000000007941 */ /* 0x000fea0003800200 */
.L_x_20:
[----:B------:R-:W-:Y:S01]  /*1440*/  ISETP.GE.AND P0, PT, R29, 0xb, PT ;  /* 0x0000000b1d00780c */ /* 0x000fe20003f06270 */
[----:B------:R-:W-:-:S12]  /*1450*/  BSSY.RECONVERGENT B0, `(.L_x_23) ;  /* 0x000000d000007945 */ /* 0x000fd80003800200 */
[----:B------:R-:W-:Y:S05]  /*1460*/  @!P0 BRA `(.L_x_24) ;  /* 0x00000000002c8947 */ /* 0x000fea0003800000 */
[----:B------:R-:W-:Y:S01]  /*1470*/  UISETP.NE.AND UP0, UPT, UR6, URZ, UPT ;  /* 0x000000ff0600728c */ /* 0x000fe2000bf05270 */
[----:B-1----:R-:W-:Y:S01]  /*1480*/  CS2R R4, SRZ ;  /* 0x0000000000047805 */ /* 0x002fe2000001ff00 */
[----:B------:R-:W1:Y:S07]  /*1490*/  LDCU.64 UR4, c[0x0][0x390] ;  /* 0x00007200ff0477ac */ /* 0x000e6e0008000a00 */
[----:B------:R-:W-:Y:S05]  /*14a0*/  BRA.U UP0, `(.L_x_25) ;  /* 0x0000000100087547 */ /* 0x000fea000b800000 */
[----:B------:R-:W0:Y:S02]  /*14b0*/  LDC.64 R4, c[0x0][0x3d0] ;  /* 0x0000f400ff047b82 */ /* 0x000e240000000a00 */
[----:B0-----:R-:W5:Y:S02]  /*14c0*/  LDG.E.64 R4, desc[UR8][R4.64] ;  /* 0x0000000804047981 */ /* 0x001f64000c1e1b00 */
.L_x_25:
[----:B--2345:R-:W-:-:S04]  /*14d0*/  IADD3 R12, P0, PT, R3, R4, RZ ;  /* 0x00000004030c7210 */ /* 0x03cfc80007f1e0ff */
[----:B------:R-:W-:Y:S02]  /*14e0*/  LEA.HI.X.SX32 R3, R3, R5, 0x1, P0 ;  /* 0x0000000503037211 */ /* 0x000fe400000f0eff */
[----:B-1----:R-:W-:-:S04]  /*14f0*/  LEA R4, P0, R12, UR4, 0x2 ;  /* 0x000000040c047c11 */ /* 0x002fc8000f8010ff */
[----:B------:R-:W-:-:S05]  /*1500*/  LEA.HI.X R5, R12, UR5, R3, 0x2, P0 ;  /* 0x000000050c057c11 */ /* 0x000fca00080f1403 */
[----:B------:R1:W-:Y:S04]  /*1510*/  STG.E desc[UR8][R4.64], R33 ;  /* 0x0000002104007986 */ /* 0x0003e8000c101908 */
.L_x_24:
[----:B------:R-:W-:Y:S05]  /*1520*/  BSYNC.RECONVERGENT B0 ;  /* 0x0000000000007941 */ /* 0x000fea0003800200 */
.L_x_23:
        /* <DEDUP_REMOVED lines=9> */
.L_x_28:
[----:B-----5:R-:W-:-:S04]  /*15c0*/  IADD3 R3, P0, PT, R2, R4, RZ ;  /* 0x0000000402037210 */ /* 0x020fc80007f1e0ff */
[----:B------:R-:W-:Y:S02]  /*15d0*/  LEA.HI.X.SX32 R4, R2, R5, 0x1, P0 ;  /* 0x0000000502047211 */ /* 0x000fe400000f0eff */
[----:B-1----:R-:W-:-:S04]  /*15e0*/  LEA R2, P0, R3, UR4, 0x2 ;  /* 0x0000000403027c11 */ /* 0x002fc8000f8010ff */
[----:B------:R-:W-:-:S05]  /*15f0*/  LEA.HI.X R3, R3, UR5, R4, 0x2, P0 ;  /* 0x0000000503037c11 */ /* 0x000fca00080f1404 */
[----:B------:R1:W-:Y:S04]  /*1600*/  STG.E desc[UR8][R2.64], R34 ;  /* 0x0000002202007986 */ /* 0x0003e8000c101908 */
.L_x_27:
[----:B------:R-:W-:Y:S05]  /*1610*/  BSYNC.RECONVERGENT B0 ;  /* 0x0000000000007941 */ /* 0x000fea0003800200 */
.L_x_26:
[----:B------:R-:W-:Y:S01]  /*1620*/  ISETP.GE.AND P0, PT, R11, 0xb, PT ;  /* 0x0000000b0b00780c */ /* 0x000fe20003f06270 */
[----:B------:R-:W-:-:S12]  /*1630*/  BSSY.RECONVERGENT B0, `(.L_x_29) ;  /* 0x000000d000007945 */ /* 0x000fd80003800200 */
[----:B------:R-:W-:Y:S05]  /*1640*/  @!P0 BRA `(.L_x_30) ;  /* 0x00000000002c8947 */ /* 0x000fea0003800000 */
[----:B------:R-:W-:Y:S01]  /*1650*/  UISETP.NE.AND UP0, UPT, UR6, URZ, UPT ;  /* 0x000000ff0600728c */ /* 0x000fe2000bf05270 */
[----:B-1---5:R-:W-:Y:S01]  /*1660*/  CS2R R2, SRZ ;  /* 0x0000000000027805 */ /* 0x022fe2000001ff00 */
[----:B------:R-:W1:Y:S07]  /*1670*/  LDCU.64 UR4, c[0x0][0x390] ;  /* 0x00007200ff0477ac */ /* 0x000e6e0008000a00 */
[----:B------:R-:W-:Y:S05]  /*1680*/  BRA.U UP0, `(.L_x_31) ;  /* 0x0000000100087547 */ /* 0x000fea000b800000 */
[----:B------:R-:W0:Y:S02]  /*1690*/  LDC.64 R2, c[0x0][0x3d0] ;  /* 0x0000f400ff027b82 */ /* 0x000e240000000a00 */
[----:B0-----:R-:W5:Y:S02]  /*16a0*/  LDG.E.64 R2, desc[UR8][R2.64] ;  /* 0x0000000802027981 */ /* 0x001f64000c1e1b00 */
.L_x_31:
[----:B-----5:R-:W-:-:S04]  /*16b0*/  IADD3 R4, P0, PT, R0, R2, RZ ;  /* 0x0000000200047210 */ /* 0x020fc80007f1e0ff */
[----:B------:R-:W-:Y:S02]  /*16c0*/  LEA.HI.X.SX32 R3, R0, R3, 0x1, P0 ;  /* 0x0000000300037211 */ /* 0x000fe400000f0eff */
[----:B-1----:R-:W-:-:S04]  /*16d0*/  LEA R2, P0, R4, UR4, 0x2 ;  /* 0x0000000404027c11 */ /* 0x002fc8000f8010ff */
[----:B------:R-:W-:-:S05]  /*16e0*/  LEA.HI.X R3, R4, UR5, R3, 0x2, P0 ;  /* 0x0000000504037c11 */ /* 0x000fca00080f1403 */
[----:B------:R1:W-:Y:S04]  /*16f0*/  STG.E desc[UR8][R2.64], R35 ;  /* 0x0000002302007986 */ /* 0x0003e8000c101908 */
.L_x_30:
[----:B------:R-:W-:Y:S05]  /*1700*/  BSYNC.RECONVERGENT B0 ;  /* 0x0000000000007941 */ /* 0x000fea0003800200 */
.L_x_29:
        /* <DEDUP_REMOVED lines=9> */
.L_x_34:
[----:B-----5:R-:W-:-:S04]  /*17a0*/  IADD3 R0, P0, PT, R39, R2, RZ ;  /* 0x0000000227007210 */ /* 0x020fc80007f1e0ff */
[----:B------:R-:W-:Y:S02]  /*17b0*/  LEA.HI.X.SX32 R3, R39, R3, 0x1, P0 ;  /* 0x0000000327037211 */ /* 0x000fe400000f0eff */
[----:B-1----:R-:W-:-:S04]  /*17c0*/  LEA R2, P0, R0, UR4, 0x2 ;  /* 0x0000000400027c11 */ /* 0x002fc8000f8010ff */
[----:B------:R-:W-:-:S05]  /*17d0*/  LEA.HI.X R3, R0, UR5, R3, 0x2, P0 ;  /* 0x0000000500037c11 */ /* 0x000fca00080f1403 */
[----:B------:R1:W-:Y:S04]  /*17e0*/  STG.E desc[UR8][R2.64], R36 ;  /* 0x0000002402007986 */ /* 0x0003e8000c101908 */
.L_x_33:
[----:B------:R-:W-:Y:S05]  /*17f0*/  BSYNC.RECONVERGENT B0 ;  /* 0x0000000000007941 */ /* 0x000fea0003800200 */
.L_x_32:
        /* <DEDUP_REMOVED lines=9> */
.L_x_37:
[----:B-----5:R-:W-:-:S04]  /*1890*/  IADD3 R0, P0, PT, R42, R2, RZ ;  /* 0x000000022a007210 */ /* 0x020fc80007f1e0ff */
[----:B------:R-:W-:Y:S02]  /*18a0*/  LEA.HI.X.SX32 R3, R42, R3, 0x1, P0 ;  /* 0x000000032a037211 */ /* 0x000fe400000f0eff */
[----:B-1----:R-:W-:-:S04]  /*18b0*/  LEA R2, P0, R0, UR4, 0x2 ;  /* 0x0000000400027c11 */ /* 0x002fc8000f8010ff */
[----:B------:R-:W-:-:S05]  /*18c0*/  LEA.HI.X R3, R0, UR5, R3, 0x2, P0 ;  /* 0x0000000500037c11 */ /* 0x000fca00080f1403 */
[----:B------:R1:W-:Y:S04]  /*18d0*/  STG.E desc[UR8][R2.64], R37 ;  /* 0x0000002502007986 */ /* 0x0003e8000c101908 */
.L_x_36:
[----:B------:R-:W-:Y:S05]  /*18e0*/  BSYNC.RECONVERGENT B0 ;  /* 0x0000000000007941 */ /* 0x000fea0003800200 */
.L_x_35:
        /* <DEDUP_REMOVED lines=9> */
.L_x_40:
[----:B-----5:R-:W-:-:S04]  /*1980*/  IADD3 R0, P0, PT, R43, R2, RZ ;  /* 0x000000022b007210 */ /* 0x020fc80007f1e0ff */
[----:B------:R-:W-:Y:S02]  /*1990*/  LEA.HI.X.SX32 R3, R43, R3, 0x1, P0 ;  /* 0x000000032b037211 */ /* 0x000fe400000f0eff */
[----:B-1----:R-:W-:-:S04]  /*19a0*/  LEA R2, P0, R0, UR4, 0x2 ;  /* 0x0000000400027c11 */ /* 0x002fc8000f8010ff */
[----:B------:R-:W-:-:S05]  /*19b0*/  LEA.HI.X R3, R0, UR5, R3, 0x2, P0 ;  /* 0x0000000500037c11 */ /* 0x000fca00080f1403 */
[----:B------:R1:W-:Y:S04]  /*19c0*/  STG.E desc[UR8][R2.64], R38 ;  /* 0x0000002602007986 */ /* 0x0003e8000c101908 */
.L_x_39:
[----:B------:R-:W-:Y:S05]  /*19d0*/  BSYNC.RECONVERGENT B0 ;  /* 0x0000000000007941 */ /* 0x000fea0003800200 */
.L_x_38:
        /* <DEDUP_REMOVED lines=9> */
.L_x_43:
[----:B-----5:R-:W-:-:S04]  /*1a70*/  IADD3 R0, P0, PT, R44, R2, RZ ;  /* 0x000000022c007210 */ /* 0x020fc80007f1e0ff */
[----:B------:R-:W-:Y:S02]  /*1a80*/  LEA.HI.X.SX32 R3, R44, R3, 0x1, P0 ;  /* 0x000000032c037211 */ /* 0x000fe400000f0eff */
[----:B-1----:R-:W-:-:S04]  /*1a90*/  LEA R2, P0, R0, UR4, 0x2 ;  /* 0x0000000400027c11 */ /* 0x002fc8000f8010ff */
[----:B------:R-:W-:-:S05]  /*1aa0*/  LEA.HI.X R3, R0, UR5, R3, 0x2, P0 ;  /* 0x0000000500037c11 */ /* 0x000fca00080f1403 */
[----:B------:R1:W-:Y:S04]  /*1ab0*/  STG.E desc[UR8][R2.64], R40 ;  /* 0x0000002802007986 */ /* 0x0003e8000c101908 */
.L_x_42:
[----:B------:R-:W-:Y:S05]  /*1ac0*/  BSYNC.RECONVERGENT B0 ;  /* 0x0000000000007941 */ /* 0x000fea0003800200 */
.L_x_41:
[----:B------:R-:W-:-:S13]  /*1ad0*/  ISETP.GE.AND P0, PT, R6, 0xb, PT ;  /* 0x0000000b0600780c */ /* 0x000fda0003f06270 */
[----:B------:R-:W-:Y:S05]  /*1ae0*/  @!P0 EXIT ;  /* 0x000000000000894d */ /* 0x000fea0003800000 */
[----:B------:R-:W-:Y:S01]  /*1af0*/  UISETP.NE.AND UP0, UPT, UR6, URZ, UPT ;  /* 0x000000ff0600728c */ /* 0x000fe2000bf05270 */
[----:B-1---5:R-:W-:-:S08]  /*1b00*/  CS2R R2, SRZ ;  /* 0x0000000000027805 */ /* 0x022fd0000001ff00 */
[----:B------:R-:W-:Y:S05]  /*1b10*/  BRA.U UP0, `(.L_x_44) ;  /* 0x0000000100087547 */ /* 0x000fea000b800000 */
[----:B------:R-:W1:Y:S02]  /*1b20*/  LDC.64 R2, c[0x0][0x3d0] ;  /* 0x0000f400ff027b82 */ /* 0x000e640000000a00 */
[----:B-1----:R-:W5:Y:S02]  /*1b30*/  LDG.E.64 R2, desc[UR8][R2.64] ;  /* 0x0000000802027981 */ /* 0x002f64000c1e1b00 */
.L_x_44:
[----:B------:R-:W1:Y:S01]  /*1b40*/  LDCU.64 UR4, c[0x0][0x390] ;  /* 0x00007200ff0477ac */ /* 0x000e620008000a00 */
[----:B-----5:R-:W-:-:S04]  /*1b50*/  IADD3 R0, P0, PT, R45, R2, RZ ;  /* 0x000000022d007210 */ /* 0x020fc80007f1e0ff */
[----:B------:R-:W-:Y:S02]  /*1b60*/  LEA.HI.X.SX32 R3, R45, R3, 0x1, P0 ;  /* 0x000000032d037211 */ /* 0x000fe400000f0eff */
[----:B-1----:R-:W-:-:S04]  /*1b70*/  LEA R2, P0, R0, UR4, 0x2 ;  /* 0x0000000400027c11 */ /* 0x002fc8000f8010ff */
[----:B------:R-:W-:-:S05]  /*1b80*/  LEA.HI.X R3, R0, UR5, R3, 0x2, P0 ;  /* 0x0000000500037c11 */ /* 0x000fca00080f1403 */
[----:B------:R-:W-:Y:S01]  /*1b90*/  STG.E desc[UR8][R2.64], R41 ;  /* 0x0000002902007986 */ /* 0x000fe2000c101908 */
[----:B------:R-:W-:Y:S05]  /*1ba0*/  EXIT ;  /* 0x000000000000794d */ /* 0x000fea0003800000 */
.L_x_4:
[----:B------:R-:W-:Y:S01]  /*1bb0*/  BAR.SYNC.DEFER_BLOCKING 0x0 ;  /* 0x0000000000007b1d */ /* 0x000fe20000010000 */
[----:B------:R-:W-:Y:S02]  /*1bc0*/  ISETP.GE.AND P3, PT, R58, 0xb, PT ;  /* 0x0000000b3a00780c */ /* 0x000fe40003f66270 */
[----:B------:R-:W-:Y:S02]  /*1bd0*/  ISETP.GE.AND P4, PT, R55, 0xb, PT ;  /* 0x0000000b3700780c */ /* 0x000fe40003f86270 */
[----:B------:R-:W-:Y:S02]  /*1be0*/  ISETP.GE.AND P5, PT, R53, 0xb, PT ;  /* 0x0000000b3500780c */ /* 0x000fe40003fa6270 */
[----:B------:R-:W-:Y:S01]  /*1bf0*/  ISETP.GE.AND P6, PT, R49, 0xb, PT ;  /* 0x0000000b3100780c */ /* 0x000fe20003fc6270 */
[----:B------:R-:W1:Y:S01]  /*1c00*/  S2R R60, SR_TID.X ;  /* 0x00000000003c7919 */ /* 0x000e620000002100 */
[----:B------:R-:W-:Y:S02]  /*1c10*/  ISETP.GE.AND P0, PT, R31, 0xb, PT ;  /* 0x0000000b1f00780c */ /* 0x000fe40003f06270 */
[----:B------:R-:W-:-:S02]  /*1c20*/  ISETP.GE.AND P1, PT, R30, 0xb, PT ;  /* 0x0000000b1e00780c */ /* 0x000fc40003f26270 */
[----:B------:R-:W-:Y:S02]  /*1c30*/  ISETP.GE.AND P2, PT, R29, 0xb, PT ;  /* 0x0000000b1d00780c */ /* 0x000fe40003f46270 */
[----:B------:R-:W-:Y:S02]  /*1c40*/  @P3 LEA R57, R57, UR4, 0x2 ;  /* 0x0000000439393c11 */ /* 0x000fe4000f8e10ff */
[----:B------:R-:W-:Y:S02]  /*1c50*/  @P4 LEA R29, R54, UR4, 0x2 ;  /* 0x00000004361d4c11 */ /* 0x000fe4000f8e10ff */
[----:B------:R-:W-:Y:S02]  /*1c60*/  @P5 LEA R51, R51, UR4, 0x2 ;  /* 0x0000000433335c11 */ /* 0x000fe4000f8e10ff */
[----:B------:R-:W-:Y:S02]  /*1c70*/  @P6 LEA R47, R47, UR4, 0x2 ;  /* 0x000000042f2f6c11 */ /* 0x000fe4000f8e10ff */
[----:B------:R-:W-:Y:S01]  /*1c80*/  @P0 LEA R5, R5, UR4, 0x2 ;  /* 0x0000000405050c11 */ /* 0x000fe2000f8e10ff */
[----:B------:R-:W-:Y:S01]  /*1c90*/  @P3 STS [R57], R56 ;  /* 0x0000003839003388 */ /* 0x000fe20000000800 */
[----:B------:R-:W-:-:S03]  /*1ca0*/  ISETP.GE.AND P3, PT, R28, 0xb, PT ;  /* 0x0000000b1c00780c */ /* 0x000fc60003f66270 */
[----:B------:R-:W-:Y:S01]  /*1cb0*/  @P4 STS [R29], R52 ;  /* 0x000000341d004388 */ /* 0x000fe20000000800 */
[----:B------:R-:W-:Y:S02]  /*1cc0*/  ISETP.GE.AND P4, PT, R11, 0xb, PT ;  /* 0x0000000b0b00780c */ /* 0x000fe40003f86270 */
[----:B------:R-:W-:Y:S01]  /*1cd0*/  @P1 LEA R11, R4, UR4, 0x2 ;  /* 0x00000004040b1c11 */ /* 0x000fe2000f8e10ff */
[----:B------:R-:W-:Y:S01]  /*1ce0*/  @P5 STS [R51], R48 ;  /* 0x0000003033005388 */ /* 0x000fe20000000800 */
[----:B-----5:R-:W-:Y:S02]  /*1cf0*/  @P2 LEA R4, R3, UR4, 0x2 ;  /* 0x0000000403042c11 */ /* 0x020fe4000f8e10ff */
[----:B------:R-:W-:Y:S01]  /*1d00*/  ISETP.GE.AND P5, PT, R10, 0xb, PT ;  /* 0x0000000b0a00780c */ /* 0x000fe20003fa6270 */
[----:B------:R-:W-:Y:S01]  /*1d10*/  @P6 STS [R47], R50 ;  /* 0x000000322f006388 */ /* 0x000fe20000000800 */
[----:B------:R-:W-:Y:S02]  /*1d20*/  ISETP.GE.AND P6, PT, R9, 0xb, PT ;  /* 0x0000000b0900780c */ /* 0x000fe40003fc6270 */
[----:B------:R-:W-:Y:S01]  /*1d30*/  @P3 LEA R3, R2, UR4, 0x2 ;  /* 0x0000000402033c11 */ /* 0x000fe2000f8e10ff */
[----:B------:R2:W-:Y:S01]  /*1d40*/  @P0 STS [R5], R46 ;  /* 0x0000002e05000388 */ /* 0x0005e20000000800 */
[----:B------:R-:W-:-:S02]  /*1d50*/  ISETP.GE.AND P0, PT, R8, 0xb, PT ;  /* 0x0000000b0800780c */ /* 0x000fc40003f06270 */
[----:B------:R-:W-:Y:S01]  /*1d60*/  @P4 LEA R0, R0, UR4, 0x2 ;  /* 0x0000000400004c11 */ /* 0x000fe2000f8e10ff */
[----:B------:R3:W-:Y:S01]  /*1d70*/  @P1 STS [R11], R32 ;  /* 0x000000200b001388 */ /* 0x0007e20000000800 */
[----:B------:R-:W-:-:S03]  /*1d80*/  ISETP.GE.AND P1, PT, R7, 0xb, PT ;  /* 0x0000000b0700780c */ /* 0x000fc60003f26270 */
[----:B------:R3:W-:Y:S01]  /*1d90*/  @P2 STS [R4], R33 ;  /* 0x0000002104002388 */ /* 0x0007e20000000800 */
[----:B------:R-:W-:Y:S02]  /*1da0*/  ISETP.GE.AND P2, PT, R6, 0xb, PT ;  /* 0x0000000b0600780c */ /* 0x000fe40003f46270 */
[----:B------:R-:W-:Y:S01]  /*1db0*/  @P5 LEA R39, R39, UR4, 0x2 ;  /* 0x0000000427275c11 */ /* 0x000fe2000f8e10ff */
[----:B------:R3:W-:Y:S01]  /*1dc0*/  @P3 STS [R3], R34 ;  /* 0x0000002203003388 */ /* 0x0007e20000000800 */
[----:B------:R-:W-:Y:S02]  /*1dd0*/  @P6 LEA R42, R42, UR4, 0x2 ;  /* 0x000000042a2a6c11 */ /* 0x000fe4000f8e10ff */
[----:B------:R-:W-:Y:S01]  /*1de0*/  @P0 LEA R43, R43, UR4, 0x2 ;  /* 0x000000042b2b0c11 */ /* 0x000fe2000f8e10ff */
[----:B------:R3:W-:Y:S01]  /*1df0*/  @P4 STS [R0], R35 ;  /* 0x0000002300004388 */ /* 0x0007e20000000800 */
[----:B-1----:R-:W-:Y:S02]  /*1e00*/  ISETP.GE.U32.AND P3, PT, R60, R59, PT ;  /* 0x0000003b3c00720c */ /* 0x002fe40003f66070 */
[----:B--2---:R-:W-:Y:S01]  /*1e10*/  @P1 LEA R5, R44, UR4, 0x2 ;  /* 0x000000042c051c11 */ /* 0x004fe2000f8e10ff */
[----:B------:R3:W-:Y:S02]  /*1e20*/  @P5 STS [R39], R36 ;  /* 0x0000002427005388 */ /* 0x0007e40000000800 */
[----:B------:R-:W-:-:S02]  /*1e30*/  @P2 LEA R2, R45, UR4, 0x2 ;  /* 0x000000042d022c11 */ /* 0x000fc4000f8e10ff */
[----:B------:R3:W-:Y:S04]  /*1e40*/  @P6 STS [R42], R37 ;  /* 0x000000252a006388 */ /* 0x0007e80000000800 */
[----:B------:R3:W-:Y:S04]  /*1e50*/  @P0 STS [R43], R38 ;  /* 0x000000262b000388 */ /* 0x0007e80000000800 */
[----:B------:R3:W-:Y:S04]  /*1e60*/  @P1 STS [R5], R40 ;  /* 0x0000002805001388 */ /* 0x0007e80000000800 */
[----:B------:R3:W-:Y:S01]  /*1e70*/  @P2 STS [R2], R41 ;  /* 0x0000002902002388 */ /* 0x0007e20000000800 */
[----:B------:R-:W-:Y:S06]  /*1e80*/  BAR.SYNC.DEFER_BLOCKING 0x0 ;  /* 0x0000000000007b1d */ /* 0x000fec0000010000 */
[----:B------:R-:W-:Y:S05]  /*1e90*/  @P3 EXIT ;  /* 0x000000000000394d */ /* 0x000fea0003800000 */
[----:B------:R-:W-:Y:S01]  /*1ea0*/  IADD3 R13, PT, PT, R15, R13, R14 ;  /* 0x0000000d0f0d7210 */ /* 0x000fe20007ffe00e */
[----:B---3--:R-:W-:Y:S01]  /*1eb0*/  IMAD.MOV.U32 R0, RZ, RZ, R60 ;  /* 0x000000ffff007224 */ /* 0x008fe200078e003c */
[----:B------:R-:W1:Y:S01]  /*1ec0*/  LDCU.64 UR10, c[0x0][0x390] ;  /* 0x00007200ff0a77ac */ /* 0x000e620008000a00 */
[----:B------:R-:W-:Y:S01]  /*1ed0*/  BSSY.RECONVERGENT B0, `(.L_x_45) ;  /* 0x0000026000007945 */ /* 0x000fe20003800200 */
[----:B------:R-:W-:Y:S02]  /*1ee0*/  IADD3 R13, PT, PT, R17, R13, R16 ;  /* 0x0000000d110d7210 */ /* 0x000fe40007ffe010 */
[----:B------:R-:W-:Y:S02]  /*1ef0*/  LOP3.LUT R2, RZ, R0, RZ, 0x33, !PT ;  /* 0x00000000ff027212 */ /* 0x000fe400078e33ff */
[----:B------:R-:W-:-:S04]  /*1f00*/  IADD3 R13, PT, PT, R19, R13, R18 ;  /* 0x0000000d130d7210 */ /* 0x000fc80007ffe012 */
[----:B------:R-:W-:-:S04]  /*1f10*/  IADD3 R13, PT, PT, R21, R13, R20 ;  /* 0x0000000d150d7210 */ /* 0x000fc80007ffe014 */
[----:B------:R-:W-:-:S04]  /*1f20*/  IADD3 R13, PT, PT, R23, R13, R22 ;  /* 0x0000000d170d7210 */ /* 0x000fc80007ffe016 */
[----:B------:R-:W-:-:S04]  /*1f30*/  IADD3 R13, PT, PT, R25, R13, R24 ;  /* 0x0000000d190d7210 */ /* 0x000fc80007ffe018 */
[----:B------:R-:W-:-:S04]  /*1f40*/  IADD3 R13, PT, PT, R27, R13, R26 ;  /* 0x0000000d1b0d7210 */ /* 0x000fc80007ffe01a */
[----:B------:R-:W-:-:S04]  /*1f50*/  IADD3 R13, PT, PT, R2, R13, R12 ;  /* 0x0000000d020d7210 */ /* 0x000fc80007ffe00c */
[----:B------:R-:W-:-:S04]  /*1f60*/  LOP3.LUT R2, R13, 0x600, RZ, 0xc0, !PT ;  /* 0x000006000d027812 */ /* 0x000fc800078ec0ff */
[----:B------:R-:W-:-:S13]  /*1f70*/  ISETP.NE.AND P0, PT, R2, 0x600, PT ;  /* 0x000006000200780c */ /* 0x000fda0003f05270 */
[----:B-1----:R-:W-:Y:S05]  /*1f80*/  @!P0 BRA `(.L_x_46) ;  /* 0x0000000000688947 */ /* 0x002fea0003800000 */
[----:B------:R-:W-:Y:S01]  /*1f90*/  LEA.HI R2, R13, 0x1, RZ, 0x17 ;  /* 0x000000010d027811 */ /* 0x000fe200078fb8ff */
[----:B------:R-:W-:Y:S01]  /*1fa0*/  BSSY.RECONVERGENT B1, `(.L_x_47) ;  /* 0x0000017000017945 */ /* 0x000fe20003800200 */
[----:B------:R-:W-:Y:S01]  /*1fb0*/  LEA R6, R0, UR4, 0x2 ;  /* 0x0000000400067c11 */ /* 0x000fe2000f8e10ff */
[----:B------:R-:W-:Y:S01]  /*1fc0*/  IMAD.MOV.U32 R9, RZ, RZ, R0 ;  /* 0x000000ffff097224 */ /* 0x000fe200078e0000 */
[----:B------:R-:W-:Y:S01]  /*1fd0*/  LOP3.LUT R2, R2, 0x3, RZ, 0xc0, !PT ;  /* 0x0000000302027812 */ /* 0x000fe200078ec0ff */
[----:B------:R-:W-:Y:S01]  /*1fe0*/  IMAD.MOV.U32 R11, RZ, RZ, RZ ;  /* 0x000000ffff0b7224 */ /* 0x000fe200078e00ff */
[----:B------:R-:W-:-:S03]  /*1ff0*/  ISETP.NE.AND P2, PT, RZ, UR6, PT ;  /* 0x00000006ff007c0c */ /* 0x000fc6000bf45270 */
[----:B------:R-:W-:-:S10]  /*2000*/  IMAD.MOV R0, RZ, RZ, -R2 ;  /* 0x000000ffff007224 */ /* 0x000fd400078e0a02 */
.L_x_48:
[----:B-1----:R-:W1:Y:S01]  /*2010*/  @!P2 LDC.64 R4, c[0x0][0x3d0] ;  /* 0x0000f400ff04ab82 */ /* 0x002e620000000a00 */
[----:B------:R-:W-:Y:S01]  /*2020*/  CS2R R2, SRZ ;  /* 0x0000000000027805 */ /* 0x000fe2000001ff00 */
[----:B------:R2:W3:Y:S05]  /*2030*/  LDS R7, [R6] ;  /* 0x0000000006077984 */ /* 0x0004ea0000000800 */
[----:B-1----:R-:W4:Y:S01]  /*2040*/  @!P2 LDG.E.64 R2, desc[UR8][R4.64] ;  /* 0x000000080402a981 */ /* 0x002f22000c1e1b00 */
[----:B------:R-:W-:Y:S02]  /*2050*/  VIADD R0, R0, 0x1 ;  /* 0x0000000100007836 */ /* 0x000fe40000000000 */
[----:B--2---:R-:W-:Y:S01]  /*2060*/  VIADD R6, R6, 0x800 ;  /* 0x0000080006067836 */ /* 0x004fe20000000000 */
[----:B----4-:R-:W-:-:S05]  /*2070*/  IADD3 R8, P0, PT, R9, R2, RZ ;  /* 0x0000000209087210 */ /* 0x010fca0007f1e0ff */
[----:B------:R-:W-:Y:S01]  /*2080*/  IMAD.X R3, R11, 0x1, R3, P0 ;  /* 0x000000010b037824 */ /* 0x000fe200000e0603 */
[----:B------:R-:W-:-:S04]  /*2090*/  LEA R2, P0, R8, UR10, 0x2 ;  /* 0x0000000a08027c11 */ /* 0x000fc8000f8010ff */
[----:B------:R-:W-:Y:S02]  /*20a0*/  LEA.HI.X R3, R8, UR11, R3, 0x2, P0 ;  /* 0x0000000b08037c11 */ /* 0x000fe400080f1403 */
[----:B------:R-:W-:Y:S02]  /*20b0*/  ISETP.NE.AND P0, PT, R0, RZ, PT ;  /* 0x000000ff0000720c */ /* 0x000fe40003f05270 */
[----:B------:R-:W-:Y:S01]  /*20c0*/  IADD3 R8, P1, PT, R9, 0x200, RZ ;  /* 0x0000020009087810 */ /* 0x000fe20007f3e0ff */
[----:B---3--:R1:W-:Y:S04]  /*20d0*/  STG.E desc[UR8][R2.64], R7 ;  /* 0x0000000702007986 */ /* 0x0083e8000c101908 */
[----:B------:R-:W-:Y:S02]  /*20e0*/  IMAD.MOV.U32 R9, RZ, RZ, R8 ;  /* 0x000000ffff097224 */ /* 0x000fe400078e0008 */
[----:B------:R-:W-:-:S04]  /*20f0*/  IMAD.X R11, RZ, RZ, R11, P1 ;  /* 0x000000ffff0b7224 */ /* 0x000fc800008e060b */
[----:B------:R-:W-:Y:S05]  /*2100*/  @P0 BRA `(.L_x_48) ;  /* 0xfffffffc00c00947 */ /* 0x000fea000383ffff */
[----:B------:R-:W-:Y:S05]  /*2110*/  BSYNC.RECONVERGENT B1 ;  /* 0x0000000000017941 */ /* 0x000fea0003800200 */
.L_x_47:
[----:B------:R-:W-:-:S07]  /*2120*/  IMAD.MOV.U32 R0, RZ, RZ, R8 ;  /* 0x000000ffff007224 */ /* 0x000fce00078e0008 */
.L_x_46:
[----:B------:R-:W-:Y:S05]  /*2130*/  BSYNC.RECONVERGENT B0 ;  /* 0x0000000000007941 */ /* 0x000fea0003800200 */
.L_x_45:
[----:B------:R-:W-:-:S13]  /*2140*/  ISETP.GE.U32.AND P0, PT, R13, 0x600, PT ;  /* 0x000006000d00780c */ /* 0x000fda0003f06070 */
[----:B------:R-:W-:Y:S05]  /*2150*/  @!P0 EXIT ;  /* 0x000000000000894d */ /* 0x000fea0003800000 */
[----:B------:R-:W2:Y:S01]  /*2160*/  S2UR UR5, SR_CgaCtaId ;  /* 0x00000000000579c3 */ /* 0x000ea20000008800 */
[----:B------:R-:W-:Y:S01]  /*2170*/  UMOV UR4, 0x400 ;  /* 0x0000040000047882 */ /* 0x000fe20000000000 */
[----:B------:R-:W-:Y:S01]  /*2180*/  UISETP.NE.AND UP0, UPT, UR6, URZ, UPT ;  /* 0x000000ff0600728c */ /* 0x000fe2000bf05270 */
[----:B------:R-:W-:Y:S02]  /*2190*/  IMAD.MOV.U32 R19, RZ, RZ, RZ ;  /* 0x000000ffff137224 */ /* 0x000fe400078e00ff */
[----:B------:R-:W-:-:S03]  /*21a0*/  IMAD.MOV.U32 R21, RZ, RZ, RZ ;  /* 0x000000ffff157224 */ /* 0x000fc600078e00ff */
[----:B-1----:R-:W1:Y:S01]  /*21b0*/  LDC.64 R2, c[0x0][0x390] ;  /* 0x0000e400ff027b82 */ /* 0x002e620000000a00 */
[----:B------:R-:W-:Y:S01]  /*21c0*/  PLOP3.LUT P0, PT, PT, PT, UP0, 0x80, 0x8 ;  /* 0x000000000008781c */ /* 0x000fe20003f0f008 */
[----:B------:R-:W-:Y:S02]  /*21d0*/  UISETP.NE.AND UP0, UPT, UR6, URZ, UPT ;  /* 0x000000ff0600728c */ /* 0x000fe4000bf05270 */
[----:B--2---:R-:W-:-:S06]  /*21e0*/  ULEA UR4, UR5, UR4, 0x18 ;  /* 0x0000000405047291 */ /* 0x004fcc000f8ec0ff */
[C---:B------:R-:W-:Y:S01]  /*21f0*/  LEA R14, R0.reuse, UR4, 0x2 ;  /* 0x00000004000e7c11 */ /* 0x040fe2000f8e10ff */
[----:B-1----:R-:W-:-:S04]  /*2200*/  IMAD.WIDE.U32 R2, R0, 0x4, R2 ;  /* 0x0000000400027825 */ /* 0x002fc800078e0002 */
[----:B------:R-:W-:-:S07]  /*2210*/  VIADD R14, R14, 0x1000 ;  /* 0x000010000e0e7836 */ /* 0x000fce0000000000 */
.L_x_49:
[----:B--2---:R-:W1:Y:S01]  /*2220*/  @!P0 LDC.64 R8, c[0x0][0x3d0] ;  /* 0x0000f400ff088b82 */ /* 0x004e620000000a00 */
[----:B------:R-:W-:Y:S01]  /*2230*/  CS2R R4, SRZ ;  /* 0x0000000000047805 */ /* 0x000fe2000001ff00 */
[----:B------:R-:W2:Y:S04]  /*2240*/  LDS R15, [R14+-0x1000] ;  /* 0xfff000000e0f7984 */ /* 0x000ea80000000800 */
[----:B------:R-:W3:Y:S04]  /*2250*/  LDS R17, [R14+-0x800] ;  /* 0xfff800000e117984 */ /* 0x000ee80000000800 */
[----:B-1----:R-:W4:Y:S01]  /*2260*/  @!P0 LDG.E.64 R4, desc[UR8][R8.64] ;  /* 0x0000000808048981 */ /* 0x002f22000c1e1b00 */
[----:B------:R-:W-:-:S13]  /*2270*/  PLOP3.LUT P0, PT, PT, PT, UP0, 0x80, 0x8 ;  /* 0x000000000008781c */ /* 0x000fda0003f0f008 */
[----:B------:R-:W1:Y:S01]  /*2280*/  @!P0 LDC.64 R10, c[0x0][0x3d0] ;  /* 0x0000f400ff0a8b82 */ /* 0x000e620000000a00 */
[----:B----4-:R-:W-:-:S04]  /*2290*/  LEA R7, P1, R4, R19, 0x2 ;  /* 0x0000001304077211 */ /* 0x010fc800078210ff */
[----:B------:R-:W-:Y:S02]  /*22a0*/  LEA.HI.X R5, R4, R21, R5, 0x2, P1 ;  /* 0x0000001504057211 */ /* 0x000fe400008f1405 */
[----:B------:R-:W-:-:S05]  /*22b0*/  IADD3 R6, P1, PT, R2, R7, RZ ;  /* 0x0000000702067210 */ /* 0x000fca0007f3e0ff */
[----:B------:R-:W-:Y:S01]  /*22c0*/  IMAD.X R7, R3, 0x1, R5, P1 ;  /* 0x0000000103077824 */ /* 0x000fe200008e0605 */
[----:B------:R-:W-:-:S04]  /*22d0*/  CS2R R4, SRZ ;  /* 0x0000000000047805 */ /* 0x000fc8000001ff00 */
[----:B--2---:R2:W-:Y:S04]  /*22e0*/  STG.E desc[UR8][R6.64], R15 ;  /* 0x0000000f06007986 */ /* 0x0045e8000c101908 */
[----:B-1----:R-:W4:Y:S01]  /*22f0*/  @!P0 LDG.E.64 R4, desc[UR8][R10.64] ;  /* 0x000000080a048981 */ /* 0x002f22000c1e1b00 */
[----:B------:R-:W1:Y:S03]  /*2300*/  @!P0 LDC.64 R12, c[0x0][0x3d0] ;  /* 0x0000f400ff0c8b82 */ /* 0x000e660000000a00 */
[----:B------:R-:W5:Y:S01]  /*2310*/  LDS R15, [R14] ;  /* 0x000000000e0f7984 */ /* 0x000f620000000800 */
[----:B----4-:R-:W-:-:S04]  /*2320*/  LEA R9, P1, R4, R19, 0x2 ;  /* 0x0000001304097211 */ /* 0x010fc800078210ff */
[----:B------:R-:W-:Y:S02]  /*2330*/  LEA.HI.X R5, R4, R21, R5, 0x2, P1 ;  /* 0x0000001504057211 */ /* 0x000fe400008f1405 */
[----:B------:R-:W-:-:S05]  /*2340*/  IADD3 R8, P1, PT, R2, R9, RZ ;  /* 0x0000000902087210 */ /* 0x000fca0007f3e0ff */
[----:B------:R-:W-:Y:S01]  /*2350*/  IMAD.X R9, R3, 0x1, R5, P1 ;  /* 0x0000000103097824 */ /* 0x000fe200008e0605 */
[----:B------:R-:W-:-:S04]  /*2360*/  CS2R R4, SRZ ;  /* 0x0000000000047805 */ /* 0x000fc8000001ff00 */
[----:B---3--:R-:W-:Y:S04]  /*2370*/  STG.E desc[UR8][R8.64+0x800], R17 ;  /* 0x0008001108007986 */ /* 0x008fe8000c101908 */
[----:B-1----:R-:W2:Y:S01]  /*2380*/  @!P0 LDG.E.64 R4, desc[UR8][R12.64] ;  /* 0x000000080c048981 */ /* 0x002ea2000c1e1b00 */
[----:B------:R-:W1:Y:S03]  /*2390*/  @!P0 LDC.64 R10, c[0x0][0x3d0] ;  /* 0x0000f400ff0a8b82 */ /* 0x000e660000000a00 */
[----:B------:R3:W4:Y:S01]  /*23a0*/  LDS R9, [R14+0x800] ;  /* 0x000800000e097984 */ /* 0x0007220000000800 */
[----:B--2---:R-:W-:-:S04]  /*23b0*/  LEA R7, P1, R4, R19, 0x2 ;  /* 0x0000001304077211 */ /* 0x004fc800078210ff */
[----:B------:R-:W-:Y:S02]  /*23c0*/  LEA.HI.X R5, R4, R21, R5, 0x2, P1 ;  /* 0x0000001504057211 */ /* 0x000fe400008f1405 */
[----:B------:R-:W-:-:S05]  /*23d0*/  IADD3 R6, P1, PT, R2, R7, RZ ;  /* 0x0000000702067210 */ /* 0x000fca0007f3e0ff */
[----:B------:R-:W-:Y:S01]  /*23e0*/  IMAD.X R7, R3, 0x1, R5, P1 ;  /* 0x0000000103077824 */ /* 0x000fe200008e0605 */
[----:B------:R-:W-:-:S04]  /*23f0*/  CS2R R4, SRZ ;  /* 0x0000000000047805 */ /* 0x000fc8000001ff00 */
[----:B-----5:R2:W-:Y:S04]  /*2400*/  STG.E desc[UR8][R6.64+0x1000], R15 ;  /* 0x0010000f06007986 */ /* 0x0205e8000c101908 */
[----:B-1----:R-:W5:Y:S01]  /*2410*/  @!P0 LDG.E.64 R4, desc[UR8][R10.64] ;  /* 0x000000080a048981 */ /* 0x002f62000c1e1b00 */
[----:B------:R-:W-:Y:S02]  /*2420*/  VIADD R0, R0, 0x800 ;  /* 0x0000080000007836 */ /* 0x000fe40000000000 */
[----:B---3--:R-:W-:Y:S01]  /*2430*/  VIADD R14, R14, 0x2000 ;  /* 0x000020000e0e7836 */ /* 0x008fe20000000000 */
[----:B-----5:R-:W-:Y:S02]  /*2440*/  LEA R13, P1, R4, R19, 0x2 ;  /* 0x00000013040d7211 */ /* 0x020fe400078210ff */
[----:B------:R-:W-:-:S02]  /*2450*/  IADD3 R19, P2, PT, R19, 0x2000, RZ ;  /* 0x0000200013137810 */ /* 0x000fc40007f5e0ff */
[----:B------:R-:W-:Y:S02]  /*2460*/  LEA.HI.X R5, R4, R21, R5, 0x2, P1 ;  /* 0x0000001504057211 */ /* 0x000fe400008f1405 */
[----:B------:R-:W-:Y:S01]  /*2470*/  IADD3 R4, P1, PT, R2, R13, RZ ;  /* 0x0000000d02047210 */ /* 0x000fe20007f3e0ff */
[----:B------:R-:W-:-:S04]  /*2480*/  IMAD.X R21, RZ, RZ, R21, P2 ;  /* 0x000000ffff157224 */ /* 0x000fc800010e0615 */
[----:B------:R-:W-:Y:S01]  /*2490*/  IMAD.X R5, R3, 0x1, R5, P1 ;  /* 0x0000000103057824 */ /* 0x000fe200008e0605 */
[----:B------:R-:W-:-:S04]  /*24a0*/  ISETP.GE.AND P1, PT, R0, R59, PT ;  /* 0x0000003b0000720c */ /* 0x000fc80003f26270 */
[----:B----4-:R2:W-:Y:S09]  /*24b0*/  STG.E desc[UR8][R4.64+0x1800], R9 ;  /* 0x0018000904007986 */ /* 0x0105f2000c101908 */
[----:B------:R-:W-:Y:S05]  /*24c0*/  @!P1 BRA `(.L_x_49) ;  /* 0xfffffffc00549947 */ /* 0x000fea000383ffff */
[----:B------:R-:W-:Y:S05]  /*24d0*/  EXIT ;  /* 0x000000000000794d */ /* 0x000fea0003800000 */
.L_x_1:
[----:B------:R-:W0:Y:S01]  /*24e0*/  S2R R38, SR_TID.X ;  /* 0x0000000000267919 */ /* 0x000e220000002100 */
[----:B------:R-:W1:Y:S01]  /*24f0*/  LDC R36, c[0x0][0x3c8] ;  /* 0x0000f200ff247b82 */ /* 0x000e620000000800 */
[----:B------:R-:W2:Y:S01]  /*2500*/  LDCU.U8 UR4, c[0x0][0x3b8] ;  /* 0x00007700ff0477ac */ /* 0x000ea20008000000 */
[----:B------:R-:W3:Y:S06]  /*2510*/  LDCU.64 UR10, c[0x0][0x388] ;  /* 0x00007100ff0a77ac */ /* 0x000eec0008000a00 */
[----:B------:R-:W4:Y:S08]  /*2520*/  LDC R2, c[0x0][0x3cc] ;  /* 0x0000f300ff027b82 */ /* 0x000f300000000800 */
[----:B------:R-:W-:Y:S01]  /*2530*/  BAR.SYNC.DEFER_BLOCKING 0x0 ;  /* 0x0000000000007b1d */ /* 0x000fe20000010000 */
[----:B--2---:R-:W-:Y:S01]  /*2540*/  ISETP.NE.AND P0, PT, RZ, UR4, PT ;  /* 0x00000004ff007c0c */ /* 0x004fe2000bf05270 */
[----:B------:R-:W-:-:S03]  /*2550*/  USHF.R.S32.HI UR4, URZ, 0x1f, UR7 ;  /* 0x0000001fff047899 */ /* 0x000fc60008011407 */
[----:B-1----:R-:W-:Y:S01]  /*2560*/  SEL R36, R36, RZ, !P0 ;  /* 0x000000ff24247207 */ /* 0x002fe20004000000 */
[----:B0-----:R-:W-:Y:S01]  /*2570*/  IMAD R37, R38, 0xe, RZ ;  /* 0x0000000e26257824 */ /* 0x001fe200078e02ff */
[----:B----4-:R-:W-:-:S04]  /*2580*/  SEL R2, R2, RZ, !P0 ;  /* 0x000000ff02027207 */ /* 0x010fc80004000000 */
[----:B------:R-:W-:-:S04]  /*2590*/  IADD3 R3, P1, P2, R37, UR7, R36 ;  /* 0x0000000725037c10 */ /* 0x000fc8000fa3e024 */
[----:B---3--:R-:W-:Y:S02]  /*25a0*/  LEA R12, P0, R3, UR10, 0x2 ;  /* 0x0000000a030c7c11 */ /* 0x008fe4000f8010ff */
[----:B------:R-:W-:-:S04]  /*25b0*/  IADD3.X R2, PT, PT, RZ, UR4, R2, P1, P2 ;  /* 0x00000004ff027c10 */ /* 0x000fc80008fe4402 */
        /* <DEDUP_REMOVED lines=14> */
[----:B------:R0:W5:Y:S01]  /*26a0*/  LDG.E R27, desc[UR8][R12.64+0x34] ;  /* 0x000034080c1b7981 */ /* 0x000162000c1e1900 */
[----:B------:R-:W-:Y:S01]  /*26b0*/  IMAD.MOV.U32 R28, RZ, RZ, 0x2 ;  /* 0x00000002ff1c7424 */ /* 0x000fe200078e00ff */
[----:B------:R-:W1:Y:S01]  /*26c0*/  S2UR UR5, SR_CgaCtaId ;  /* 0x00000000000579c3 */ /* 0x000e620000008800 */
[----:B------:R-:W-:Y:S01]  /*26d0*/  UMOV UR4, 0x400 ;  /* 0x0000040000047882 */ /* 0x000fe20000000000 */
[----:B------:R-:W0:Y:S01]  /*26e0*/  S2R R58, SR_LANEID ;  /* 0x00000000003a7919 */ /* 0x000e220000000000 */
[----:B------:R-:W-:Y:S01]  /*26f0*/  SHF.R.U32.HI R40, RZ, 0x5, R38 ;  /* 0x00000005ff287819 */ /* 0x000fe20000011626 */
[----:B-1----:R-:W-:-:S04]  /*2700*/  ULEA UR4, UR5, UR4, 0x18 ;  /* 0x0000000405047291 */ /* 0x002fc8000f8ec0ff */
[----:B------:R-:W-:Y:S01]  /*2710*/  BAR.SYNC.DEFER_BLOCKING 0x0 ;  /* 0x0000000000007b1d */ /* 0x000fe20000010000 */
[----:B--2---:R-:W-:Y:S02]  /*2720*/  ISETP.GT.AND P0, PT, R2, 0xa, PT ;  /* 0x0000000a0200780c */ /* 0x004fe40003f04270 */
[----:B---3--:R-:W-:Y:S02]  /*2730*/  ISETP.GT.AND P1, PT, R3, 0xa, PT ;  /* 0x0000000a0300780c */ /* 0x008fe40003f24270 */
[----:B------:R-:W-:Y:S02]  /*2740*/  SEL R14, RZ, 0x1, !P0 ;  /* 0x00000001ff0e7807 */ /* 0x000fe40004000000 */
[----:B----4-:R-:W-:-:S07]  /*2750*/  ISETP.GT.AND P2, PT, R4, 0xa, PT ;  /* 0x0000000a0400780c */ /* 0x010fce0003f44270 */
[----:B------:R-:W-:Y:S01]  /*2760*/  @!P0 IMAD.MOV R28, RZ, RZ, 0x1 ;  /* 0x00000001ff1c8424 */ /* 0x000fe200078e02ff */
[----:B-----5:R-:W-:Y:S01]  /*2770*/  ISETP.GT.AND P0, PT, R5, 0xa, PT ;  /* 0x0000000a0500780c */ /* 0x020fe20003f04270 */
[----:B------:R-:W-:Y:S01]  /*2780*/  @!P1 IMAD.MOV R28, RZ, RZ, R14 ;  /* 0x000000ffff1c9224 */ /* 0x000fe200078e020e */
[----:B------:R-:W-:-:S03]  /*2790*/  ISETP.GT.AND P1, PT, R6, 0xa, PT ;  /* 0x0000000a0600780c */ /* 0x000fc60003f24270 */
[----:B------:R-:W-:Y:S02]  /*27a0*/  VIADD R29, R28, 0x1 ;  /* 0x000000011c1d7836 */ /* 0x000fe40000000000 */
[----:B------:R-:W-:Y:S01]  /*27b0*/  @!P2 IMAD.MOV R29, RZ, RZ, R28 ;  /* 0x000000ffff1da224 */ /* 0x000fe200078e021c */
[----:B0-----:R-:W-:-:S03]  /*27c0*/  ISETP.NE.AND P2, PT, R58, RZ, PT ;  /* 0x000000ff3a00720c */ /* 0x001fc60003f45270 */
[----:B------:R-:W-:Y:S02]  /*27d0*/  VIADD R30, R29, 0x1 ;  /* 0x000000011d1e7836 */ /* 0x000fe40000000000 */
[----:B------:R-:W-:Y:S01]  /*27e0*/  @!P0 IMAD.MOV R30, RZ, RZ, R29 ;  /* 0x000000ffff1e8224 */ /* 0x000fe200078e021d */
[----:B------:R-:W-:-:S03]  /*27f0*/  ISETP.GT.AND P0, PT, R7, 0xa, PT ;  /* 0x0000000a0700780c */ /* 0x000fc60003f04270 */
[----:B------:R-:W-:Y:S02]  /*2800*/  VIADD R31, R30, 0x1 ;  /* 0x000000011e1f7836 */ /* 0x000fe40000000000 */
[----:B------:R-:W-:Y:S01]  /*2810*/  @!P1 IMAD.MOV R31, RZ, RZ, R30 ;  /* 0x000000ffff1f9224 */ /* 0x000fe200078e021e */
[----:B------:R-:W-:-:S03]  /*2820*/  ISETP.GT.AND P1, PT, R8, 0xa, PT ;  /* 0x0000000a0800780c */ /* 0x000fc60003f24270 */
[----:B------:R-:W-:-:S04]  /*2830*/  VIADD R32, R31, 0x1 ;  /* 0x000000011f207836 */ /* 0x000fc80000000000 */
        /* <DEDUP_REMOVED lines=22> */
[----:B------:R-:W-:-:S03]  /*29a0*/  ISETP.NE.AND P1, PT, R58, 0x1f, PT ;  /* 0x0000001f3a00780c */ /* 0x000fc60003f25270 */
[----:B------:R-:W-:-:S04]  /*29b0*/  VIADD R39, R12, 0x1 ;  /* 0x000000010c277836 */ /* 0x000fc80000000000 */
[----:B------:R-:W-:-:S05]  /*29c0*/  @!P0 IMAD.MOV R39, RZ, RZ, R12 ;  /* 0x000000ffff278224 */ /* 0x000fca00078e020c */
[----:B------:R-:W0:Y:S01]  /*29d0*/  SHFL.UP P0, R12, R39, 0x1, RZ ;  /* 0x04200000270c7989 */ /* 0x000e2200000000ff */
[----:B------:R-:W-:Y:S01]  /*29e0*/  @!P1 LEA R41, R40, UR4, 0x2 ;  /* 0x0000000428299c11 */ /* 0x000fe2000f8e10ff */
[----:B0-----:R-:W-:-:S05]  /*29f0*/  @P0 IMAD.IADD R12, R12, 0x1, R39 ;  /* 0x000000010c0c0824 */ /* 0x001fca00078e0227 */
[----:B------:R-:W0:Y:S02]  /*2a00*/  SHFL.UP P0, R13, R12, 0x2, RZ ;  /* 0x044000000c0d7989 */ /* 0x000e2400000000ff */
[----:B0-----:R-:W-:-:S05]  /*2a10*/  @P0 IMAD.IADD R13, R12, 0x1, R13 ;  /* 0x000000010c0d0824 */ /* 0x001fca00078e020d */
[----:B------:R-:W0:Y:S02]  /*2a20*/  SHFL.UP P0, R14, R13, 0x4, RZ ;  /* 0x048000000d0e7989 */ /* 0x000e2400000000ff */
[----:B0-----:R-:W-:-:S05]  /*2a30*/  @P0 IMAD.IADD R14, R13, 0x1, R14 ;  /* 0x000000010d0e0824 */ /* 0x001fca00078e020e */
[----:B------:R-:W0:Y:S02]  /*2a40*/  SHFL.UP P0, R15, R14, 0x8, RZ ;  /* 0x050000000e0f7989 */ /* 0x000e2400000000ff */
[----:B0-----:R-:W-:-:S05]  /*2a50*/  @P0 IMAD.IADD R15, R14, 0x1, R15 ;  /* 0x000000010e0f0824 */ /* 0x001fca00078e020f */
[----:B------:R-:W0:Y:S02]  /*2a60*/  SHFL.UP P0, R42, R15, 0x10, RZ ;  /* 0x060000000f2a7989 */ /* 0x000e2400000000ff */
[----:B0-----:R-:W-:Y:S01]  /*2a70*/  @P0 IMAD.IADD R42, R15, 0x1, R42 ;  /* 0x000000010f2a0824 */ /* 0x001fe200078e022a */
[----:B------:R-:W-:-:S03]  /*2a80*/  ISETP.NE.AND P0, PT, R40, 0x2, PT ;  /* 0x000000022800780c */ /* 0x000fc60003f05270 */
[----:B------:R-:W-:Y:S01]  /*2a90*/  IMAD.IADD R39, R42, 0x1, -R39 ;  /* 0x000000012a277824 */ /* 0x000fe200078e0a27 */
[----:B------:R-:W-:Y:S01]  /*2aa0*/  @!P1 STS [R41], R42 ;  /* 0x0000002a29009388 */ /* 0x000fe20000000800 */
[----:B------:R-:W-:Y:S01]  /*2ab0*/  BAR.SYNC.DEFER_BLOCKING 0x0 ;  /* 0x0000000000007b1d */ /* 0x000fe20000010000 */
[----:B------:R-:W-:-:S05]  /*2ac0*/  ISETP.NE.AND P1, PT, R40, 0xf, PT ;  /* 0x0000000f2800780c */ /* 0x000fca0003f25270 */
[----:B------:R-:W0:Y:S04]  /*2ad0*/  LDS.128 R20, [UR4] ;  /* 0x00000004ff147984 */ /* 0x000e280008000c00 */
[----:B------:R-:W1:Y:S04]  /*2ae0*/  LDS.128 R12, [UR4+0x10] ;  /* 0x00001004ff0c7984 */ /* 0x000e680008000c00 */
[----:B------:R-:W2:Y:S01]  /*2af0*/  LDS.128 R16, [UR4+0x20] ;  /* 0x00002004ff107984 */ /* 0x000ea20008000c00 */
[----:B0-----:R-:W-:-:S04]  /*2b00*/  IMAD.IADD R21, R20, 0x1, R21 ;  /* 0x0000000114157824 */ /* 0x001fc800078e0215 */
[----:B------:R-:W-:Y:S01]  /*2b10*/  IMAD.IADD R22, R22, 0x1, R21 ;  /* 0x0000000116167824 */ /* 0x000fe200078e0215 */
[----:B------:R-:W-:Y:S02]  /*2b20*/  SEL R20, R21, R20, !P0 ;  /* 0x0000001415147207 */ /* 0x000fe40004000000 */
[----:B------:R-:W-:Y:S01]  /*2b30*/  ISETP.NE.AND P0, PT, R40, 0x3, PT ;  /* 0x000000032800780c */ /* 0x000fe20003f05270 */
[----:B------:R-:W-:-:S03]  /*2b40*/  IMAD.IADD R23, R23, 0x1, R22 ;  /* 0x0000000117177824 */ /* 0x000fc600078e0216 */
[----:B------:R-:W-:Y:S01]  /*2b50*/  SEL R20, R22, R20, !P0 ;  /* 0x0000001416147207 */ /* 0x000fe20004000000 */
[----:B-1----:R-:W-:Y:S01]  /*2b60*/  IMAD.IADD R12, R23, 0x1, R12 ;  /* 0x00000001170c7824 */ /* 0x002fe200078e020c */
[----:B------:R-:W-:-:S03]  /*2b70*/  ISETP.NE.AND P0, PT, R40, 0x4, PT ;  /* 0x000000042800780c */ /* 0x000fc60003f05270 */
[----:B------:R-:W-:Y:S01]  /*2b80*/  IMAD.IADD R13, R13, 0x1, R12 ;  /* 0x000000010d0d7824 */ /* 0x000fe200078e020c */
[----:B------:R-:W-:Y:S02]  /*2b90*/  SEL R20, R23, R20, !P0 ;  /* 0x0000001417147207 */ /* 0x000fe40004000000 */
[----:B------:R-:W-:Y:S01]  /*2ba0*/  ISETP.NE.AND P0, PT, R40, 0x5, PT ;  /* 0x000000052800780c */ /* 0x000fe20003f05270 */
[----:B------:R-:W-:-:S03]  /*2bb0*/  IMAD.IADD R14, R14, 0x1, R13 ;  /* 0x000000010e0e7824 */ /* 0x000fc600078e020d */
[----:B------:R-:W-:Y:S01]  /*2bc0*/  SEL R41, R12, R20, !P0 ;  /* 0x000000140c297207 */ /* 0x000fe20004000000 */
[----:B------:R-:W-:Y:S01]  /*2bd0*/  IMAD.IADD R15, R15, 0x1, R14 ;  /* 0x000000010f0f7824 */ /* 0x000fe200078e020e */
[----:B------:R-:W0:Y:S01]  /*2be0*/  LDS.128 R20, [UR4+0x30] ;  /* 0x00003004ff147984 */ /* 0x000e220008000c00 */
[C---:B------:R-:W-:Y:S01]  /*2bf0*/  ISETP.NE.AND P0, PT, R40.reuse, 0x6, PT ;  /* 0x000000062800780c */ /* 0x040fe20003f05270 */
[----:B------:R-:W1:Y:S01]  /*2c00*/  LDC R12, c[0x0][0x380] ;  /* 0x0000e000ff0c7b82 */ /* 0x000e620000000800 */
[----:B--2---:R-:W-:Y:S02]  /*2c10*/  IMAD.IADD R16, R15, 0x1, R16 ;  /* 0x000000010f107824 */ /* 0x004fe400078e0210 */
[----:B------:R-:W-:Y:S01]  /*2c20*/  SEL R41, R13, R41, !P0 ;  /* 0x000000290d297207 */ /* 0x000fe20004000000 */
[----:B------:R-:W-:Y:S01]  /*2c30*/  IMAD.MOV.U32 R13, RZ, RZ, R38 ;  /* 0x000000ffff0d7224 */ /* 0x000fe200078e0026 */
[----:B------:R-:W-:Y:S01]  /*2c40*/  ISETP.NE.AND P0, PT, R40, 0x7, PT ;  /* 0x000000072800780c */ /* 0x000fe20003f05270 */
[----:B------:R-:W-:-:S03]  /*2c50*/  IMAD.IADD R17, R17, 0x1, R16 ;  /* 0x0000000111117824 */ /* 0x000fc600078e0210 */
[----:B------:R-:W-:Y:S01]  /*2c60*/  SEL R41, R14, R41, !P0 ;  /* 0x000000290e297207 */ /* 0x000fe20004000000 */
[----:B------:R-:W-:Y:S01]  /*2c70*/  IMAD.IADD R18, R18, 0x1, R17 ;  /* 0x0000000112127824 */ /* 0x000fe200078e0211 */
[C---:B------:R-:W-:Y:S02]  /*2c80*/  ISETP.NE.AND P0, PT, R40.reuse, 0x8, PT ;  /* 0x000000082800780c */ /* 0x040fe40003f05270 */
[----:B------:R-:W-:Y:S01]  /*2c90*/  SEL R14, R39, RZ, P2 ;  /* 0x000000ff270e7207 */ /* 0x000fe20001000000 */
[----:B------:R-:W-:Y:S01]  /*2ca0*/  IMAD.IADD R19, R19, 0x1, R18 ;  /* 0x0000000113137824 */ /* 0x000fe200078e0212 */
[----:B------:R-:W-:Y:S02]  /*2cb0*/  SEL R41, R15, R41, !P0 ;  /* 0x000000290f297207 */ /* 0x000fe40004000000 */
[----:B------:R-:W-:-:S04]  /*2cc0*/  ISETP.NE.AND P0, PT, R40, 0x9, PT ;  /* 0x000000092800780c */ /* 0x000fc80003f05270 */
[----:B------:R-:W-:Y:S02]  /*2cd0*/  SEL R41, R16, R41, !P0 ;  /* 0x0000002910297207 */ /* 0x000fe40004000000 */
[----:B------:R-:W-:Y:S02]  /*2ce0*/  ISETP.NE.AND P0, PT, R40, 0xa, PT ;  /* 0x0000000a2800780c */ /* 0x000fe40003f05270 */
[----:B-1----:R-:W-:Y:S02]  /*2cf0*/  IADD3 R37, PT, PT, R12, UR7, R37 ;  /* 0x000000070c257c10 */ /* 0x002fe4000fffe025 */
[----:B------:R-:W-:Y:S02]  /*2d00*/  SEL R41, R17, R41, !P0 ;  /* 0x0000002911297207 */ /* 0x000fe40004000000 */
[----:B------:R-:W-:Y:S01]  /*2d10*/  ISETP.NE.AND P0, PT, R40, 0xb, PT ;  /* 0x0000000b2800780c */ /* 0x000fe20003f05270 */
[----:B------:R-:W-:-:S03]  /*2d20*/  IMAD.IADD R12, R36, 0x1, R37 ;  /* 0x00000001240c7824 */ /* 0x000fc600078e0225 */
[----:B------:R-:W-:Y:S01]  /*2d30*/  SEL R41, R18, R41, !P0 ;  /* 0x0000002912297207 */ /* 0x000fe20004000000 */
[----:B------:R-:W-:Y:S01]  /*2d40*/  VIADD R56, R12, 0x1 ;  /* 0x000000010c387836 */ /* 0x000fe20000000000 */
[----:B------:R-:W-:Y:S01]  /*2d50*/  ISETP.NE.AND P0, PT, R40, 0xc, PT ;  /* 0x0000000c2800780c */ /* 0x000fe20003f05270 */
[C---:B------:R-:W-:Y:S02]  /*2d60*/  VIADD R55, R12.reuse, 0x2 ;  /* 0x000000020c377836 */ /* 0x040fe40000000000 */
[C---:B0-----:R-:W-:Y:S01]  /*2d70*/  IMAD.IADD R20, R19.reuse, 0x1, R20 ;  /* 0x0000000113147824 */ /* 0x041fe200078e0214 */
[----:B------:R-:W-:Y:S01]  /*2d80*/  SEL R41, R19, R41, !P0 ;  /* 0x0000002913297207 */ /* 0x000fe20004000000 */
[----:B------:R-:W-:Y:S01]  /*2d90*/  VIADD R54, R12, 0x3 ;  /* 0x000000030c367836 */ /* 0x000fe20000000000 */
[----:B------:R-:W-:Y:S01]  /*2da0*/  ISETP.NE.AND P0, PT, R40, 0xd, PT ;  /* 0x0000000d2800780c */ /* 0x000fe20003f05270 */
[----:B------:R-:W-:Y:S02]  /*2db0*/  IMAD.IADD R21, R21, 0x1, R20 ;  /* 0x0000000115157824 */ /* 0x000fe400078e0214 */
[----:B------:R-:W-:Y:S01]  /*2dc0*/  VIADD R53, R12, 0x4 ;  /* 0x000000040c357836 */ /* 0x000fe20000000000 */
[----:B------:R-:W-:Y:S01]  /*2dd0*/  SEL R41, R20, R41, !P0 ;  /* 0x0000002914297207 */ /* 0x000fe20004000000 */
[----:B------:R-:W-:Y:S01]  /*2de0*/  IMAD.IADD R22, R22, 0x1, R21 ;  /* 0x0000000116167824 */ /* 0x000fe200078e0215 */
[----:B------:R-:W-:Y:S01]  /*2df0*/  ISETP.NE.AND P0, PT, R40, 0xe, PT ;  /* 0x0000000e2800780c */ /* 0x000fe20003f05270 */
[----:B------:R-:W-:-:S02]  /*2e00*/  VIADD R52, R12, 0x5 ;  /* 0x000000050c347836 */ /* 0x000fc40000000000 */
[----:B------:R-:W-:Y:S01]  /*2e10*/  IMAD.IADD R23, R23, 0x1, R22 ;  /* 0x0000000117177824 */ /* 0x000fe200078e0216 */
[----:B------:R-:W-:Y:S01]  /*2e20*/  SEL R41, R21, R41, !P0 ;  /* 0x0000002915297207 */ /* 0x000fe20004000000 */
[C---:B------:R-:W-:Y:S01]  /*2e30*/  VIADD R43, R12.reuse, 0x6 ;  /* 0x000000060c2b7836 */ /* 0x040fe20000000000 */
[C---:B------:R-:W-:Y:S01]  /*2e40*/  ISETP.GE.U32.AND P0, PT, R13.reuse, 0x20, PT ;  /* 0x000000200d00780c */ /* 0x040fe20003f06070 */
[----:B------:R-:W-:Y:S01]  /*2e50*/  VIADD R42, R12, 0x7 ;  /* 0x000000070c2a7836 */ /* 0x000fe20000000000 */
[----:B------:R-:W-:Y:S01]  /*2e60*/  SEL R41, R22, R41, !P1 ;  /* 0x0000002916297207 */ /* 0x000fe20004800000 */
[C---:B------:R-:W-:Y:S01]  /*2e70*/  VIADD R40, R12.reuse, 0x9 ;  /* 0x000000090c287836 */ /* 0x040fe20000000000 */
[----:B------:R-:W-:Y:S01]  /*2e80*/  ISETP.GT.U32.AND P1, PT, R13, 0x1f, PT ;  /* 0x0000001f0d00780c */ /* 0x000fe20003f24070 */
[----:B------:R-:W-:Y:S02]  /*2e90*/  VIADD R38, R12, 0xa ;  /* 0x0000000a0c267836 */ /* 0x000fe40000000000 */
[----:B------:R-:W-:-:S02]  /*2ea0*/  IMAD.IADD R14, R41, 0x1, R14 ;  /* 0x00000001290e7824 */ /* 0x000fc400078e020e */
[C---:B------:R-:W-:Y:S02]  /*2eb0*/  VIADD R41, R12.reuse, 0x8 ;  /* 0x000000080c297836 */ /* 0x040fe40000000000 */
[C---:B------:R-:W-:Y:S01]  /*2ec0*/  VIADD R37, R12.reuse, 0xb ;  /* 0x0000000b0c257836 */ /* 0x040fe20000000000 */
[----:B------:R-:W-:Y:S01]  /*2ed0*/  SEL R57, R39, R14, !P0 ;  /* 0x0000000e27397207 */ /* 0x000fe20004000000 */
[C---:B------:R-:W-:Y:S02]  /*2ee0*/  VIADD R36, R12.reuse, 0xc ;  /* 0x0000000c0c247836 */ /* 0x040fe40000000000 */
[----:B------:R-:W-:Y:S02]  /*2ef0*/  VIADD R15, R12, 0xd ;  /* 0x0000000d0c0f7836 */ /* 0x000fe40000000000 */
[----:B------:R-:W-:Y:S05]  /*2f00*/  @P1 BRA `(.L_x_50) ;  /* 0x0000000800b41947 */ /* 0x000fea0003800000 */
[----:B------:R-:W0:Y:S01]  /*2f10*/  LDC.64 R16, c[0x0][0x3a0] ;  /* 0x0000e800ff107b82 */ /* 0x000e220000000a00 */
[----:B------:R-:W-:Y:S02]  /*2f20*/  ISETP.NE.AND P0, PT, R13, RZ, PT ;  /* 0x000000ff0d00720c */ /* 0x000fe40003f05270 */
[----:B------:R-:W-:-:S05]  /*2f30*/  LOP3.LUT R21, RZ, R13, RZ, 0x33, !PT ;  /* 0x0000000dff157212 */ /* 0x000fca00078e33ff */
[----:B------:R-:W-:-:S06]  /*2f40*/  IMAD.IADD R14, R0, 0x1, R21 ;  /* 0x00000001000e7824 */ /* 0x000fcc00078e0215 */
[----:B------:R-:W-:Y:S01]  /*2f50*/  @!P0 IMAD.MOV.U32 R22, RZ, RZ, 0x64 ;  /* 0x00000064ff168424 */ /* 0x000fe200078e00ff */
[----:B------:R1:W-:Y:S01]  /*2f60*/  @!P0 STS [UR4+0x6c], R23 ;  /* 0x00006c17ff008988 */ /* 0x0003e20008000804 */
[----:B0-----:R-:W-:-:S04]  /*2f70*/  IMAD.WIDE R18, R0, 0x8, R16 ;  /* 0x0000000800127825 */ /* 0x001fc800078e0210 */
[----:B------:R-:W-:Y:S01]  /*2f80*/  IMAD.WIDE R16, R14, 0x8, R16 ;  /* 0x000000080e107825 */ /* 0x000fe200078e0210 */
[----:B------:R1:W-:Y:S01]  /*2f90*/  @!P0 ST.E.64.STRONG.GPU desc[UR8][R18.64+0x100], R22 ;  /* 0x0001001612008985 */ /* 0x0003e2000c10fb08 */
[----:B------:R-:W-:Y:S05]  /*2fa0*/  NANOSLEEP 0x2a3 ;  /* 0x000002a30000795d */ /* 0x000fea0003800000 */
[----:B------:R-:W2:Y:S01]  /*2fb0*/  LD.E.64.STRONG.GPU R20, desc[UR8][R16.64+0x100] ;  /* 0x0001000810147980 */ /* 0x000ea2000c10fb00 */
[----:B------:R-:W-:Y:S01]  /*2fc0*/  UMOV UR5, 0xffffffff ;  /* 0xffffffff00057882 */ /* 0x000fe20000000000 */
[----:B--2---:R-:W-:Y:S02]  /*2fd0*/  ISETP.NE.AND P0, PT, R20, 0x63, PT ;  /* 0x000000631400780c */ /* 0x004fe40003f05270 */
[----:B-1----:R-:W-:Y:S11]  /*2fe0*/  BRA.DIV UR5, `(.L_x_51) ;  /* 0x0000007a052c7947 */ /* 0x002ff6000b800000 */
[----:B------:R-:W-:-:S13]  /*2ff0*/  VOTE.ANY P0, !P0 ;  /* 0x0000000000ff7806 */ /* 0x000fda0004000100 */
.L_x_221:
[----:B------:R-:W-:Y:S05]  /*3000*/  @!P0 BRA `(.L_x_52) ;  /* 0x0000000000748947 */ /* 0x000fea0003800000 */
[----:B------:R-:W-:-:S07]  /*3010*/  IMAD.MOV.U32 R39, RZ, RZ, 0x1a6 ;  /* 0x000001a6ff277424 */ /* 0x000fce00078e00ff */
.L_x_54:
[----:B------:R-:W-:Y:S02]  /*3020*/  VIADD R45, R39, 0x1 ;  /* 0x00000001272d7836 */ /* 0x000fe40000000000 */
[----:B------:R-:W-:Y:S02]  /*3030*/  IMAD R0, R0, 0x41a7, RZ ;  /* 0x000041a700007824 */ /* 0x000fe400078e02ff */
[----:B------:R-:W0:Y:S01]  /*3040*/  I2F.U32.RP R22, R45 ;  /* 0x0000002d00167306 */ /* 0x000e220000209000 */
[----:B------:R-:W-:Y:S01]  /*3050*/  IMAD.MOV R47, RZ, RZ, -R45 ;  /* 0x000000ffff2f7224 */ /* 0x000fe200078e0a2d */
[----:B------:R-:W-:Y:S02]  /*3060*/  ISETP.NE.U32.AND P1, PT, R45, RZ, PT ;  /* 0x000000ff2d00720c */ /* 0x000fe40003f25070 */
[----:B------:R-:W-:-:S04]  /*3070*/  LOP3.LUT R0, R0, 0x7fffffff, RZ, 0xc0, !PT ;  /* 0x7fffffff00007812 */ /* 0x000fc800078ec0ff */
[----:B0-----:R-:W0:Y:S02]  /*3080*/  MUFU.RCP R22, R22 ;  /* 0x0000001600167308 */ /* 0x001e240000001000 */
[----:B0-----:R-:W-:-:S06]  /*3090*/  VIADD R20, R22, 0xffffffe ;  /* 0x0ffffffe16147836 */ /* 0x001fcc0000000000 */
[----:B------:R0:W1:Y:S02]  /*30a0*/  F2I.FTZ.U32.TRUNC.NTZ R21, R20 ;  /* 0x0000001400157305 */ /* 0x000064000021f000 */
[----:B0-----:R-:W-:Y:S02]  /*30b0*/  IMAD.MOV.U32 R20, RZ, RZ, RZ ;  /* 0x000000ffff147224 */ /* 0x001fe400078e00ff */
[----:B-1----:R-:W-:-:S04]  /*30c0*/  IMAD R47, R47, R21, RZ ;  /* 0x000000152f2f7224 */ /* 0x002fc800078e02ff */
[----:B------:R-:W-:-:S06]  /*30d0*/  IMAD.HI.U32 R21, R21, R47, R20 ;  /* 0x0000002f15157227 */ /* 0x000fcc00078e0014 */
[----:B------:R-:W-:-:S04]  /*30e0*/  IMAD.HI.U32 R21, R21, R0, RZ ;  /* 0x0000000015157227 */ /* 0x000fc800078e00ff */
[----:B------:R-:W-:-:S04]  /*30f0*/  IMAD.MOV R21, RZ, RZ, -R21 ;  /* 0x000000ffff157224 */ /* 0x000fc800078e0a15 */
[----:B------:R-:W-:-:S05]  /*3100*/  IMAD R22, R45, R21, R0 ;  /* 0x000000152d167224 */ /* 0x000fca00078e0200 */
[----:B------:R-:W-:-:S13]  /*3110*/  ISETP.GE.U32.AND P0, PT, R22, R45, PT ;  /* 0x0000002d1600720c */ /* 0x000fda0003f06070 */
[----:B------:R-:W-:-:S05]  /*3120*/  @P0 IMAD.IADD R22, R22, 0x1, -R45 ;  /* 0x0000000116160824 */ /* 0x000fca00078e0a2d */
[----:B------:R-:W-:-:S13]  /*3130*/  ISETP.GE.U32.AND P0, PT, R22, R45, PT ;  /* 0x0000002d1600720c */ /* 0x000fda0003f06070 */
[----:B------:R-:W-:Y:S01]  /*3140*/  @P0 IMAD.IADD R22, R22, 0x1, -R45 ;  /* 0x0000000116160824 */ /* 0x000fe200078e0a2d */
[----:B------:R-:W-:-:S04]  /*3150*/  @!P1 LOP3.LUT R22, RZ, R45, RZ, 0x33, !PT ;  /* 0x0000002dff169212 */ /* 0x000fc800078e33ff */
[----:B------:R-:W-:Y:S05]  /*3160*/  NANOSLEEP R22 ;  /* 0x000000160000735d */ /* 0x000fea0003800000 */
[----:B------:R-:W2:Y:S01]  /*3170*/  LD.E.64.STRONG.GPU R20, desc[UR8][R16.64+0x100] ;  /* 0x0001000810147980 */ /* 0x000ea2000c10fb00 */
[----:B------:R-:W-:Y:S01]  /*3180*/  UMOV UR5, 0xffffffff ;  /* 0xffffffff00057882 */ /* 0x000fe20000000000 */
[----:B------:R-:W-:Y:S02]  /*3190*/  SHF.R.U32.HI R39, RZ, 0x1, R39 ;  /* 0x00000001ff277819 */ /* 0x000fe40000011627 */
[----:B--2---:R-:W-:Y:S01]  /*31a0*/  ISETP.NE.AND P0, PT, R20, 0x63, PT ;  /* 0x000000631400780c */ /* 0x004fe20003f05270 */
[----:B------:R-:W-:-:S12]  /*31b0*/  BRA.DIV UR5, `(.L_x_53) ;  /* 0x0000007605d87947 */ /* 0x000fd8000b800000 */
[----:B------:R-:W-:-:S13]  /*31c0*/  VOTE.ANY P0, !P0 ;  /* 0x0000000000ff7806 */ /* 0x000fda0004000100 */
.L_x_224:
[----:B------:R-:W-:Y:S05]  /*31d0*/  @P0 BRA `(.L_x_54) ;  /* 0xfffffffc00900947 */ /* 0x000fea000383ffff */
.L_x_52:
[----:B------:R-:W-:Y:S01]  /*31e0*/  UMOV UR5, 0xffffffff ;  /* 0xffffffff00057882 */ /* 0x000fe20000000000 */
[----:B------:R-:W-:Y:S02]  /*31f0*/  ISETP.NE.AND P0, PT, R20, 0x65, PT ;  /* 0x000000651400780c */ /* 0x000fe40003f05270 */
[----:B------:R-:W-:Y:S11]  /*3200*/  BRA.DIV UR5, `(.L_x_55) ;  /* 0x0000007605e47947 */ /* 0x000ff6000b800000 */
[----:B------:R-:W0:Y:S01]  /*3210*/  S2R R59, SR_GEMASK ;  /* 0x00000000003b7919 */ /* 0x000e220000003c00 */
[----:B------:R-:W-:Y:S01]  /*3220*/  VOTE.ANY R22, PT, !P0 ;  /* 0x0000000000167806 */ /* 0x000fe200040e0100 */
[C---:B------:R-:W-:Y:S02]  /*3230*/  VIADD R46, R58.reuse, 0x2 ;  /* 0x000000023a2e7836 */ /* 0x040fe40000000000 */
[C---:B------:R-:W-:Y:S02]  /*3240*/  VIADD R45, R58.reuse, 0x4 ;  /* 0x000000043a2d7836 */ /* 0x040fe40000000000 */
[----:B------:R-:W-:Y:S01]  /*3250*/  VIADD R44, R58, 0x8 ;  /* 0x000000083a2c7836 */ /* 0x000fe20000000000 */
[----:B0-----:R-:W-:-:S05]  /*3260*/  LOP3.LUT R22, R22, 0x80000000, R59, 0xec, !PT ;  /* 0x8000000016167812 */ /* 0x001fca00078eec3b */
[----:B------:R-:W-:-:S05]  /*3270*/  VIADD R17, R22, 0xffffffff ;  /* 0xffffffff16117836 */ /* 0x000fca0000000000 */
[----:B------:R-:W-:-:S04]  /*3280*/  LOP3.LUT R17, R22, R17, RZ, 0xc, !PT ;  /* 0x0000001116117212 */ /* 0x000fc800078e0cff */
[----:B------:R-:W0:Y:S02]  /*3290*/  POPC R60, R17 ;  /* 0x00000011003c7309 */ /* 0x000e240000000000 */
[----:B0-----:R-:W0:Y:S01]  /*32a0*/  SHFL.DOWN PT, R39, R21, 0x1, R60 ;  /* 0x0820000015277989 */ /* 0x001e2200000e003c */
[----:B------:R-:W-:-:S04]  /*32b0*/  ISETP.GE.AND P0, PT, R58, R60, PT ;  /* 0x0000003c3a00720c */ /* 0x000fc80003f06270 */
[----:B0-----:R-:W-:Y:S02]  /*32c0*/  SEL R16, R39, RZ, !P0 ;  /* 0x000000ff27107207 */ /* 0x001fe40004000000 */
[----:B------:R-:W-:-:S03]  /*32d0*/  ISETP.GT.AND P0, PT, R46, R60, PT ;  /* 0x0000003c2e00720c */ /* 0x000fc60003f04270 */
[----:B------:R-:W-:-:S05]  /*32e0*/  IMAD.IADD R47, R16, 0x1, R21 ;  /* 0x00000001102f7824 */ /* 0x000fca00078e0215 */
[----:B------:R-:W0:Y:S02]  /*32f0*/  SHFL.DOWN PT, R39, R47, 0x2, R60 ;  /* 0x084000002f277989 */ /* 0x000e2400000e003c */
[----:B0-----:R-:W-:Y:S02]  /*3300*/  SEL R16, R39, RZ, !P0 ;  /* 0x000000ff27107207 */ /* 0x001fe40004000000 */
[----:B------:R-:W-:-:S03]  /*3310*/  ISETP.GT.AND P0, PT, R45, R60, PT ;  /* 0x0000003c2d00720c */ /* 0x000fc60003f04270 */
[----:B------:R-:W-:Y:S02]  /*3320*/  IMAD.IADD R49, R47, 0x1, R16 ;  /* 0x000000012f317824 */ /* 0x000fe400078e0210 */
[----:B------:R-:W-:-:S03]  /*3330*/  VIADD R47, R58, 0x10 ;  /* 0x000000103a2f7836 */ /* 0x000fc60000000000 */
[----:B------:R-:W0:Y:S02]  /*3340*/  SHFL.DOWN PT, R39, R49, 0x4, R60 ;  /* 0x0880000031277989 */ /* 0x000e2400000e003c */
[-C--:B------:R-:W-:Y:S02]  /*3350*/  ISETP.GT.AND P1, PT, R47, R60.reuse, PT ;  /* 0x0000003c2f00720c */ /* 0x080fe40003f24270 */
[----:B0-----:R-:W-:Y:S02]  /*3360*/  SEL R16, R39, RZ, !P0 ;  /* 0x000000ff27107207 */ /* 0x001fe40004000000 */
[----:B------:R-:W-:-:S03]  /*3370*/  ISETP.GT.AND P0, PT, R44, R60, PT ;  /* 0x0000003c2c00720c */ /* 0x000fc60003f04270 */
[----:B------:R-:W-:-:S05]  /*3380*/  IMAD.IADD R61, R49, 0x1, R16 ;  /* 0x00000001313d7824 */ /* 0x000fca00078e0210 */
[----:B------:R-:W0:Y:S02]  /*3390*/  SHFL.DOWN PT, R39, R61, 0x8, R60 ;  /* 0x090000003d277989 */ /* 0x000e2400000e003c */
[----:B0-----:R-:W-:Y:S02]  /*33a0*/  SEL R16, R39, RZ, !P0 ;  /* 0x000000ff27107207 */ /* 0x001fe40004000000 */
[----:B------:R-:W-:-:S03]  /*33b0*/  ISETP.NE.AND P0, PT, R20, 0x65, PT ;  /* 0x000000651400780c */ /* 0x000fc60003f05270 */
[----:B------:R-:W-:Y:S02]  /*33c0*/  IMAD.IADD R51, R61, 0x1, R16 ;  /* 0x000000013d337824 */ /* 0x000fe400078e0210 */
[----:B------:R-:W0:Y:S03]  /*33d0*/  LDC.64 R16, c[0x0][0x3a0] ;  /* 0x0000e800ff107b82 */ /* 0x000e260000000a00 */
[----:B------:R-:W1:Y:S05]  /*33e0*/  SHFL.DOWN PT, R39, R51, 0x10, R60 ;  /* 0x0a00000033277989 */ /* 0x000e6a00000e003c */
[----:B------:R-:W-:-:S02]  /*33f0*/  VOTE.ALL P0, P0 ;  /* 0x0000000000ff7806 */ /* 0x000fc40000000000 */
[----:B0-----:R-:W-:Y:S02]  /*3400*/  IADD3 R49, P2, PT, R16, 0x100, RZ ;  /* 0x0000010010317810 */ /* 0x001fe40007f5e0ff */
[----:B-1----:R-:W-:-:S03]  /*3410*/  SEL R48, R39, RZ, !P1 ;  /* 0x000000ff27307207 */ /* 0x002fc60004800000 */
[----:B------:R-:W-:Y:S02]  /*3420*/  IMAD.X R50, RZ, RZ, R17, P2 ;  /* 0x000000ffff327224 */ /* 0x000fe400010e0611 */
[----:B------:R-:W-:-:S07]  /*3430*/  IMAD.IADD R48, R51, 0x1, R48 ;  /* 0x0000000133307824 */ /* 0x000fce00078e0230 */
.L_x_233:
[----:B------:R-:W-:Y:S05]  /*3440*/  @!P0 BRA `(.L_x_56) ;  /* 0x0000000400248947 */ /* 0x000fea0003800000 */
[----:B------:R-:W-:-:S07]  /*3450*/  IMAD.MOV.U32 R51, RZ, RZ, 0x1a6 ;  /* 0x000001a6ff337424 */ /* 0x000fce00078e00ff */
.L_x_62:
[----:B------:R-:W-:Y:S02]  /*3460*/  IMAD.MOV.U32 R16, RZ, RZ, R49 ;  /* 0x000000ffff107224 */ /* 0x000fe400078e0031 */
[----:B------:R-:W-:Y:S02]  /*3470*/  IMAD.MOV.U32 R17, RZ, RZ, R50 ;  /* 0x000000ffff117224 */ /* 0x000fe400078e0032 */
[----:B------:R-:W-:-:S05]  /*3480*/  IMAD.WIDE R16, R14, 0x8, R16 ;  /* 0x000000080e107825 */ /* 0x000fca00078e0210 */
[----:B------:R-:W2:Y:S01]  /*3490*/  LD.E.64.STRONG.GPU R20, desc[UR8][R16.64+-0x100] ;  /* 0xffff000810147980 */ /* 0x000ea2000c10fb00 */
[----:B------:R-:W-:Y:S05]  /*34a0*/  YIELD ;  /* 0x0000000000007946 */ /* 0x000fea0003800000 */
[----:B------:R-:W-:Y:S01]  /*34b0*/  UMOV UR5, 0xffffffff ;  /* 0xffffffff00057882 */ /* 0x000fe20000000000 */
[----:B------:R-:W-:Y:S02]  /*34c0*/  SHF.R.U32.HI R51, RZ, 0x1, R51 ;  /* 0x00000001ff337819 */ /* 0x000fe40000011633 */
[----:B--2---:R-:W-:Y:S01]  /*34d0*/  ISETP.NE.AND P0, PT, R20, 0x63, PT ;  /* 0x000000631400780c */ /* 0x004fe20003f05270 */
[----:B------:R-:W-:-:S12]  /*34e0*/  BRA.DIV UR5, `(.L_x_57) ;  /* 0x0000007a05307947 */ /* 0x000fd8000b800000 */
[----:B------:R-:W-:-:S13]  /*34f0*/  VOTE.ANY P0, !P0 ;  /* 0x0000000000ff7806 */ /* 0x000fda0004000100 */
.L_x_236:
[----:B------:R-:W-:Y:S05]  /*3500*/  @!P0 BRA `(.L_x_58) ;  /* 0x0000000000748947 */ /* 0x000fea0003800000 */
[----:B------:R-:W-:-:S07]  /*3510*/  IMAD.MOV.U32 R39, RZ, RZ, R51 ;  /* 0x000000ffff277224 */ /* 0x000fce00078e0033 */
.L_x_60:
        /* <DEDUP_REMOVED lines=27> */
.L_x_239:
[----:B------:R-:W-:Y:S05]  /*36d0*/  @P0 BRA `(.L_x_60) ;  /* 0xfffffffc00900947 */ /* 0x000fea000383ffff */
.L_x_58:
[----:B------:R-:W-:Y:S01]  /*36e0*/  UMOV UR5, 0xffffffff ;  /* 0xffffffff00057882 */ /* 0x000fe20000000000 */
[----:B------:R-:W-:Y:S02]  /*36f0*/  ISETP.NE.AND P0, PT, R20, 0x65, PT ;  /* 0x000000651400780c */ /* 0x000fe40003f05270 */
[----:B------:R-:W-:Y:S11]  /*3700*/  BRA.DIV UR5, `(.L_x_61) ;  /* 0x0000007605e87947 */ /* 0x000ff6000b800000 */
[----:B------:R-:W-:Y:S01]  /*3710*/  VOTE.ANY R22, PT, !P0 ;  /* 0x0000000000167806 */ /* 0x000fe200040e0100 */
[----:B------:R-:W-:-:S03]  /*3720*/  VIADD R14, R14, 0xffffffe0 ;  /* 0xffffffe00e0e7836 */ /* 0x000fc60000000000 */
[----:B------:R-:W-:-:S05]  /*3730*/  LOP3.LUT R22, R22, 0x80000000, R59, 0xec, !PT ;  /* 0x8000000016167812 */ /* 0x000fca00078eec3b */
[----:B------:R-:W-:-:S05]  /*3740*/  VIADD R17, R22, 0xffffffff ;  /* 0xffffffff16117836 */ /* 0x000fca0000000000 */
[----:B------:R-:W-:-:S04]  /*3750*/  LOP3.LUT R17, R22, R17, RZ, 0xc, !PT ;  /* 0x0000001116117212 */ /* 0x000fc800078e0cff */
[----:B------:R-:W0:Y:S02]  /*3760*/  POPC R16, R17 ;  /* 0x0000001100107309 */ /* 0x000e240000000000 */
[----:B0-----:R-:W0:Y:S01]  /*3770*/  SHFL.DOWN PT, R39, R21, 0x1, R16 ;  /* 0x0820000015277989 */ /* 0x001e2200000e0010 */
[-C--:B------:R-:W-:Y:S02]  /*3780*/  ISETP.GE.AND P0, PT, R58, R16.reuse, PT ;  /* 0x000000103a00720c */ /* 0x080fe40003f06270 */
[-C--:B------:R-:W-:Y:S02]  /*3790*/  ISETP.GT.AND P1, PT, R47, R16.reuse, PT ;  /* 0x000000102f00720c */ /* 0x080fe40003f24270 */
[----:B0-----:R-:W-:Y:S02]  /*37a0*/  SEL R22, R39, RZ, !P0 ;  /* 0x000000ff27167207 */ /* 0x001fe40004000000 */
[----:B------:R-:W-:-:S03]  /*37b0*/  ISETP.GT.AND P0, PT, R46, R16, PT ;  /* 0x000000102e00720c */ /* 0x000fc60003f04270 */
[----:B------:R-:W-:-:S05]  /*37c0*/  IMAD.IADD R61, R22, 0x1, R21 ;  /* 0x00000001163d7824 */ /* 0x000fca00078e0215 */
[----:B------:R-:W0:Y:S02]  /*37d0*/  SHFL.DOWN PT, R39, R61, 0x2, R16 ;  /* 0x084000003d277989 */ /* 0x000e2400000e0010 */
        /* <DEDUP_REMOVED lines=9> */
[----:B------:R-:W-:-:S03]  /*3870*/  ISETP.NE.AND P0, PT, R20, 0x65, PT ;  /* 0x000000651400780c */ /* 0x000fc60003f05270 */
[----:B------:R-:W-:-:S05]  /*3880*/  IMAD.IADD R61, R21, 0x1, R22 ;  /* 0x00000001153d7824 */ /* 0x000fca00078e0216 */
[----:B------:R-:W0:Y:S05]  /*3890*/  SHFL.DOWN PT, R39, R61, 0x10, R16 ;  /* 0x0a0000003d277989 */ /* 0x000e2a00000e0010 */
[----:B------:R-:W-:Y:S02]  /*38a0*/  VOTE.ALL P0, P0 ;  /* 0x0000000000ff7806 */ /* 0x000fe40000000000 */
[----:B0-----:R-:W-:-:S04]  /*38b0*/  SEL R39, R39, RZ, !P1 ;  /* 0x000000ff27277207 */ /* 0x001fc80004800000 */
[----:B------:R-:W-:-:S07]  /*38c0*/  IADD3 R48, PT, PT, R61, R39, R48 ;  /* 0x000000273d307210 */ /* 0x000fce0007ffe030 */
.L_x_248:
[----:B------:R-:W-:Y:S05]  /*38d0*/  @P0 BRA `(.L_x_62) ;  /* 0xfffffff800e00947 */ /* 0x000fea000383ffff */
.L_x_56:
[----:B------:R-:W-:Y:S02]  /*38e0*/  ISETP.NE.AND P1, PT, R13, RZ, PT ;  /* 0x000000ff0d00720c */ /* 0x000fe40003f25270 */
[----:B------:R-:W-:-:S11]  /*38f0*/  ISETP.NE.AND P0, PT, R58, RZ, PT ;  /* 0x000000ff3a00720c */ /* 0x000fd60003f05270 */
[----:B------:R-:W0:Y:S01]  /*3900*/  @!P1 S2R R17, SR_CgaCtaId ;  /* 0x0000000000119919 */ /* 0x000e220000008800 */
[----:B------:R-:W-:Y:S01]  /*3910*/  @!P1 MOV R0, 0x400 ;  /* 0x0000040000009802 */ /* 0x000fe20000000f00 */
[----:B------:R-:W-:Y:S01]  /*3920*/  @!P1 IMAD.IADD R23, R23, 0x1, R48 ;  /* 0x0000000117179824 */ /* 0x000fe200078e0230 */
[----:B------:R-:W-:Y:S01]  /*3930*/  @!P0 MOV R14, 0x400 ;  /* 0x00000400000e8802 */ /* 0x000fe20000000f00 */
[----:B------:R-:W1:Y:S01]  /*3940*/  @!P0 S2R R21, SR_CgaCtaId ;  /* 0x0000000000158919 */ /* 0x000e620000008800 */
[----:B------:R-:W-:-:S05]  /*3950*/  @!P1 IMAD.MOV.U32 R22, RZ, RZ, 0x65 ;  /* 0x00000065ff169424 */ /* 0x000fca00078e00ff */
[----:B------:R2:W-:Y:S01]  /*3960*/  @!P1 ST.E.64.STRONG.GPU desc[UR8][R18.64+0x100], R22 ;  /* 0x0001001612009985 */ /* 0x0005e2000c10fb08 */
[----:B0-----:R-:W-:Y:S02]  /*3970*/  @!P1 LEA R0, R17, R0, 0x18 ;  /* 0x0000000011009211 */ /* 0x001fe400078ec0ff */
[----:B-1----:R-:W-:-:S03]  /*3980*/  @!P0 LEA R21, R21, R14, 0x18 ;  /* 0x0000000e15158211 */ /* 0x002fc600078ec0ff */
[----:B------:R2:W-:Y:S01]  /*3990*/  @!P1 STS [R0+0x68], R23 ;  /* 0x0000681700009388 */ /* 0x0005e20000000800 */
[----:B------:R-:W-:Y:S02]  /*39a0*/  IMAD.MOV.U32 R14, RZ, RZ, R57 ;  /* 0x000000ffff0e7224 */ /* 0x000fe400078e0039 */
[----:B------:R-:W-:Y:S01]  /*39b0*/  @!P0 IMAD.MOV.U32 R14, RZ, RZ, R48 ;  /* 0x000000ffff0e8224 */ /* 0x000fe200078e0030 */
[----:B------:R2:W-:Y:S04]  /*39c0*/  @!P1 STS [R0+0x64], R48 ;  /* 0x0000643000009388 */ /* 0x0005e80000000800 */
[----:B------:R2:W-:Y:S02]  /*39d0*/  @!P0 STS [R21+0x50], R48 ;  /* 0x0000503015008388 */ /* 0x0005e40000000800 */
.L_x_50:
[----:B------:R-:W-:Y:S05]  /*39e0*/  WARPSYNC.ALL ;  /* 0x0000000000007948 */ /* 0x000fea0003800000 */
[----:B------:R-:W0:Y:S08]  /*39f0*/  S2UR UR5, SR_CgaCtaId ;  /* 0x00000000000579c3 */ /* 0x000e300000008800 */
[----:B------:R-:W-:Y:S01]  /*3a00*/  BAR.SYNC.DEFER_BLOCKING 0x0 ;  /* 0x0000000000007b1d */ /* 0x000fe20000010000 */
[----:B------:R-:W-:-:S02]  /*3a10*/  ISETP.NE.AND P0, PT, R13, RZ, PT ;  /* 0x000000ff0d00720c */ /* 0x000fc40003f05270 */
[----:B------:R-:W-:Y:S02]  /*3a20*/  ISETP.GT.AND P2, PT, R8, 0xa, PT ;  /* 0x0000000a0800780c */ /* 0x000fe40003f44270 */
[----:B------:R-:W-:Y:S01]  /*3a30*/  ISETP.GT.AND P1, PT, R2, 0xa, PT ;  /* 0x0000000a0200780c */ /* 0x000fe20003f24270 */
[----:B------:R-:W-:Y:S01]  /*3a40*/  UMOV UR4, 0x400 ;  /* 0x0000040000047882 */ /* 0x000fe20000000000 */
[----:B------:R-:W-:Y:S02]  /*3a50*/  ISETP.GT.AND P3, PT, R9, 0xa, PT ;  /* 0x0000000a0900780c */ /* 0x000fe40003f64270 */
[----:B------:R-:W-:Y:S02]  /*3a60*/  ISETP.GT.AND P4, PT, R24, 0xa, PT ;  /* 0x0000000a1800780c */ /* 0x000fe40003f84270 */
[----:B------:R-:W-:Y:S01]  /*3a70*/  ISETP.GT.AND P5, PT, R26, 0xa, PT ;  /* 0x0000000a1a00780c */ /* 0x000fe20003fa4270 */
[----:B0-----:R-:W-:-:S09]  /*3a80*/  ULEA UR4, UR5, UR4, 0x18 ;  /* 0x0000000405047291 */ /* 0x001fd2000f8ec0ff */
[----:B--2---:R-:W0:Y:S04]  /*3a90*/  LDS R0, [UR4+0x50] ;  /* 0x00005004ff007984 */ /* 0x004e280008000800 */
[----:B------:R-:W1:Y:S04]  /*3aa0*/  LDS R16, [UR4+0x6c] ;  /* 0x00006c04ff107984 */ /* 0x000e680008000800 */
[----:B------:R-:W2:Y:S01]  /*3ab0*/  LDS R17, [UR4+0x64] ;  /* 0x00006404ff117984 */ /* 0x000ea20008000800 */
[----:B0-----:R-:W-:Y:S02]  /*3ac0*/  SEL R19, R0, RZ, P0 ;  /* 0x000000ff00137207 */ /* 0x001fe40000000000 */
[----:B-1----:R-:W-:-:S03]  /*3ad0*/  ISETP.GT.AND P0, PT, R16, 0x200, PT ;  /* 0x000002001000780c */ /* 0x002fc60003f04270 */
[----:B------:R-:W-:-:S04]  /*3ae0*/  IMAD.IADD R23, R19, 0x1, R14 ;  /* 0x0000000113177824 */ /* 0x000fc800078e020e */
[--C-:B------:R-:W-:Y:S02]  /*3af0*/  IMAD.IADD R32, R32, 0x1, R23.reuse ;  /* 0x0000000120207824 */ /* 0x100fe400078e0217 */
[--C-:B------:R-:W-:Y:S02]  /*3b00*/  IMAD.IADD R34, R34, 0x1, R23.reuse ;  /* 0x0000000122227824 */ /* 0x100fe400078e0217 */
[----:B------:R-:W-:Y:S02]  /*3b10*/  VIADD R0, R32, 0x1 ;  /* 0x0000000120007836 */ /* 0x000fe40000000000 */
[----:B------:R-:W-:Y:S02]  /*3b20*/  IMAD.IADD R35, R35, 0x1, R23 ;  /* 0x0000000123237824 */ /* 0x000fe400078e0217 */
[----:B------:R-:W-:Y:S02]  /*3b30*/  @!P2 IMAD.MOV R0, RZ, RZ, R32 ;  /* 0x000000ffff00a224 */ /* 0x000fe400078e0220 */
[----:B------:R-:W-:-:S02]  /*3b40*/  VIADD R21, R23, 0x1 ;  /* 0x0000000117157836 */ /* 0x000fc40000000000 */
[----:B------:R-:W-:Y:S02]  /*3b50*/  VIADD R14, R34, 0x1 ;  /* 0x00000001220e7836 */ /* 0x000fe40000000000 */
[----:B------:R-:W-:Y:S02]  /*3b60*/  VIADD R18, R35, 0x1 ;  /* 0x0000000123127836 */ /* 0x000fe40000000000 */
[----:B------:R-:W-:Y:S02]  /*3b70*/  VIADD R19, R0, 0x1 ;  /* 0x0000000100137836 */ /* 0x000fe40000000000 */
[--C-:B------:R-:W-:Y:S02]  /*3b80*/  IMAD.IADD R28, R28, 0x1, R23.reuse ;  /* 0x000000011c1c7824 */ /* 0x100fe400078e0217 */
[--C-:B------:R-:W-:Y:S02]  /*3b90*/  IMAD.IADD R29, R29, 0x1, R23.reuse ;  /* 0x000000011d1d7824 */ /* 0x100fe400078e0217 */
[----:B------:R-:W-:-:S02]  /*3ba0*/  IMAD.IADD R30, R30, 0x1, R23 ;  /* 0x000000011e1e7824 */ /* 0x000fc400078e0217 */
[--C-:B------:R-:W-:Y:S02]  /*3bb0*/  IMAD.IADD R31, R31, 0x1, R23.reuse ;  /* 0x000000011f1f7824 */ /* 0x100fe400078e0217 */
[--C-:B------:R-:W-:Y:S02]  /*3bc0*/  IMAD.IADD R33, R33, 0x1, R23.reuse ;  /* 0x0000000121217824 */ /* 0x100fe400078e0217 */
[----:B------:R-:W-:Y:S02]  /*3bd0*/  @!P1 IMAD.MOV R21, RZ, RZ, R23 ;  /* 0x000000ffff159224 */ /* 0x000fe400078e0217 */
[----:B------:R-:W-:Y:S02]  /*3be0*/  @!P4 IMAD.MOV R14, RZ, RZ, R34 ;  /* 0x000000ffff0ec224 */ /* 0x000fe400078e0222 */
[----:B------:R-:W-:Y:S02]  /*3bf0*/  @!P5 IMAD.MOV R18, RZ, RZ, R35 ;  /* 0x000000ffff12d224 */ /* 0x000fe400078e0223 */
[----:B------:R-:W-:Y:S01]  /*3c00*/  @!P3 IMAD.MOV R19, RZ, RZ, R0 ;  /* 0x000000ffff13b224 */ /* 0x000fe200078e0200 */
[----:B--2---:R-:W-:Y:S06]  /*3c10*/  @P0 BRA `(.L_x_63) ;  /* 0x0000000c00440947 */ /* 0x004fec0003800000 */
[----:B------:R-:W0:Y:S01]  /*3c20*/  LDCU.U8 UR4, c[0x0][0x3b8] ;  /* 0x00007700ff0477ac */ /* 0x000e220008000000 */
[----:B------:R-:W-:Y:S04]  /*3c30*/  BSSY.RECONVERGENT B0, `(.L_x_64) ;  /* 0x000000d000007945 */ /* 0x000fe80003800200 */
[----:B------:R-:W-:Y:S05]  /*3c40*/  @!P1 BRA `(.L_x_65) ;  /* 0x00000000002c9947 */ /* 0x000fea0003800000 */
[----:B0-----:R-:W-:Y:S01]  /*3c50*/  UISETP.NE.AND UP0, UPT, UR4, URZ, UPT ;  /* 0x000000ff0400728c */ /* 0x001fe2000bf05270 */
[----:B------:R-:W-:Y:S01]  /*3c60*/  CS2R R16, SRZ ;  /* 0x0000000000107805 */ /* 0x000fe2000001ff00 */
[----:B------:R-:W0:Y:S07]  /*3c70*/  LDCU.64 UR6, c[0x0][0x390] ;  /* 0x00007200ff0677ac */ /* 0x000e2e0008000a00 */
[----:B------:R-:W-:Y:S05]  /*3c80*/  BRA.U UP0, `(.L_x_66) ;  /* 0x0000000100087547 */ /* 0x000fea000b800000 */
[----:B------:R-:W1:Y:S02]  /*3c90*/  LDC.64 R16, c[0x0][0x3d0] ;  /* 0x0000f400ff107b82 */ /* 0x000e640000000a00 */
[----:B-1----:R-:W5:Y:S02]  /*3ca0*/  LDG.E.64 R16, desc[UR8][R16.64] ;  /* 0x0000000810107981 */ /* 0x002f64000c1e1b00 */
.L_x_66:
[----:B-----5:R-:W-:-:S04]  /*3cb0*/  IADD3 R2, P0, PT, R23, R16, RZ ;  /* 0x0000001017027210 */ /* 0x020fc80007f1e0ff */
[----:B------:R-:W-:Y:S02]  /*3cc0*/  LEA.HI.X.SX32 R17, R23, R17, 0x1, P0 ;  /* 0x0000001117117211 */ /* 0x000fe400000f0eff */
[----:B0-----:R-:W-:-:S04]  /*3cd0*/  LEA R16, P0, R2, UR6, 0x2 ;  /* 0x0000000602107c11 */ /* 0x001fc8000f8010ff */
[----:B------:R-:W-:-:S05]  /*3ce0*/  LEA.HI.X R17, R2, UR7, R17, 0x2, P0 ;  /* 0x0000000702117c11 */ /* 0x000fca00080f1411 */
[----:B------:R1:W-:Y:S04]  /*3cf0*/  STG.E desc[UR8][R16.64], R12 ;  /* 0x0000000c10007986 */ /* 0x0003e8000c101908 */
.L_x_65:
[----:B0-----:R-:W-:Y:S05]  /*3d00*/  BSYNC.RECONVERGENT B0 ;  /* 0x0000000000007941 */ /* 0x001fea0003800200 */
.L_x_64:
[----:B------:R-:W-:Y:S01]  /*3d10*/  ISETP.GE.AND P0, PT, R3, 0xb, PT ;  /* 0x0000000b0300780c */ /* 0x000fe20003f06270 */
[----:B------:R-:W-:-:S12]  /*3d20*/  BSSY.RECONVERGENT B0, `(.L_x_67) ;  /* 0x000000d000007945 */ /* 0x000fd80003800200 */
[----:B------:R-:W-:Y:S05]  /*3d30*/  @!P0 BRA `(.L_x_68) ;  /* 0x00000000002c8947 */ /* 0x000fea0003800000 */
[----:B------:R-:W-:Y:S01]  /*3d40*/  UISETP.NE.AND UP0, UPT, UR4, URZ, UPT ;  /* 0x000000ff0400728c */ /* 0x000fe2000bf05270 */
[----:B------:R-:W-:Y:S01]  /*3d50*/  CS2R R2, SRZ ;  /* 0x0000000000027805 */ /* 0x000fe2000001ff00 */
[----:B------:R-:W0:Y:S07]  /*3d60*/  LDCU.64 UR6, c[0x0][0x390] ;  /* 0x00007200ff0677ac */ /* 0x000e2e0008000a00 */
[----:B------:R-:W-:Y:S05]  /*3d70*/  BRA.U UP0, `(.L_x_69) ;  /* 0x0000000100087547 */ /* 0x000fea000b800000 */
[----:B------:R-:W2:Y:S02]  /*3d80*/  LDC.64 R2, c[0x0][0x3d0] ;  /* 0x0000f400ff027b82 */ /* 0x000ea40000000a00 */
[----:B--2---:R-:W5:Y:S02]  /*3d90*/  LDG.E.64 R2, desc[UR8][R2.64] ;  /* 0x0000000802027981 */ /* 0x004f64000c1e1b00 */
.L_x_69:
[----:B-1---5:R-:W-:-:S04]  /*3da0*/  IADD3 R12, P0, PT, R21, R2, RZ ;  /* 0x00000002150c7210 */ /* 0x022fc80007f1e0ff */
[----:B------:R-:W-:Y:S02]  /*3db0*/  LEA.HI.X.SX32 R3, R21, R3, 0x1, P0 ;  /* 0x0000000315037211 */ /* 0x000fe400000f0eff */
[----:B0-----:R-:W-:-:S04]  /*3dc0*/  LEA R2, P0, R12, UR6, 0x2 ;  /* 0x000000060c027c11 */ /* 0x001fc8000f8010ff */
[----:B------:R-:W-:-:S05]  /*3dd0*/  LEA.HI.X R3, R12, UR7, R3, 0x2, P0 ;  /* 0x000000070c037c11 */ /* 0x000fca00080f1403 */
[----:B------:R0:W-:Y:S04]  /*3de0*/  STG.E desc[UR8][R2.64], R56 ;  /* 0x0000003802007986 */ /* 0x0001e8000c101908 */
.L_x_68:
[----:B------:R-:W-:Y:S05]  /*3df0*/  BSYNC.RECONVERGENT B0 ;  /* 0x0000000000007941 */ /* 0x000fea0003800200 */
.L_x_67:
[----:B------:R-:W-:Y:S01]  /*3e00*/  ISETP.GE.AND P0, PT, R4, 0xb, PT ;  /* 0x0000000b0400780c */ /* 0x000fe20003f06270 */
[----:B------:R-:W-:-:S12]  /*3e10*/  BSSY.RECONVERGENT B0, `(.L_x_70) ;  /* 0x000000d000007945 */ /* 0x000fd80003800200 */
[----:B------:R-:W-:Y:S05]  /*3e20*/  @!P0 BRA `(.L_x_71) ;  /* 0x00000000002c8947 */ /* 0x000fea0003800000 */
[----:B------:R-:W-:Y:S01]  /*3e30*/  UISETP.NE.AND UP0, UPT, UR4, URZ, UPT ;  /* 0x000000ff0400728c */ /* 0x000fe2000bf05270 */
[----:B0-----:R-:W-:Y:S01]  /*3e40*/  CS2R R2, SRZ ;  /* 0x0000000000027805 */ /* 0x001fe2000001ff00 */
[----:B------:R-:W0:Y:S07]  /*3e50*/  LDCU.64 UR6, c[0x0][0x390] ;  /* 0x00007200ff0677ac */ /* 0x000e2e0008000a00 */
[----:B------:R-:W-:Y:S05]  /*3e60*/  BRA.U UP0, `(.L_x_72) ;  /* 0x0000000100087547 */ /* 0x000fea000b800000 */
[----:B------:R-:W2:Y:S02]  /*3e70*/  LDC.64 R2, c[0x0][0x3d0] ;  /* 0x0000f400ff027b82 */ /* 0x000ea40000000a00 */
[----:B--2---:R-:W5:Y:S02]  /*3e80*/  LDG.E.64 R2, desc[UR8][R2.64] ;  /* 0x0000000802027981 */ /* 0x004f64000c1e1b00 */
.L_x_72:
[----:B-----5:R-:W-:-:S04]  /*3e90*/  IADD3 R4, P0, PT, R28, R2, RZ ;  /* 0x000000021c047210 */ /* 0x020fc80007f1e0ff */
[----:B------:R-:W-:Y:S02]  /*3ea0*/  LEA.HI.X.SX32 R3, R28, R3, 0x1, P0 ;  /* 0x000000031c037211 */ /* 0x000fe400000f0eff */
[----:B0-----:R-:W-:-:S04]  /*3eb0*/  LEA R2, P0, R4, UR6, 0x2 ;  /* 0x0000000604027c11 */ /* 0x001fc8000f8010ff */
[----:B------:R-:W-:-:S05]  /*3ec0*/  LEA.HI.X R3, R4, UR7, R3, 0x2, P0 ;  /* 0x0000000704037c11 */ /* 0x000fca00080f1403 */
[----:B------:R2:W-:Y:S04]  /*3ed0*/  STG.E desc[UR8][R2.64], R55 ;  /* 0x0000003702007986 */ /* 0x0005e8000c101908 */
.L_x_71:
[----:B------:R-:W-:Y:S05]  /*3ee0*/  BSYNC.RECONVERGENT B0 ;  /* 0x0000000000007941 */ /* 0x000fea0003800200 */
.L_x_70:
[----:B------:R-:W-:Y:S01]  /*3ef0*/  ISETP.GE.AND P0, PT, R5, 0xb, PT ;  /* 0x0000000b0500780c */ /* 0x000fe20003f06270 */
[----:B------:R-:W-:-:S12]  /*3f00*/  BSSY.RECONVERGENT B0, `(.L_x_73) ;  /* 0x000000d000007945 */ /* 0x000fd80003800200 */
[----:B------:R-:W-:Y:S05]  /*3f10*/  @!P0 BRA `(.L_x_74) ;  /* 0x00000000002c8947 */ /* 0x000fea0003800000 */
[----:B------:R-:W-:Y:S01]  /*3f20*/  UISETP.NE.AND UP0, UPT, UR4, URZ, UPT ;  /* 0x000000ff0400728c */ /* 0x000fe2000bf05270 */
[----:B0-2---:R-:W-:Y:S01]  /*3f30*/  CS2R R2, SRZ ;  /* 0x0000000000027805 */ /* 0x005fe2000001ff00 */
[----:B------:R-:W0:Y:S07]  /*3f40*/  LDCU.64 UR6, c[0x0][0x390] ;  /* 0x00007200ff0677ac */ /* 0x000e2e0008000a00 */
[----:B------:R-:W-:Y:S05]  /*3f50*/  BRA.U UP0, `(.L_x_75) ;  /* 0x0000000100087547 */ /* 0x000fea000b800000 */
[----:B------:R-:W2:Y:S02]  /*3f60*/  LDC.64 R2, c[0x0][0x3d0] ;  /* 0x0000f400ff027b82 */ /* 0x000ea40000000a00 */
[----:B--2---:R-:W5:Y:S02]  /*3f70*/  LDG.E.64 R2, desc[UR8][R2.64] ;  /* 0x0000000802027981 */ /* 0x004f64000c1e1b00 */
.L_x_75:
[----:B-----5:R-:W-:-:S04]  /*3f80*/  IADD3 R4, P0, PT, R29, R2, RZ ;  /* 0x000000021d047210 */ /* 0x020fc80007f1e0ff */
[----:B------:R-:W-:Y:S02]  /*3f90*/  LEA.HI.X.SX32 R3, R29, R3, 0x1, P0 ;  /* 0x000000031d037211 */ /* 0x000fe400000f0eff */
[----:B0-----:R-:W-:-:S04]  /*3fa0*/  LEA R2, P0, R4, UR6, 0x2 ;  /* 0x0000000604027c11 */ /* 0x001fc8000f8010ff */
[----:B------:R-:W-:-:S05]  /*3fb0*/  LEA.HI.X R3, R4, UR7, R3, 0x2, P0 ;  /* 0x0000000704037c11 */ /* 0x000fca00080f1403 */
[----:B------:R3:W-:Y:S04]  /*3fc0*/  STG.E desc[UR8][R2.64], R54 ;  /* 0x0000003602007986 */ /* 0x0007e8000c101908 */
.L_x_74:
[----:B------:R-:W-:Y:S05]  /*3fd0*/  BSYNC.RECONVERGENT B0 ;  /* 0x0000000000007941 */ /* 0x000fea0003800200 */
.L_x_73:
[----:B------:R-:W-:Y:S01]  /*3fe0*/  ISETP.GE.AND P0, PT, R6, 0xb, PT ;  /* 0x0000000b0600780c */ /* 0x000fe20003f06270 */
[----:B------:R-:W-:-:S12]  /*3ff0*/  BSSY.RECONVERGENT B0, `(.L_x_76) ;  /* 0x000000d000007945 */ /* 0x000fd80003800200 */
[----:B------:R-:W-:Y:S05]  /*4000*/  @!P0 BRA `(.L_x_77) ;  /* 0x00000000002c8947 */ /* 0x000fea0003800000 */
[----:B------:R-:W-:Y:S01]  /*4010*/  UISETP.NE.AND UP0, UPT, UR4, URZ, UPT ;  /* 0x000000ff0400728c */ /* 0x000fe2000bf05270 */
[----:B0-23--:R-:W-:Y:S01]  /*4020*/  CS2R R2, SRZ ;  /* 0x0000000000027805 */ /* 0x00dfe2000001ff00 */
[----:B------:R-:W0:Y:S07]  /*4030*/  LDCU.64 UR6, c[0x0][0x390] ;  /* 0x00007200ff0677ac */ /* 0x000e2e0008000a00 */
[----:B------:R-:W-:Y:S05]  /*4040*/  BRA.U UP0, `(.L_x_78) ;  /* 0x0000000100087547 */ /* 0x000fea000b800000 */
[----:B------:R-:W2:Y:S02]  /*4050*/  LDC.64 R2, c[0x0][0x3d0] ;  /* 0x0000f400ff027b82 */ /* 0x000ea40000000a00 */
[----:B--2---:R-:W5:Y:S02]  /*4060*/  LDG.E.64 R2, desc[UR8][R2.64] ;  /* 0x0000000802027981 */ /* 0x004f64000c1e1b00 */
.L_x_78:
[----:B-----5:R-:W-:-:S04]  /*4070*/  IADD3 R4, P0, PT, R30, R2, RZ ;  /* 0x000000021e047210 */ /* 0x020fc80007f1e0ff */
[----:B------:R-:W-:Y:S02]  /*4080*/  LEA.HI.X.SX32 R3, R30, R3, 0x1, P0 ;  /* 0x000000031e037211 */ /* 0x000fe400000f0eff */
[----:B0-----:R-:W-:-:S04]  /*4090*/  LEA R2, P0, R4, UR6, 0x2 ;  /* 0x0000000604027c11 */ /* 0x001fc8000f8010ff */
[----:B------:R-:W-:-:S05]  /*40a0*/  LEA.HI.X R3, R4, UR7, R3, 0x2, P0 ;  /* 0x0000000704037c11 */ /* 0x000fca00080f1403 */
[----:B------:R4:W-:Y:S04]  /*40b0*/  STG.E desc[UR8][R2.64], R53 ;  /* 0x0000003502007986 */ /* 0x0009e8000c101908 */
.L_x_77:
[----:B------:R-:W-:Y:S05]  /*40c0*/  BSYNC.RECONVERGENT B0 ;  /* 0x0000000000007941 */ /* 0x000fea0003800200 */
.L_x_76:
[----:B------:R-:W-:Y:S01]  /*40d0*/  ISETP.GE.AND P0, PT, R7, 0xb, PT ;  /* 0x0000000b0700780c */ /* 0x000fe20003f06270 */
[----:B------:R-:W-:-:S12]  /*40e0*/  BSSY.RECONVERGENT B0, `(.L_x_79) ;  /* 0x000000d000007945 */ /* 0x000fd80003800200 */
[----:B------:R-:W-:Y:S05]  /*40f0*/  @!P0 BRA `(.L_x_80) ;  /* 0x00000000002c8947 */ /* 0x000fea0003800000 */
[----:B------:R-:W-:Y:S01]  /*4100*/  UISETP.NE.AND UP0, UPT, UR4, URZ, UPT ;  /* 0x000000ff0400728c */ /* 0x000fe2000bf05270 */
[----:B0-234-:R-:W-:Y:S01]  /*4110*/  CS2R R2, SRZ ;  /* 0x0000000000027805 */ /* 0x01dfe2000001ff00 */
[----:B------:R-:W0:Y:S07]  /*4120*/  LDCU.64 UR6, c[0x0][0x390] ;  /* 0x00007200ff0677ac */ /* 0x000e2e0008000a00 */
[----:B------:R-:W-:Y:S05]  /*4130*/  BRA.U UP0, `(.L_x_81) ;  /* 0x0000000100087547 */ /* 0x000fea000b800000 */
[----:B------:R-:W2:Y:S02]  /*4140*/  LDC.64 R2, c[0x0][0x3d0] ;  /* 0x0000f400ff027b82 */ /* 0x000ea40000000a00 */
[----:B--2---:R-:W5:Y:S02]  /*4150*/  LDG.E.64 R2, desc[UR8][R2.64] ;  /* 0x0000000802027981 */ /* 0x004f64000c1e1b00 */
.L_x_81:
[----:B-----5:R-:W-:-:S04]  /*4160*/  IADD3 R4, P0, PT, R31, R2, RZ ;  /* 0x000000021f047210 */ /* 0x020fc80007f1e0ff */
[----:B------:R-:W-:Y:S02]  /*4170*/  LEA.HI.X.SX32 R3, R31, R3, 0x1, P0 ;  /* 0x000000031f037211 */ /* 0x000fe400000f0eff */
[----:B0-----:R-:W-:-:S04]  /*4180*/  LEA R2, P0, R4, UR6, 0x2 ;  /* 0x0000000604027c11 */ /* 0x001fc8000f8010ff */
[----:B------:R-:W-:-:S05]  /*4190*/  LEA.HI.X R3, R4, UR7, R3, 0x2, P0 ;  /* 0x0000000704037c11 */ /* 0x000fca00080f1403 */
[----:B------:R0:W-:Y:S04]  /*41a0*/  STG.E desc[UR8][R2.64], R52 ;  /* 0x0000003402007986 */ /* 0x0001e8000c101908 */
.L_x_80:
[----:B------:R-:W-:Y:S05]  /*41b0*/  BSYNC.RECONVERGENT B0 ;  /* 0x0000000000007941 */ /* 0x000fea0003800200 */
.L_x_79:
        /* <DEDUP_REMOVED lines=9> */
.L_x_84:
[----:B-----5:R-:W-:-:S04]  /*4250*/  IADD3 R4, P0, PT, R32, R2, RZ ;  /* 0x0000000220047210 */ /* 0x020fc80007f1e0ff */
[----:B------:R-:W-:Y:S02]  /*4260*/  LEA.HI.X.SX32 R3, R32, R3, 0x1, P0 ;  /* 0x0000000320037211 */ /* 0x000fe400000f0eff */
[----:B0-----:R-:W-:-:S04]  /*4270*/  LEA R2, P0, R4, UR6, 0x2 ;  /* 0x0000000604027c11 */ /* 0x001fc8000f8010ff */
[----:B------:R-:W-:-:S05]  /*4280*/  LEA.HI.X R3, R4, UR7, R3, 0x2, P0 ;  /* 0x0000000704037c11 */ /* 0x000fca00080f1403 */
[----:B------:R0:W-:Y:S04]  /*4290*/  STG.E desc[UR8][R2.64], R43 ;  /* 0x0000002b02007986 */ /* 0x0001e8000c101908 */
.L_x_83:
[----:B------:R-:W-:Y:S05]  /*42a0*/  BSYNC.RECONVERGENT B0 ;  /* 0x0000000000007941 */ /* 0x000fea0003800200 */
.L_x_82:
        /* <DEDUP_REMOVED lines=9> */
.L_x_87:
[----:B-----5:R-:W-:-:S04]  /*4340*/  IADD3 R4, P0, PT, R0, R2, RZ ;  /* 0x0000000200047210 */ /* 0x020fc80007f1e0ff */
[----:B------:R-:W-:Y:S02]  /*4350*/  LEA.HI.X.SX32 R3, R0, R3, 0x1, P0 ;  /* 0x0000000300037211 */ /* 0x000fe400000f0eff */
[----:B0-----:R-:W-:-:S04]  /*4360*/  LEA R2, P0, R4, UR6, 0x2 ;  /* 0x0000000604027c11 */ /* 0x001fc8000f8010ff */
[----:B------:R-:W-:-:S05]  /*4370*/  LEA.HI.X R3, R4, UR7, R3, 0x2, P0 ;  /* 0x0000000704037c11 */ /* 0x000fca00080f1403 */
[----:B------:R0:W-:Y:S04]  /*4380*/  STG.E desc[UR8][R2.64], R42 ;  /* 0x0000002a02007986 */ /* 0x0001e8000c101908 */
.L_x_86:
[----:B------:R-:W-:Y:S05]  /*4390*/  BSYNC.RECONVERGENT B0 ;  /* 0x0000000000007941 */ /* 0x000fea0003800200 */
.L_x_85:
        /* <DEDUP_REMOVED lines=9> */
.L_x_90:
[----:B-----5:R-:W-:-:S04]  /*4430*/  IADD3 R0, P0, PT, R19, R2, RZ ;  /* 0x0000000213007210 */ /* 0x020fc80007f1e0ff */
[----:B------:R-:W-:Y:S02]  /*4440*/  LEA.HI.X.SX32 R3, R19, R3, 0x1, P0 ;  /* 0x0000000313037211 */ /* 0x000fe400000f0eff */
[----:B0-----:R-:W-:-:S04]  /*4450*/  LEA R2, P0, R0, UR6, 0x2 ;  /* 0x0000000600027c11 */ /* 0x001fc8000f8010ff */
[----:B------:R-:W-:-:S05]  /*4460*/  LEA.HI.X R3, R0, UR7, R3, 0x2, P0 ;  /* 0x0000000700037c11 */ /* 0x000fca00080f1403 */
[----:B------:R0:W-:Y:S04]  /*4470*/  STG.E desc[UR8][R2.64], R41 ;  /* 0x0000002902007986 */ /* 0x0001e8000c101908 */
.L_x_89:
[----:B------:R-:W-:Y:S05]  /*4480*/  BSYNC.RECONVERGENT B0 ;  /* 0x0000000000007941 */ /* 0x000fea0003800200 */
.L_x_88:
        /* <DEDUP_REMOVED lines=9> */
.L_x_93:
[----:B-----5:R-:W-:-:S04]  /*4520*/  IADD3 R0, P0, PT, R33, R2, RZ ;  /* 0x0000000221007210 */ /* 0x020fc80007f1e0ff */
[----:B------:R-:W-:Y:S02]  /*4530*/  LEA.HI.X.SX32 R3, R33, R3, 0x1, P0 ;  /* 0x0000000321037211 */ /* 0x000fe400000f0eff */
[----:B0-----:R-:W-:-:S04]  /*4540*/  LEA R2, P0, R0, UR6, 0x2 ;  /* 0x0000000600027c11 */ /* 0x001fc8000f8010ff */
[----:B------:R-:W-:-:S05]  /*4550*/  LEA.HI.X R3, R0, UR7, R3, 0x2, P0 ;  /* 0x0000000700037c11 */ /* 0x000fca00080f1403 */
[----:B------:R0:W-:Y:S04]  /*4560*/  STG.E desc[UR8][R2.64], R40 ;  /* 0x0000002802007986 */ /* 0x0001e8000c101908 */
.L_x_92:
[----:B------:R-:W-:Y:S05]  /*4570*/  BSYNC.RECONVERGENT B0 ;  /* 0x0000000000007941 */ /* 0x000fea0003800200 */
.L_x_91:
        /* <DEDUP_REMOVED lines=9> */
.L_x_96:
[----:B-----5:R-:W-:-:S04]  /*4610*/  IADD3 R0, P0, PT, R34, R2, RZ ;  /* 0x0000000222007210 */ /* 0x020fc80007f1e0ff */
[----:B------:R-:W-:Y:S02]  /*4620*/  LEA.HI.X.SX32 R3, R34, R3, 0x1, P0 ;  /* 0x0000000322037211 */ /* 0x000fe400000f0eff */
[----:B0-----:R-:W-:-:S04]  /*4630*/  LEA R2, P0, R0, UR6, 0x2 ;  /* 0x0000000600027c11 */ /* 0x001fc8000f8010ff */
[----:B------:R-:W-:-:S05]  /*4640*/  LEA.HI.X R3, R0, UR7, R3, 0x2, P0 ;  /* 0x0000000700037c11 */ /* 0x000fca00080f1403 */
[----:B------:R0:W-:Y:S04]  /*4650*/  STG.E desc[UR8][R2.64], R38 ;  /* 0x0000002602007986 */ /* 0x0001e8000c101908 */
.L_x_95:
[----:B------:R-:W-:Y:S05]  /*4660*/  BSYNC.RECONVERGENT B0 ;  /* 0x0000000000007941 */ /* 0x000fea0003800200 */
.L_x_94:
        /* <DEDUP_REMOVED lines=9> */
.L_x_99:
[----:B-----5:R-:W-:-:S04]  /*4700*/  IADD3 R0, P0, PT, R14, R2, RZ ;  /* 0x000000020e007210 */ /* 0x020fc80007f1e0ff */
[----:B------:R-:W-:Y:S02]  /*4710*/  LEA.HI.X.SX32 R3, R14, R3, 0x1, P0 ;  /* 0x000000030e037211 */ /* 0x000fe400000f0eff */
[----:B0-----:R-:W-:-:S04]  /*4720*/  LEA R2, P0, R0, UR6, 0x2 ;  /* 0x0000000600027c11 */ /* 0x001fc8000f8010ff */
[----:B------:R-:W-:-:S05]  /*4730*/  LEA.HI.X R3, R0, UR7, R3, 0x2, P0 ;  /* 0x0000000700037c11 */ /* 0x000fca00080f1403 */
[----:B------:R0:W-:Y:S04]  /*4740*/  STG.E desc[UR8][R2.64], R37 ;  /* 0x0000002502007986 */ /* 0x0001e8000c101908 */
.L_x_98:
[----:B------:R-:W-:Y:S05]  /*4750*/  BSYNC.RECONVERGENT B0 ;  /* 0x0000000000007941 */ /* 0x000fea0003800200 */
.L_x_97:
        /* <DEDUP_REMOVED lines=9> */
.L_x_102:
[----:B-----5:R-:W-:-:S04]  /*47f0*/  IADD3 R0, P0, PT, R35, R2, RZ ;  /* 0x0000000223007210 */ /* 0x020fc80007f1e0ff */
[----:B------:R-:W-:Y:S02]  /*4800*/  LEA.HI.X.SX32 R3, R35, R3, 0x1, P0 ;  /* 0x0000000323037211 */ /* 0x000fe400000f0eff */
[----:B0-----:R-:W-:-:S04]  /*4810*/  LEA R2, P0, R0, UR6, 0x2 ;  /* 0x0000000600027c11 */ /* 0x001fc8000f8010ff */
[----:B------:R-:W-:-:S05]  /*4820*/  LEA.HI.X R3, R0, UR7, R3, 0x2, P0 ;  /* 0x0000000700037c11 */ /* 0x000fca00080f1403 */
[----:B------:R0:W-:Y:S04]  /*4830*/  STG.E desc[UR8][R2.64], R36 ;  /* 0x0000002402007986 */ /* 0x0001e8000c101908 */
.L_x_101:
[----:B------:R-:W-:Y:S05]  /*4840*/  BSYNC.RECONVERGENT B0 ;  /* 0x0000000000007941 */ /* 0x000fea0003800200 */
.L_x_100:
[----:B------:R-:W-:-:S13]  /*4850*/  ISETP.GE.AND P0, PT, R27, 0xb, PT ;  /* 0x0000000b1b00780c */ /* 0x000fda0003f06270 */
[----:B------:R-:W-:Y:S05]  /*4860*/  @!P0 EXIT ;  /* 0x000000000000894d */ /* 0x000fea0003800000 */
[----:B------:R-:W-:Y:S01]  /*4870*/  UISETP.NE.AND UP0, UPT, UR4, URZ, UPT ;  /* 0x000000ff0400728c */ /* 0x000fe2000bf05270 */
[----:B0-234-:R-:W-:-:S08]  /*4880*/  CS2R R2, SRZ ;  /* 0x0000000000027805 */ /* 0x01dfd0000001ff00 */
[----:B------:R-:W-:Y:S05]  /*4890*/  BRA.U UP0, `(.L_x_103) ;  /* 0x0000000100087547 */ /* 0x000fea000b800000 */
[----:B------:R-:W0:Y:S02]  /*48a0*/  LDC.64 R2, c[0x0][0x3d0] ;  /* 0x0000f400ff027b82 */ /* 0x000e240000000a00 */
[----:B0-----:R-:W5:Y:S02]  /*48b0*/  LDG.E.64 R2, desc[UR8][R2.64] ;  /* 0x0000000802027981 */ /* 0x001f64000c1e1b00 */
.L_x_103:
[----:B------:R-:W0:Y:S01]  /*48c0*/  LDCU.64 UR4, c[0x0][0x390] ;  /* 0x00007200ff0477ac */ /* 0x000e220008000a00 */
[----:B-----5:R-:W-:-:S04]  /*48d0*/  IADD3 R0, P0, PT, R18, R2, RZ ;  /* 0x0000000212007210 */ /* 0x020fc80007f1e0ff */
[----:B------:R-:W-:Y:S02]  /*48e0*/  LEA.HI.X.SX32 R3, R18, R3, 0x1, P0 ;  /* 0x0000000312037211 */ /* 0x000fe400000f0eff */
[----:B0-----:R-:W-:-:S04]  /*48f0*/  LEA R2, P0, R0, UR4, 0x2 ;  /* 0x0000000400027c11 */ /* 0x001fc8000f8010ff */
[----:B------:R-:W-:-:S05]  /*4900*/  LEA.HI.X R3, R0, UR5, R3, 0x2, P0 ;  /* 0x0000000500037c11 */ /* 0x000fca00080f1403 */
[----:B------:R-:W-:Y:S01]  /*4910*/  STG.E desc[UR8][R2.64], R15 ;  /* 0x0000000f02007986 */ /* 0x000fe2000c101908 */
[----:B------:R-:W-:Y:S05]  /*4920*/  EXIT ;  /* 0x000000000000794d */ /* 0x000fea0003800000 */
.L_x_63:
[----:B------:R-:W-:Y:S01]  /*4930*/  BAR.SYNC.DEFER_BLOCKING 0x0 ;  /* 0x0000000000007b1d */ /* 0x000fe20000010000 */
[----:B------:R-:W-:Y:S02]  /*4940*/  ISETP.GE.AND P3, PT, R2, 0xb, PT ;  /* 0x0000000b0200780c */ /* 0x000fe40003f66270 */
[----:B------:R-:W-:Y:S02]  /*4950*/  ISETP.GE.AND P4, PT, R3, 0xb, PT ;  /* 0x0000000b0300780c */ /* 0x000fe40003f86270 */
[----:B------:R-:W-:Y:S02]  /*4960*/  ISETP.GE.AND P5, PT, R4, 0xb, PT ;  /* 0x0000000b0400780c */ /* 0x000fe40003fa6270 */
[----:B------:R-:W-:Y:S02]  /*4970*/  ISETP.GE.AND P6, PT, R5, 0xb, PT ;  /* 0x0000000b0500780c */ /* 0x000fe40003fc6270 */
[----:B------:R-:W-:Y:S02]  /*4980*/  ISETP.GE.AND P0, PT, R6, 0xb, PT ;  /* 0x0000000b0600780c */ /* 0x000fe40003f06270 */
[----:B------:R-:W-:-:S02]  /*4990*/  ISETP.GE.AND P1, PT, R7, 0xb, PT ;  /* 0x0000000b0700780c */ /* 0x000fc40003f26270 */
[----:B------:R-:W-:Y:S01]  /*49a0*/  ISETP.GE.AND P2, PT, R8, 0xb, PT ;  /* 0x0000000b0800780c */ /* 0x000fe20003f46270 */
[--C-:B------:R-:W-:Y:S02]  /*49b0*/  @P3 IMAD.IADD R2, R23, 0x1, -R17.reuse ;  /* 0x0000000117023824 */ /* 0x100fe400078e0a11 */
[--C-:B------:R-:W-:Y:S02]  /*49c0*/  @P4 IMAD.IADD R21, R21, 0x1, -R17.reuse ;  /* 0x0000000115154824 */ /* 0x100fe400078e0a11 */
[--C-:B------:R-:W-:Y:S01]  /*49d0*/  @P5 IMAD.IADD R28, R28, 0x1, -R17.reuse ;  /* 0x000000011c1c5824 */ /* 0x100fe200078e0a11 */
[----:B------:R-:W-:Y:S01]  /*49e0*/  @P3 LEA R3, R2, UR4, 0x2 ;  /* 0x0000000402033c11 */ /* 0x000fe2000f8e10ff */
[--C-:B------:R-:W-:Y:S01]  /*49f0*/  @P6 IMAD.IADD R29, R29, 0x1, -R17.reuse ;  /* 0x000000011d1d6824 */ /* 0x100fe200078e0a11 */
[----:B------:R-:W-:Y:S01]  /*4a00*/  @P4 LEA R21, R21, UR4, 0x2 ;  /* 0x0000000415154c11 */ /* 0x000fe2000f8e10ff */
[--C-:B------:R-:W-:Y:S01]  /*4a10*/  @P0 IMAD.IADD R30, R30, 0x1, -R17.reuse ;  /* 0x000000011e1e0824 */ /* 0x100fe200078e0a11 */
[----:B------:R-:W-:Y:S01]  /*4a20*/  @P5 LEA R28, R28, UR4, 0x2 ;  /* 0x000000041c1c5c11 */ /* 0x000fe2000f8e10ff */
[--C-:B------:R-:W-:Y:S01]  /*4a30*/  @P1 IMAD.IADD R31, R31, 0x1, -R17.reuse ;  /* 0x000000011f1f1824 */ /* 0x100fe200078e0a11 */
[----:B------:R-:W-:Y:S01]  /*4a40*/  @P6 LEA R29, R29, UR4, 0x2 ;  /* 0x000000041d1d6c11 */ /* 0x000fe2000f8e10ff */
[----:B------:R-:W-:Y:S01]  /*4a50*/  @P2 IMAD.IADD R32, R32, 0x1, -R17 ;  /* 0x0000000120202824 */ /* 0x000fe200078e0a11 */
[----:B------:R-:W-:Y:S01]  /*4a60*/  @P0 LEA R30, R30, UR4, 0x2 ;  /* 0x000000041e1e0c11 */ /* 0x000fe2000f8e10ff */
[----:B------:R0:W-:Y:S01]  /*4a70*/  @P3 STS [R3], R12 ;  /* 0x0000000c03003388 */ /* 0x0001e20000000800 */
[----:B------:R-:W-:-:S02]  /*4a80*/  @P1 LEA R31, R31, UR4, 0x2 ;  /* 0x000000041f1f1c11 */ /* 0x000fc4000f8e10ff */
[----:B------:R-:W-:Y:S01]  /*4a90*/  ISETP.GE.AND P3, PT, R9, 0xb, PT ;  /* 0x0000000b0900780c */ /* 0x000fe20003f66270 */
[----:B------:R1:W-:Y:S01]  /*4aa0*/  @P4 STS [R21], R56 ;  /* 0x0000003815004388 */ /* 0x0003e20000000800 */
[----:B------:R-:W-:Y:S02]  /*4ab0*/  @P2 LEA R32, R32, UR4, 0x2 ;  /* 0x0000000420202c11 */ /* 0x000fe4000f8e10ff */
[----:B------:R-:W-:Y:S01]  /*4ac0*/  ISETP.GE.AND P4, PT, R10, 0xb, PT ;  /* 0x0000000b0a00780c */ /* 0x000fe20003f86270 */
[----:B------:R1:W-:Y:S01]  /*4ad0*/  @P5 STS [R28], R55 ;  /* 0x000000371c005388 */ /* 0x0003e20000000800 */
[----:B------:R-:W-:-:S03]  /*4ae0*/  ISETP.GE.AND P5, PT, R11, 0xb, PT ;  /* 0x0000000b0b00780c */ /* 0x000fc60003fa6270 */
[----:B------:R1:W-:Y:S01]  /*4af0*/  @P6 STS [R29], R54 ;  /* 0x000000361d006388 */ /* 0x0003e20000000800 */
[----:B------:R-:W-:-:S03]  /*4b00*/  ISETP.GE.AND P6, PT, R24, 0xb, PT ;  /* 0x0000000b1800780c */ /* 0x000fc60003fc6270 */
[----:B------:R1:W-:Y:S01]  /*4b10*/  @P0 STS [R30], R53 ;  /* 0x000000351e000388 */ /* 0x0003e20000000800 */
[----:B------:R-:W-:Y:S01]  /*4b20*/  ISETP.GE.AND P0, PT, R25, 0xb, PT ;  /* 0x0000000b1900780c */ /* 0x000fe20003f06270 */
[--C-:B------:R-:W-:Y:S02]  /*4b30*/  @P3 IMAD.IADD R0, R0, 0x1, -R17.reuse ;  /* 0x0000000100003824 */ /* 0x100fe400078e0a11 */
[----:B------:R1:W-:Y:S01]  /*4b40*/  @P1 STS [R31], R52 ;  /* 0x000000341f001388 */ /* 0x0003e20000000800 */
[----:B------:R-:W-:Y:S01]  /*4b50*/  ISETP.GE.AND P1, PT, R26, 0xb, PT ;  /* 0x0000000b1a00780c */ /* 0x000fe20003f26270 */
[--C-:B------:R-:W-:Y:S01]  /*4b60*/  @P4 IMAD.IADD R19, R19, 0x1, -R17.reuse ;  /* 0x0000000113134824 */ /* 0x100fe200078e0a11 */
[----:B0-----:R-:W-:Y:S01]  /*4b70*/  @P3 LEA R3, R0, UR4, 0x2 ;  /* 0x0000000400033c11 */ /* 0x001fe2000f8e10ff */
[----:B------:R1:W-:Y:S01]  /*4b80*/  @P2 STS [R32], R43 ;  /* 0x0000002b20002388 */ /* 0x0003e20000000800 */
[----:B------:R-:W-:Y:S01]  /*4b90*/  ISETP.GE.AND P2, PT, R27, 0xb, PT ;  /* 0x0000000b1b00780c */ /* 0x000fe20003f46270 */
[--C-:B------:R-:W-:Y:S01]  /*4ba0*/  @P5 IMAD.IADD R33, R33, 0x1, -R17.reuse ;  /* 0x0000000121215824 */ /* 0x100fe200078e0a11 */
[----:B------:R-:W-:Y:S01]  /*4bb0*/  @P4 LEA R0, R19, UR4, 0x2 ;  /* 0x0000000413004c11 */ /* 0x000fe2000f8e10ff */
[--C-:B------:R-:W-:Y:S01]  /*4bc0*/  @P6 IMAD.IADD R34, R34, 0x1, -R17.reuse ;  /* 0x0000000122226824 */ /* 0x100fe200078e0a11 */
[----:B------:R1:W-:Y:S01]  /*4bd0*/  @P3 STS [R3], R42 ;  /* 0x0000002a03003388 */ /* 0x0003e20000000800 */
[----:B------:R-:W-:Y:S01]  /*4be0*/  @P0 IMAD.IADD R14, R14, 0x1, -R17 ;  /* 0x000000010e0e0824 */ /* 0x000fe200078e0a11 */
[----:B------:R-:W-:-:S02]  /*4bf0*/  @P5 LEA R33, R33, UR4, 0x2 ;  /* 0x0000000421215c11 */ /* 0x000fc4000f8e10ff */
[----:B------:R-:W-:Y:S01]  /*4c00*/  @P6 LEA R5, R34, UR4, 0x2 ;  /* 0x0000000422056c11 */ /* 0x000fe2000f8e10ff */
[--C-:B------:R-:W-:Y:S01]  /*4c10*/  @P1 IMAD.IADD R35, R35, 0x1, -R17.reuse ;  /* 0x0000000123231824 */ /* 0x100fe200078e0a11 */
[----:B------:R-:W-:Y:S01]  /*4c20*/  @P0 LEA R14, R14, UR4, 0x2 ;  /* 0x000000040e0e0c11 */ /* 0x000fe2000f8e10ff */
[----:B------:R1:W-:Y:S01]  /*4c30*/  @P4 STS [R0], R41 ;  /* 0x0000002900004388 */ /* 0x0003e20000000800 */
[----:B------:R-:W-:Y:S01]  /*4c40*/  ISETP.GE.AND P3, PT, R13, R16, PT ;  /* 0x000000100d00720c */ /* 0x000fe20003f66270 */
[----:B------:R-:W-:Y:S01]  /*4c50*/  @P2 IMAD.IADD R18, R18, 0x1, -R17 ;  /* 0x0000000112122824 */ /* 0x000fe200078e0a11 */
[----:B------:R-:W-:Y:S01]  /*4c60*/  @P1 LEA R35, R35, UR4, 0x2 ;  /* 0x0000000423231c11 */ /* 0x000fe2000f8e10ff */
[----:B------:R1:W-:Y:S03]  /*4c70*/  @P5 STS [R33], R40 ;  /* 0x0000002821005388 */ /* 0x0003e60000000800 */
[----:B------:R-:W-:Y:S01]  /*4c80*/  @P2 LEA R18, R18, UR4, 0x2 ;  /* 0x0000000412122c11 */ /* 0x000fe2000f8e10ff */
[----:B------:R1:W-:Y:S04]  /*4c90*/  @P6 STS [R5], R38 ;  /* 0x0000002605006388 */ /* 0x0003e80000000800 */
[----:B------:R1:W-:Y:S04]  /*4ca0*/  @P0 STS [R14], R37 ;  /* 0x000000250e000388 */ /* 0x0003e80000000800 */
[----:B------:R1:W-:Y:S04]  /*4cb0*/  @P1 STS [R35], R36 ;  /* 0x0000002423001388 */ /* 0x0003e80000000800 */
[----:B------:R1:W-:Y:S01]  /*4cc0*/  @P2 STS [R18], R15 ;  /* 0x0000000f12002388 */ /* 0x0003e20000000800 */
[----:B------:R-:W-:Y:S06]  /*4cd0*/  BAR.SYNC.DEFER_BLOCKING 0x0 ;  /* 0x0000000000007b1d */ /* 0x000fec0000010000 */
[----:B------:R-:W-:Y:S05]  /*4ce0*/  @P3 EXIT ;  /* 0x000000000000394d */ /* 0x000fea0003800000 */
[----:B-1----:R-:W-:Y:S01]  /*4cf0*/  LOP3.LUT R3, RZ, R13, RZ, 0x33, !PT ;  /* 0x0000000dff037212 */ /* 0x002fe200078e33ff */
[----:B------:R-:W0:Y:S01]  /*4d00*/  LDCU.U8 UR6, c[0x0][0x3b8] ;  /* 0x00007700ff0677ac */ /* 0x000e220008000000 */
[----:B------:R-:W-:Y:S03]  /*4d10*/  BSSY.RECONVERGENT B0, `(.L_x_104) ;  /* 0x000001e000007945 */ /* 0x000fe60003800200 */
[----:B------:R-:W-:Y:S01]  /*4d20*/  IMAD.IADD R0, R3, 0x1, R16 ;  /* 0x0000000103007824 */ /* 0x000fe200078e0210 */
[----:B------:R-:W1:Y:S04]  /*4d30*/  LDCU.64 UR10, c[0x0][0x390] ;  /* 0x00007200ff0a77ac */ /* 0x000e680008000a00 */
[----:B------:R-:W-:-:S02]  /*4d40*/  LOP3.LUT R2, R0, 0x600, RZ, 0xc0, !PT ;  /* 0x0000060000027812 */ /* 0x000fc400078ec0ff */
[----:B------:R-:W-:Y:S02]  /*4d50*/  ISETP.GE.U32.AND P1, PT, R0, 0x600, PT ;  /* 0x000006000000780c */ /* 0x000fe40003f26070 */
[----:B------:R-:W-:-:S13]  /*4d60*/  ISETP.NE.AND P0, PT, R2, 0x600, PT ;  /* 0x000006000200780c */ /* 0x000fda0003f05270 */
[----:B01----:R-:W-:Y:S05]  /*4d70*/  @!P0 BRA `(.L_x_105) ;  /* 0x00000000005c8947 */ /* 0x003fea0003800000 */
[----:B------:R-:W-:Y:S01]  /*4d80*/  LEA.HI R0, R0, 0x1, RZ, 0x17 ;  /* 0x0000000100007811 */ /* 0x000fe200078fb8ff */
[C---:B------:R-:W-:Y:S01]  /*4d90*/  IMAD.IADD R7, R13.reuse, 0x1, R17 ;  /* 0x000000010d077824 */ /* 0x040fe200078e0211 */
[----:B------:R-:W-:Y:S02]  /*4da0*/  LEA R6, R13, UR4, 0x2 ;  /* 0x000000040d067c11 */ /* 0x000fe4000f8e10ff */
[----:B------:R-:W-:Y:S01]  /*4db0*/  ISETP.NE.AND P2, PT, RZ, UR6, PT ;  /* 0x00000006ff007c0c */ /* 0x000fe2000bf45270 */
[C---:B------:R-:W-:Y:S01]  /*4dc0*/  IMAD.SHL.U32 R2, R0.reuse, 0x200, RZ ;  /* 0x0000020000027824 */ /* 0x040fe200078e00ff */
[----:B------:R-:W-:-:S04]  /*4dd0*/  LOP3.LUT R0, R0, 0x3, RZ, 0xc0, !PT ;  /* 0x0000000300007812 */ /* 0x000fc800078ec0ff */
[----:B------:R-:W-:Y:S01]  /*4de0*/  LOP3.LUT R2, R2, 0x600, RZ, 0xc0, !PT ;  /* 0x0000060002027812 */ /* 0x000fe200078ec0ff */
[----:B------:R-:W-:-:S04]  /*4df0*/  IMAD.MOV R0, RZ, RZ, -R0 ;  /* 0x000000ffff007224 */ /* 0x000fc800078e0a00 */
[----:B------:R-:W-:-:S07]  /*4e00*/  IMAD.IADD R13, R13, 0x1, R2 ;  /* 0x000000010d0d7824 */ /* 0x000fce00078e0202 */
.L_x_106:
[----:B0-----:R-:W0:Y:S01]  /*4e10*/  @!P2 LDC.64 R4, c[0x0][0x3d0] ;  /* 0x0000f400ff04ab82 */ /* 0x001e220000000a00 */
[----:B------:R-:W-:Y:S01]  /*4e20*/  CS2R R2, SRZ ;  /* 0x0000000000027805 */ /* 0x000fe2000001ff00 */
[----:B------:R1:W2:Y:S05]  /*4e30*/  LDS R9, [R6] ;  /* 0x0000000006097984 */ /* 0x0002aa0000000800 */
[----:B0-----:R-:W3:Y:S01]  /*4e40*/  @!P2 LDG.E.64 R2, desc[UR8][R4.64] ;  /* 0x000000080402a981 */ /* 0x001ee2000c1e1b00 */
[----:B------:R-:W-:Y:S02]  /*4e50*/  VIADD R0, R0, 0x1 ;  /* 0x0000000100007836 */ /* 0x000fe40000000000 */
[----:B-1----:R-:W-:Y:S01]  /*4e60*/  VIADD R6, R6, 0x800 ;  /* 0x0000080006067836 */ /* 0x002fe20000000000 */
[----:B---3--:R-:W-:-:S04]  /*4e70*/  IADD3 R8, P0, PT, R7, R2, RZ ;  /* 0x0000000207087210 */ /* 0x008fc80007f1e0ff */
[C---:B------:R-:W-:Y:S01]  /*4e80*/  LEA.HI.X.SX32 R3, R7.reuse, R3, 0x1, P0 ;  /* 0x0000000307037211 */ /* 0x040fe200000f0eff */
[----:B------:R-:W-:Y:S01]  /*4e90*/  VIADD R7, R7, 0x200 ;  /* 0x0000020007077836 */ /* 0x000fe20000000000 */
[----:B------:R-:W-:-:S04]  /*4ea0*/  LEA R2, P0, R8, UR10, 0x2 ;  /* 0x0000000a08027c11 */ /* 0x000fc8000f8010ff */
[----:B------:R-:W-:Y:S02]  /*4eb0*/  LEA.HI.X R3, R8, UR11, R3, 0x2, P0 ;  /* 0x0000000b08037c11 */ /* 0x000fe400080f1403 */
[----:B------:R-:W-:-:S03]  /*4ec0*/  ISETP.NE.AND P0, PT, R0, RZ, PT ;  /* 0x000000ff0000720c */ /* 0x000fc60003f05270 */
[----:B--2---:R0:W-:Y:S10]  /*4ed0*/  STG.E desc[UR8][R2.64], R9 ;  /* 0x0000000902007986 */ /* 0x0041f4000c101908 */
[----:B------:R-:W-:Y:S05]  /*4ee0*/  @P0 BRA `(.L_x_106) ;  /* 0xfffffffc00c80947 */ /* 0x000fea000383ffff */
.L_x_105:
[----:B------:R-:W-:Y:S05]  /*4ef0*/  BSYNC.RECONVERGENT B0 ;  /* 0x0000000000007941 */ /* 0x000fea0003800200 */
.L_x_104:
[----:B------:R-:W-:Y:S05]  /*4f00*/  @!P1 EXIT ;  /* 0x000000000000994d */ /* 0x000fea0003800000 */
[----:B------:R-:W1:Y:S01]  /*4f10*/  S2UR UR5, SR_CgaCtaId ;  /* 0x00000000000579c3 */ /* 0x000e620000008800 */
[----:B------:R-:W-:Y:S01]  /*4f20*/  UMOV UR4, 0x400 ;  /* 0x0000040000047882 */ /* 0x000fe20000000000 */
[----:B------:R-:W-:Y:S01]  /*4f30*/  UISETP.NE.AND UP0, UPT, UR6, URZ, UPT ;  /* 0x000000ff0600728c */ /* 0x000fe2000bf05270 */
[----:B------:R-:W-:Y:S01]  /*4f40*/  IMAD.IADD R17, R13, 0x1, R17 ;  /* 0x000000010d117824 */ /* 0x000fe200078e0211 */
[----:B------:R-:W2:Y:S04]  /*4f50*/  LDCU.64 UR10, c[0x0][0x390] ;  /* 0x00007200ff0a77ac */ /* 0x000ea80008000a00 */
[----:B------:R-:W-:Y:S01]  /*4f60*/  PLOP3.LUT P0, PT, PT, PT, UP0, 0x80, 0x8 ;  /* 0x000000000008781c */ /* 0x000fe20003f0f008 */
[----:B-1----:R-:W-:-:S06]  /*4f70*/  ULEA UR4, UR5, UR4, 0x18 ;  /* 0x0000000405047291 */ /* 0x002fcc000f8ec0ff */
[----:B------:R-:W-:-:S05]  /*4f80*/  LEA R0, R13, UR4, 0x2 ;  /* 0x000000040d007c11 */ /* 0x000fca000f8e10ff */
[----:B--2---:R-:W-:-:S07]  /*4f90*/  VIADD R0, R0, 0x1000 ;  /* 0x0000100000007836 */ /* 0x004fce0000000000 */
.L_x_107:
[----:B--2---:R-:W1:Y:S01]  /*4fa0*/  @!P0 LDC.64 R6, c[0x0][0x3d0] ;  /* 0x0000f400ff068b82 */ /* 0x004e620000000a00 */
[----:B0-----:R-:W-:Y:S01]  /*4fb0*/  CS2R R2, SRZ ;  /* 0x0000000000027805 */ /* 0x001fe2000001ff00 */
[----:B------:R-:W-:Y:S01]  /*4fc0*/  UISETP.NE.AND UP0, UPT, UR6, URZ, UPT ;  /* 0x000000ff0600728c */ /* 0x000fe2000bf05270 */
[----:B------:R-:W0:Y:S01]  /*4fd0*/  LDS R15, [R0+-0x1000] ;  /* 0xfff00000000f7984 */ /* 0x000e220000000800 */
[----:B------:R-:W-:-:S03]  /*4fe0*/  SHF.R.S32.HI R21, RZ, 0x1f, R17 ;  /* 0x0000001fff157819 */ /* 0x000fc60000011411 */
[----:B------:R-:W2:Y:S04]  /*4ff0*/  LDS R19, [R0+-0x800] ;  /* 0xfff8000000137984 */ /* 0x000ea80000000800 */
[----:B-1----:R-:W3:Y:S01]  /*5000*/  @!P0 LDG.E.64 R2, desc[UR8][R6.64] ;  /* 0x0000000806028981 */ /* 0x002ee2000c1e1b00 */
[----:B------:R-:W-:-:S13]  /*5010*/  PLOP3.LUT P0, PT, PT, PT, UP0, 0x80, 0x8 ;  /* 0x000000000008781c */ /* 0x000fda0003f0f008 */
[----:B------:R-:W1:Y:S01]  /*5020*/  @!P0 LDC.64 R8, c[0x0][0x3d0] ;  /* 0x0000f400ff088b82 */ /* 0x000e620000000a00 */
[----:B---3--:R-:W-:-:S05]  /*5030*/  IADD3 R2, P1, PT, R17, R2, RZ ;  /* 0x0000000211027210 */ /* 0x008fca0007f3e0ff */
[----:B------:R-:W-:Y:S01]  /*5040*/  IMAD.X R3, R21, 0x1, R3, P1 ;  /* 0x0000000115037824 */ /* 0x000fe200008e0603 */
[----:B------:R-:W-:-:S04]  /*5050*/  LEA R4, P1, R2, UR10, 0x2 ;  /* 0x0000000a02047c11 */ /* 0x000fc8000f8210ff */
[----:B------:R-:W-:Y:S02]  /*5060*/  LEA.HI.X R5, R2, UR11, R3, 0x2, P1 ;  /* 0x0000000b02057c11 */ /* 0x000fe400088f1403 */
[----:B------:R-:W-:-:S03]  /*5070*/  CS2R R2, SRZ ;  /* 0x0000000000027805 */ /* 0x000fc6000001ff00 */
[----:B0-----:R0:W-:Y:S04]  /*5080*/  STG.E desc[UR8][R4.64], R15 ;  /* 0x0000000f04007986 */ /* 0x0011e8000c101908 */
[----:B-1----:R-:W3:Y:S01]  /*5090*/  @!P0 LDG.E.64 R2, desc[UR8][R8.64] ;  /* 0x0000000808028981 */ /* 0x002ee2000c1e1b00 */
[----:B------:R-:W1:Y:S03]  /*50a0*/  @!P0 LDC.64 R10, c[0x0][0x3d0] ;  /* 0x0000f400ff0a8b82 */ /* 0x000e660000000a00 */
[----:B------:R-:W4:Y:S01]  /*50b0*/  LDS R15, [R0] ;  /* 0x00000000000f7984 */ /* 0x000f220000000800 */
[----:B---3--:R-:W-:-:S05]  /*50c0*/  IADD3 R2, P1, PT, R17, R2, RZ ;  /* 0x0000000211027210 */ /* 0x008fca0007f3e0ff */
[----:B------:R-:W-:Y:S01]  /*50d0*/  IMAD.X R3, R21, 0x1, R3, P1 ;  /* 0x0000000115037824 */ /* 0x000fe200008e0603 */
[----:B------:R-:W-:-:S04]  /*50e0*/  LEA R6, P1, R2, UR10, 0x2 ;  /* 0x0000000a02067c11 */ /* 0x000fc8000f8210ff */
[----:B------:R-:W-:Y:S02]  /*50f0*/  LEA.HI.X R7, R2, UR11, R3, 0x2, P1 ;  /* 0x0000000b02077c11 */ /* 0x000fe400088f1403 */
[----:B------:R-:W-:-:S03]  /*5100*/  CS2R R2, SRZ ;  /* 0x0000000000027805 */ /* 0x000fc6000001ff00 */
[----:B--2---:R-:W-:Y:S04]  /*5110*/  STG.E desc[UR8][R6.64+0x800], R19 ;  /* 0x0008001306007986 */ /* 0x004fe8000c101908 */
[----:B-1----:R-:W2:Y:S01]  /*5120*/  @!P0 LDG.E.64 R2, desc[UR8][R10.64] ;  /* 0x000000080a028981 */ /* 0x002ea2000c1e1b00 */
[----:B------:R-:W1:Y:S03]  /*5130*/  @!P0 LDC.64 R8, c[0x0][0x3d0] ;  /* 0x0000f400ff088b82 */ /* 0x000e660000000a00 */
[----:B------:R3:W5:Y:S01]  /*5140*/  LDS R7, [R0+0x800] ;  /* 0x0008000000077984 */ /* 0x0007620000000800 */
[----:B--2---:R-:W-:-:S05]  /*5150*/  IADD3 R2, P1, PT, R17, R2, RZ ;  /* 0x0000000211027210 */ /* 0x004fca0007f3e0ff */
[----:B------:R-:W-:Y:S01]  /*5160*/  IMAD.X R3, R21, 0x1, R3, P1 ;  /* 0x0000000115037824 */ /* 0x000fe200008e0603 */
[----:B0-----:R-:W-:-:S04]  /*5170*/  LEA R4, P1, R2, UR10, 0x2 ;  /* 0x0000000a02047c11 */ /* 0x001fc8000f8210ff */
[----:B------:R-:W-:Y:S02]  /*5180*/  LEA.HI.X R5, R2, UR11, R3, 0x2, P1 ;  /* 0x0000000b02057c11 */ /* 0x000fe400088f1403 */
[----:B------:R-:W-:-:S03]  /*5190*/  CS2R R2, SRZ ;  /* 0x0000000000027805 */ /* 0x000fc6000001ff00 */
[----:B----4-:R2:W-:Y:S04]  /*51a0*/  STG.E desc[UR8][R4.64+0x1000], R15 ;  /* 0x0010000f04007986 */ /* 0x0105e8000c101908 */
[----:B-1----:R-:W4:Y:S01]  /*51b0*/  @!P0 LDG.E.64 R2, desc[UR8][R8.64] ;  /* 0x0000000808028981 */ /* 0x002f22000c1e1b00 */
[----:B------:R-:W-:Y:S02]  /*51c0*/  VIADD R13, R13, 0x800 ;  /* 0x000008000d0d7836 */ /* 0x000fe40000000000 */
[----:B---3--:R-:W-:Y:S01]  /*51d0*/  VIADD R0, R0, 0x2000 ;  /* 0x0000200000007836 */ /* 0x008fe20000000000 */
[C---:B----4-:R-:W-:Y:S01]  /*51e0*/  IADD3 R6, P1, PT, R17.reuse, R2, RZ ;  /* 0x0000000211067210 */ /* 0x050fe20007f3e0ff */
[----:B------:R-:W-:-:S04]  /*51f0*/  VIADD R17, R17, 0x800 ;  /* 0x0000080011117836 */ /* 0x000fc80000000000 */
[----:B------:R-:W-:Y:S01]  /*5200*/  IMAD.X R3, R21, 0x1, R3, P1 ;  /* 0x0000000115037824 */ /* 0x000fe200008e0603 */
[----:B------:R-:W-:-:S04]  /*5210*/  LEA R2, P1, R6, UR10, 0x2 ;  /* 0x0000000a06027c11 */ /* 0x000fc8000f8210ff */
[----:B------:R-:W-:Y:S02]  /*5220*/  LEA.HI.X R3, R6, UR11, R3, 0x2, P1 ;  /* 0x0000000b06037c11 */ /* 0x000fe400088f1403 */
[----:B------:R-:W-:-:S03]  /*5230*/  ISETP.GE.AND P1, PT, R13, R16, PT ;  /* 0x000000100d00720c */ /* 0x000fc60003f26270 */
[----:B-----5:R2:W-:Y:S10]  /*5240*/  STG.E desc[UR8][R2.64+0x1800], R7 ;  /* 0x0018000702007986 */ /* 0x0205f4000c101908 */
[----:B------:R-:W-:Y:S05]  /*5250*/  @!P1 BRA `(.L_x_107) ;  /* 0xfffffffc00509947 */ /* 0x000fea000383ffff */
[----:B------:R-:W-:Y:S05]  /*5260*/  EXIT ;  /* 0x000000000000794d */ /* 0x000fea0003800000 */
.L_x_0:
[----:B------:R-:W0:Y:S01]  /*5270*/  LDCU UR10, c[0x0][0x3ac] ;  /* 0x00007580ff0a77ac */ /* 0x000e220008000800 */
[----:B------:R-:W-:Y:S01]  /*5280*/  ISETP.NE.AND P0, PT, R0, RZ, PT ;  /* 0x000000ff0000720c */ /* 0x000fe20003f05270 */
[----:B------:R-:W-:Y:S01]  /*5290*/  BSSY.RECONVERGENT B1, `(.L_x_108) ;  /* 0x0000544000017945 */ /* 0x000fe20003800200 */
[----:B0-----:R-:W-:-:S11]  /*52a0*/  UIADD3 UR4, UPT, UPT, -UR7, UR10, URZ ;  /* 0x0000000a07047290 */ /* 0x001fd6000fffe1ff */
[----:B------:R-:W-:Y:S05]  /*52b0*/  @P0 BRA `(.L_x_109) ;  /* 0x0000002400040947 */ /* 0x000fea0003800000 */
[----:B------:R-:W0:Y:S01]  /*52c0*/  S2R R59, SR_TID.X ;  /* 0x00000000003b7919 */ /* 0x000e220000002100 */
[----:B------:R-:W1:Y:S01]  /*52d0*/  LDC R0, c[0x0][0x3c8] ;  /* 0x0000f200ff007b82 */ /* 0x000e620000000800 */
[----:B------:R-:W2:Y:S01]  /*52e0*/  LDCU.U8 UR11, c[0x0][0x3b8] ;  /* 0x00007700ff0b77ac */ /* 0x000ea20008000000 */
[----:B------:R-:W3:Y:S06]  /*52f0*/  LDCU.64 UR12, c[0x0][0x388] ;  /* 0x00007100ff0c77ac */ /* 0x000eec0008000a00 */
[----:B------:R-:W4:Y:S08]  /*5300*/  LDC R2, c[0x0][0x3cc] ;  /* 0x0000f300ff027b82 */ /* 0x000f300000000800 */
[----:B------:R-:W-:Y:S01]  /*5310*/  BAR.SYNC.DEFER_BLOCKING 0x0 ;  /* 0x0000000000007b1d */ /* 0x000fe20000010000 */
[----:B------:R-:W-:-:S02]  /*5320*/  IMAD.MOV.U32 R61, RZ, RZ, 0x1 ;  /* 0x00000001ff3d7424 */ /* 0x000fc400078e00ff */
[----:B------:R-:W-:Y:S02]  /*5330*/  IMAD.MOV.U32 R56, RZ, RZ, 0x1 ;  /* 0x00000001ff387424 */ /* 0x000fe400078e00ff */
[----:B------:R-:W-:Y:S02]  /*5340*/  IMAD.MOV.U32 R53, RZ, RZ, 0x1 ;  /* 0x00000001ff357424 */ /* 0x000fe400078e00ff */
[----:B------:R-:W-:Y:S02]  /*5350*/  IMAD.MOV.U32 R49, RZ, RZ, 0x1 ;  /* 0x00000001ff317424 */ /* 0x000fe400078e00ff */
[----:B------:R-:W-:Y:S01]  /*5360*/  IMAD.MOV.U32 R12, RZ, RZ, 0x1 ;  /* 0x00000001ff0c7424 */ /* 0x000fe200078e00ff */
[----:B--2---:R-:W-:Y:S01]  /*5370*/  ISETP.NE.AND P0, PT, RZ, UR11, PT ;  /* 0x0000000bff007c0c */ /* 0x004fe2000bf05270 */
[----:B------:R-:W-:Y:S01]  /*5380*/  IMAD.MOV.U32 R11, RZ, RZ, 0x1 ;  /* 0x00000001ff0b7424 */ /* 0x000fe200078e00ff */
[----:B------:R-:W2:Y:S02]  /*5390*/  S2UR UR6, SR_CgaCtaId ;  /* 0x00000000000679c3 */ /* 0x000ea40000008800 */
[----:B-1----:R-:W-:Y:S01]  /*53a0*/  SEL R0, R0, RZ, !P0 ;  /* 0x000000ff00007207 */ /* 0x002fe20004000000 */
[----:B------:R-:W-:-:S05]  /*53b0*/  UMOV UR5, 0x400 ;  /* 0x0000040000057882 */ /* 0x000fca0000000000 */
[----:B------:R-:W1:Y:S01]  /*53c0*/  LDC R35, c[0x0][0x380] ;  /* 0x0000e000ff237b82 */ /* 0x000e620000000800 */
[----:B0-----:R-:W-:Y:S01]  /*53d0*/  IMAD R57, R59, 0xe, RZ ;  /* 0x0000000e3b397824 */ /* 0x001fe200078e02ff */
[----:B----4-:R-:W-:-:S03]  /*53e0*/  SEL R3, R2, RZ, !P0 ;  /* 0x000000ff02037207 */ /* 0x010fc60004000000 */
[C---:B------:R-:W-:Y:S01]  /*53f0*/  VIADD R5, R57.reuse, 0x1 ;  /* 0x0000000139057836 */ /* 0x040fe20000000000 */
[C---:B------:R-:W-:Y:S02]  /*5400*/  IADD3 R4, P1, P2, R57.reuse, UR7, R0 ;  /* 0x0000000739047c10 */ /* 0x040fe4000fa3e000 */
[----:B------:R-:W-:Y:S02]  /*5410*/  ISETP.GE.AND P0, PT, R57, UR4, PT ;  /* 0x0000000439007c0c */ /* 0x000fe4000bf06270 */
[C---:B---3--:R-:W-:Y:S02]  /*5420*/  LEA R2, P3, R4.reuse, UR12, 0x2 ;  /* 0x0000000c04027c11 */ /* 0x048fe4000f8610ff */
[----:B------:R-:W-:Y:S02]  /*5430*/  IADD3.X R3, PT, PT, RZ, R3, RZ, P1, P2 ;  /* 0x00000003ff037210 */ /* 0x000fe40000fe44ff */
[----:B------:R-:W-:Y:S02]  /*5440*/  ISETP.GE.AND P2, PT, R5, UR4, PT ;  /* 0x0000000405007c0c */ /* 0x000fe4000bf46270 */
[----:B------:R-:W-:-:S05]  /*5450*/  LEA.HI.X R3, R4, UR13, R3, 0x2, P3 ;  /* 0x0000000d04037c11 */ /* 0x000fca00098f1403 */
[----:B------:R-:W3:Y:S06]  /*5460*/  @!P0 LDG.E R7, desc[UR8][R2.64] ;  /* 0x0000000802078981 */ /* 0x000eec000c1e1900 */
[----:B------:R-:W4:Y:S01]  /*5470*/  @!P2 LDG.E R6, desc[UR8][R2.64+0x4] ;  /* 0x000004080206a981 */ /* 0x000f22000c1e1900 */
[C---:B------:R-:W-:Y:S02]  /*5480*/  VIADD R4, R57.reuse, 0x2 ;  /* 0x0000000239047836 */ /* 0x040fe40000000000 */
[----:B------:R-:W-:-:S03]  /*5490*/  VIADD R5, R57, 0x4 ;  /* 0x0000000439057836 */ /* 0x000fc60000000000 */
[----:B------:R-:W-:Y:S01]  /*54a0*/  ISETP.GE.AND P3, PT, R4, UR4, PT ;  /* 0x0000000404007c0c */ /* 0x000fe2000bf66270 */
[----:B------:R-:W-:Y:S01]  /*54b0*/  VIADD R4, R57, 0x3 ;  /* 0x0000000339047836 */ /* 0x000fe20000000000 */
[----:B------:R-:W-:Y:S01]  /*54c0*/  ISETP.GE.AND P4, PT, R5, UR4, PT ;  /* 0x0000000405007c0c */ /* 0x000fe2000bf86270 */
[----:B------:R-:W-:-:S03]  /*54d0*/  VIADD R5, R57, 0x6 ;  /* 0x0000000639057836 */ /* 0x000fc60000000000 */
[----:B------:R-:W-:Y:S01]  /*54e0*/  ISETP.GE.AND P1, PT, R4, UR4, PT ;  /* 0x0000000404007c0c */ /* 0x000fe2000bf26270 */
[----:B------:R-:W-:-:S06]  /*54f0*/  VIADD R4, R57, 0x5 ;  /* 0x0000000539047836 */ /* 0x000fcc0000000000 */
[----:B------:R-:W5:Y:S01]  /*5500*/  @!P3 LDG.E R10, desc[UR8][R2.64+0x8] ;  /* 0x00000808020ab981 */ /* 0x000f62000c1e1900 */
[----:B------:R-:W-:Y:S01]  /*5510*/  ISETP.GE.AND P5, PT, R4, UR4, PT ;  /* 0x0000000404007c0c */ /* 0x000fe2000bfa6270 */
[----:B------:R-:W-:Y:S01]  /*5520*/  VIADD R4, R57, 0x7 ;  /* 0x0000000739047836 */ /* 0x000fe20000000000 */
[----:B---3--:R-:W-:-:S11]  /*5530*/  @!P0 ISETP.GT.AND P6, PT, R7, 0xa, PT ;  /* 0x0000000a0700880c */ /* 0x008fd60003fc4270 */
[----:B------:R-:W3:Y:S01]  /*5540*/  @!P5 LDG.E R7, desc[UR8][R2.64+0x14] ;  /* 0x000014080207d981 */ /* 0x000ee2000c1e1900 */
[----:B------:R-:W-:Y:S02]  /*5550*/  @!P0 SEL R61, RZ, 0x1, !P6 ;  /* 0x00000001ff3d8807 */ /* 0x000fe40007000000 */
[----:B------:R-:W-:Y:S02]  /*5560*/  ISETP.GE.AND P0, PT, R5, UR4, PT ;  /* 0x0000000405007c0c */ /* 0x000fe4000bf06270 */
[----:B------:R-:W2:Y:S01]  /*5570*/  @!P1 LDG.E R5, desc[UR8][R2.64+0xc] ;  /* 0x00000c0802059981 */ /* 0x000ea2000c1e1900 */
[----:B----4-:R-:W-:-:S03]  /*5580*/  @!P2 ISETP.GT.AND P6, PT, R6, 0xa, PT ;  /* 0x0000000a0600a80c */ /* 0x010fc60003fc4270 */
[----:B------:R-:W4:Y:S01]  /*5590*/  @!P4 LDG.E R6, desc[UR8][R2.64+0x10] ;  /* 0x000010080206c981 */ /* 0x000f22000c1e1900 */
[----:B------:R-:W-:Y:S02]  /*55a0*/  @!P2 SEL R56, RZ, 0x1, !P6 ;  /* 0x00000001ff38a807 */ /* 0x000fe40007000000 */
[----:B------:R-:W-:-:S04]  /*55b0*/  ISETP.GE.AND P2, PT, R4, UR4, PT ;  /* 0x0000000404007c0c */ /* 0x000fc8000bf46270 */
[----:B------:R-:W3:Y:S09]  /*55c0*/  @!P0 LDG.E R8, desc[UR8][R2.64+0x18] ;  /* 0x0000180802088981 */ /* 0x000ef2000c1e1900 */
[----:B------:R-:W3:Y:S01]  /*55d0*/  @!P2 LDG.E R9, desc[UR8][R2.64+0x1c] ;  /* 0x00001c080209a981 */ /* 0x000ee2000c1e1900 */
[----:B-----5:R-:W-:Y:S01]  /*55e0*/  @!P3 ISETP.GT.AND P6, PT, R10, 0xa, PT ;  /* 0x0000000a0a00b80c */ /* 0x020fe20003fc4270 */
[----:B------:R-:W-:-:S03]  /*55f0*/  VIADD R4, R57, 0x8 ;  /* 0x0000000839047836 */ /* 0x000fc60000000000 */
[----:B------:R-:W-:Y:S01]  /*5600*/  @!P3 SEL R53, RZ, 0x1, !P6 ;  /* 0x00000001ff35b807 */ /* 0x000fe20007000000 */
[----:B------:R-:W-:Y:S01]  /*5610*/  IMAD.MOV.U32 R10, RZ, RZ, 0x1 ;  /* 0x00000001ff0a7424 */ /* 0x000fe200078e00ff */
[----:B--2---:R-:W-:Y:S01]  /*5620*/  @!P1 ISETP.GT.AND P3, PT, R5, 0xa, PT ;  /* 0x0000000a0500980c */ /* 0x004fe20003f64270 */
[----:B------:R-:W-:-:S03]  /*5630*/  VIADD R5, R57, 0x9 ;  /* 0x0000000939057836 */ /* 0x000fc60000000000 */
[----:B------:R-:W-:Y:S02]  /*5640*/  @!P1 SEL R49, RZ, 0x1, !P3 ;  /* 0x00000001ff319807 */ /* 0x000fe40005800000 */
[----:B----4-:R-:W-:Y:S02]  /*5650*/  @!P4 ISETP.GT.AND P6, PT, R6, 0xa, PT ;  /* 0x0000000a0600c80c */ /* 0x010fe40003fc4270 */
[----:B------:R-:W-:Y:S02]  /*5660*/  ISETP.GE.AND P1, PT, R4, UR4, PT ;  /* 0x0000000404007c0c */ /* 0x000fe4000bf26270 */
[----:B------:R-:W-:Y:S01]  /*5670*/  ISETP.GE.AND P3, PT, R5, UR4, PT ;  /* 0x0000000405007c0c */ /* 0x000fe2000bf66270 */
[C---:B------:R-:W-:Y:S01]  /*5680*/  VIADD R5, R57.reuse, 0xb ;  /* 0x0000000b39057836 */ /* 0x040fe20000000000 */
[----:B------:R-:W-:Y:S01]  /*5690*/  @!P4 SEL R12, RZ, 0x1, !P6 ;  /* 0x00000001ff0cc807 */ /* 0x000fe20007000000 */
[----:B------:R-:W-:Y:S01]  /*56a0*/  VIADD R4, R57, 0xa ;  /* 0x0000000a39047836 */ /* 0x000fe20000000000 */
[----:B---3--:R-:W-:-:S02]  /*56b0*/  @!P5 ISETP.GT.AND P6, PT, R7, 0xa, PT ;  /* 0x0000000a0700d80c */ /* 0x008fc40003fc4270 */
[----:B------:R-:W-:Y:S02]  /*56c0*/  @!P0 ISETP.GT.AND P4, PT, R8, 0xa, PT ;  /* 0x0000000a0800880c */ /* 0x000fe40003f84270 */
[----:B------:R-:W-:Y:S02]  /*56d0*/  @!P5 SEL R11, RZ, 0x1, !P6 ;  /* 0x00000001ff0bd807 */ /* 0x000fe40007000000 */
[----:B------:R-:W-:Y:S01]  /*56e0*/  ISETP.GE.AND P5, PT, R5, UR4, PT ;  /* 0x0000000405007c0c */ /* 0x000fe2000bfa6270 */
[----:B------:R-:W2:Y:S01]  /*56f0*/  @!P1 LDG.E R6, desc[UR8][R2.64+0x20] ;  /* 0x0000200802069981 */ /* 0x000ea2000c1e1900 */
[----:B------:R-:W-:Y:S01]  /*5700*/  ISETP.GE.AND P6, PT, R4, UR4, PT ;  /* 0x0000000404007c0c */ /* 0x000fe2000bfc6270 */
[C---:B------:R-:W-:Y:S01]  /*5710*/  VIADD R4, R57.reuse, 0xc ;  /* 0x0000000c39047836 */ /* 0x040fe20000000000 */
[----:B------:R-:W-:Y:S01]  /*5720*/  @!P0 SEL R10, RZ, 0x1, !P4 ;  /* 0x00000001ff0a8807 */ /* 0x000fe20006000000 */
[----:B------:R-:W-:Y:S01]  /*5730*/  VIADD R5, R57, 0xd ;  /* 0x0000000d39057836 */ /* 0x000fe20000000000 */
[----:B------:R-:W-:Y:S01]  /*5740*/  @!P2 ISETP.GT.AND P4, PT, R9, 0xa, PT ;  /* 0x0000000a0900a80c */ /* 0x000fe20003f84270 */
[----:B------:R-:W-:Y:S01]  /*5750*/  IMAD.MOV.U32 R9, RZ, RZ, 0x1 ;  /* 0x00000001ff097424 */ /* 0x000fe200078e00ff */
[----:B------:R-:W-:-:S02]  /*5760*/  ISETP.GE.AND P0, PT, R4, UR4, PT ;  /* 0x0000000404007c0c */ /* 0x000fc4000bf06270 */
[----:B------:R-:W3:Y:S01]  /*5770*/  @!P3 LDG.E R4, desc[UR8][R2.64+0x24] ;  /* 0x000024080204b981 */ /* 0x000ee2000c1e1900 */
[----:B------:R-:W-:Y:S02]  /*5780*/  @!P2 SEL R9, RZ, 0x1, !P4 ;  /* 0x00000001ff09a807 */ /* 0x000fe40006000000 */
[----:B------:R-:W-:Y:S01]  /*5790*/  ISETP.GE.AND P2, PT, R5, UR4, PT ;  /* 0x0000000405007c0c */ /* 0x000fe2000bf46270 */
[----:B------:R-:W4:Y:S04]  /*57a0*/  @!P5 LDG.E R13, desc[UR8][R2.64+0x2c] ;  /* 0x00002c08020dd981 */ /* 0x000f28000c1e1900 */
[----:B------:R-:W5:Y:S04]  /*57b0*/  @!P6 LDG.E R5, desc[UR8][R2.64+0x28] ;  /* 0x000028080205e981 */ /* 0x000f68000c1e1900 */
[----:B------:R-:W5:Y:S04]  /*57c0*/  @!P0 LDG.E R14, desc[UR8][R2.64+0x30] ;  /* 0x00003008020e8981 */ /* 0x000f68000c1e1900 */
[----:B------:R0:W5:Y:S01]  /*57d0*/  @!P2 LDG.E R15, desc[UR8][R2.64+0x34] ;  /* 0x00003408020fa981 */ /* 0x000162000c1e1900 */
[----:B------:R-:W-:-:S02]  /*57e0*/  IMAD.IADD R40, R56, 0x1, R61 ;  /* 0x0000000138287824 */ /* 0x000fc400078e023d */
[----:B------:R-:W-:-:S03]  /*57f0*/  IMAD.MOV.U32 R8, RZ, RZ, 0x1 ;  /* 0x00000001ff087424 */ /* 0x000fc600078e00ff */
[----:B------:R-:W-:Y:S01]  /*5800*/  IADD3 R43, PT, PT, R49, R53, R40 ;  /* 0x00000035312b7210 */ /* 0x000fe20007ffe028 */
[----:B------:R-:W-:-:S04]  /*5810*/  IMAD.MOV.U32 R7, RZ, RZ, 0x1 ;  /* 0x00000001ff077424 */ /* 0x000fc800078e00ff */
[----:B------:R-:W-:Y:S02]  /*5820*/  IMAD.IADD R43, R43, 0x1, R12 ;  /* 0x000000012b2b7824 */ /* 0x000fe400078e020c */
[----:B0-----:R-:W-:Y:S01]  /*5830*/  IMAD.MOV.U32 R3, RZ, RZ, 0x1 ;  /* 0x00000001ff037424 */ /* 0x001fe200078e00ff */
[----:B------:R-:W-:Y:S01]  /*5840*/  ULEA UR5, UR6, UR5, 0x18 ;  /* 0x0000000506057291 */ /* 0x000fe2000f8ec0ff */
[----:B------:R-:W-:Y:S01]  /*5850*/  BAR.SYNC.DEFER_BLOCKING 0x0 ;  /* 0x0000000000007b1d */ /* 0x000fe20000010000 */
[----:B------:R-:W-:Y:S02]  /*5860*/  SHF.R.U32.HI R32, RZ, 0x5, R59 ;  /* 0x00000005ff207819 */ /* 0x000fe4000001163b */
[----:B--2---:R-:W-:-:S04]  /*5870*/  @!P1 ISETP.GT.AND P4, PT, R6, 0xa, PT ;  /* 0x0000000a0600980c */ /* 0x004fc80003f84270 */
[----:B------:R-:W-:Y:S02]  /*5880*/  @!P1 SEL R8, RZ, 0x1, !P4 ;  /* 0x00000001ff089807 */ /* 0x000fe40006000000 */
[----:B---3--:R-:W-:-:S04]  /*5890*/  @!P3 ISETP.GT.AND P4, PT, R4, 0xa, PT ;  /* 0x0000000a0400b80c */ /* 0x008fc80003f84270 */
[----:B------:R-:W-:Y:S02]  /*58a0*/  @!P3 SEL R7, RZ, 0x1, !P4 ;  /* 0x00000001ff07b807 */ /* 0x000fe40006000000 */
[----:B----4-:R-:W-:Y:S01]  /*58b0*/  @!P5 ISETP.GT.AND P4, PT, R13, 0xa, PT ;  /* 0x0000000a0d00d80c */ /* 0x010fe20003f84270 */
[----:B------:R-:W-:Y:S01]  /*58c0*/  IMAD.IADD R13, R43, 0x1, R11 ;  /* 0x000000012b0d7824 */ /* 0x000fe200078e020b */
[----:B-----5:R-:W-:Y:S01]  /*58d0*/  @!P6 ISETP.GT.AND P1, PT, R5, 0xa, PT ;  /* 0x0000000a0500e80c */ /* 0x020fe20003f24270 */
[----:B------:R-:W-:-:S03]  /*58e0*/  IMAD.MOV.U32 R6, RZ, RZ, 0x1 ;  /* 0x00000001ff067424 */ /* 0x000fc600078e00ff */
[----:B------:R-:W-:Y:S01]  /*58f0*/  IADD3 R2, PT, PT, R9, R10, R13 ;  /* 0x0000000a09027210 */ /* 0x000fe20007ffe00d */
[----:B------:R-:W-:Y:S01]  /*5900*/  IMAD.MOV.U32 R5, RZ, RZ, 0x1 ;  /* 0x00000001ff057424 */ /* 0x000fe200078e00ff */
[----:B------:R-:W-:Y:S02]  /*5910*/  @!P6 SEL R6, RZ, 0x1, !P1 ;  /* 0x00000001ff06e807 */ /* 0x000fe40004800000 */
[----:B------:R-:W-:Y:S02]  /*5920*/  @!P0 ISETP.GT.AND P3, PT, R14, 0xa, PT ;  /* 0x0000000a0e00880c */ /* 0x000fe40003f64270 */
[----:B------:R-:W-:Y:S02]  /*5930*/  @!P2 ISETP.GT.AND P1, PT, R15, 0xa, PT ;  /* 0x0000000a0f00a80c */ /* 0x000fe40003f24270 */
[----:B------:R-:W-:Y:S02]  /*5940*/  @!P5 SEL R5, RZ, 0x1, !P4 ;  /* 0x00000001ff05d807 */ /* 0x000fe40006000000 */
[----:B------:R-:W-:Y:S01]  /*5950*/  IADD3 R2, PT, PT, R7, R8, R2 ;  /* 0x0000000807027210 */ /* 0x000fe20007ffe002 */
[----:B------:R-:W-:Y:S01]  /*5960*/  IMAD.MOV.U32 R4, RZ, RZ, 0x1 ;  /* 0x00000001ff047424 */ /* 0x000fe200078e00ff */
[----:B------:R-:W-:-:S02]  /*5970*/  @!P0 SEL R4, RZ, 0x1, !P3 ;  /* 0x00000001ff048807 */ /* 0x000fc40005800000 */
[----:B------:R-:W-:Y:S02]  /*5980*/  @!P2 SEL R3, RZ, 0x1, !P1 ;  /* 0x00000001ff03a807 */ /* 0x000fe40004800000 */
[----:B------:R-:W-:-:S04]  /*5990*/  IADD3 R2, PT, PT, R5, R6, R2 ;  /* 0x0000000605027210 */ /* 0x000fc80007ffe002 */
[----:B------:R-:W-:-:S05]  /*59a0*/  IADD3 R2, PT, PT, R3, R4, R2 ;  /* 0x0000000403027210 */ /* 0x000fca0007ffe002 */
[----:B------:R-:W0:Y:S02]  /*59b0*/  SHFL.UP P0, R17, R2, 0x1, RZ ;  /* 0x0420000002117989 */ /* 0x000e2400000000ff */
[----:B0-----:R-:W-:-:S05]  /*59c0*/  @P0 IMAD.IADD R17, R2, 0x1, R17 ;  /* 0x0000000102110824 */ /* 0x001fca00078e0211 */
[----:B------:R-:W0:Y:S02]  /*59d0*/  SHFL.UP P0, R16, R17, 0x2, RZ ;  /* 0x0440000011107989 */ /* 0x000e2400000000ff */
[----:B0-----:R-:W-:-:S05]  /*59e0*/  @P0 IMAD.IADD R16, R17, 0x1, R16 ;  /* 0x0000000111100824 */ /* 0x001fca00078e0210 */
[----:B------:R-:W0:Y:S01]  /*59f0*/  SHFL.UP P0, R19, R16, 0x4, RZ ;  /* 0x0480000010137989 */ /* 0x000e2200000000ff */
[----:B------:R-:W2:Y:S01]  /*5a00*/  S2R R14, SR_LANEID ;  /* 0x00000000000e7919 */ /* 0x000ea20000000000 */
[----:B0-----:R-:W-:-:S05]  /*5a10*/  @P0 IMAD.IADD R19, R16, 0x1, R19 ;  /* 0x0000000110130824 */ /* 0x001fca00078e0213 */
[----:B------:R-:W0:Y:S01]  /*5a20*/  SHFL.UP P0, R20, R19, 0x8, RZ ;  /* 0x0500000013147989 */ /* 0x000e2200000000ff */
[----:B--2---:R-:W-:Y:S01]  /*5a30*/  ISETP.NE.AND P1, PT, R14, 0x1f, PT ;  /* 0x0000001f0e00780c */ /* 0x004fe20003f25270 */
[----:B0-----:R-:W-:-:S05]  /*5a40*/  @P0 IMAD.IADD R20, R19, 0x1, R20 ;  /* 0x0000000113140824 */ /* 0x001fca00078e0214 */
[----:B------:R-:W0:Y:S07]  /*5a50*/  SHFL.UP P0, R15, R20, 0x10, RZ ;  /* 0x06000000140f7989 */ /* 0x000e2e00000000ff */
[----:B------:R-:W-:Y:S01]  /*5a60*/  @!P1 LEA R28, R32, UR5, 0x2 ;  /* 0x00000005201c9c11 */ /* 0x000fe2000f8e10ff */
[----:B0-----:R-:W-:-:S05]  /*5a70*/  @P0 IMAD.IADD R15, R20, 0x1, R15 ;  /* 0x00000001140f0824 */ /* 0x001fca00078e020f */
[----:B------:R-:W-:Y:S01]  /*5a80*/  @!P1 STS [R28], R15 ;  /* 0x0000000f1c009388 */ /* 0x000fe20000000800 */
[----:B------:R-:W-:Y:S06]  /*5a90*/  BAR.SYNC.DEFER_BLOCKING 0x0 ;  /* 0x0000000000007b1d */ /* 0x000fec0000010000 */
[----:B------:R-:W0:Y:S04]  /*5aa0*/  LDS.128 R16, [UR5] ;  /* 0x00000005ff107984 */ /* 0x000e280008000c00 */
[----:B------:R-:W2:Y:S01]  /*5ab0*/  LDS.128 R20, [UR5+0x10] ;  /* 0x00001005ff147984 */ /* 0x000ea20008000c00 */
[----:B------:R-:W-:-:S03]  /*5ac0*/  ISETP.NE.AND P0, PT, R32, 0x2, PT ;  /* 0x000000022000780c */ /* 0x000fc60003f05270 */
[----:B------:R-:W3:Y:S01]  /*5ad0*/  LDS.128 R24, [UR5+0x20] ;  /* 0x00002005ff187984 */ /* 0x000ee20008000c00 */
[----:B------:R-:W-:Y:S01]  /*5ae0*/  ISETP.NE.AND P1, PT, R32, 0x3, PT ;  /* 0x000000032000780c */ /* 0x000fe20003f25270 */
[----:B0-----:R-:W-:-:S05]  /*5af0*/  IMAD.IADD R29, R16, 0x1, R17 ;  /* 0x00000001101d7824 */ /* 0x001fca00078e0211 */
[----:B------:R-:W-:Y:S01]  /*5b00*/  SEL R30, R29, R16, !P0 ;  /* 0x000000101d1e7207 */ /* 0x000fe20004000000 */
[----:B------:R-:W-:Y:S01]  /*5b10*/  IMAD.IADD R29, R18, 0x1, R29 ;  /* 0x00000001121d7824 */ /* 0x000fe200078e021d */
[----:B------:R-:W-:-:S03]  /*5b20*/  ISETP.NE.AND P0, PT, R32, 0x4, PT ;  /* 0x000000042000780c */ /* 0x000fc60003f05270 */
[----:B------:R-:W-:Y:S01]  /*5b30*/  IMAD.IADD R34, R19, 0x1, R29 ;  /* 0x0000000113227824 */ /* 0x000fe200078e021d */
[----:B------:R-:W-:Y:S02]  /*5b40*/  SEL R33, R29, R30, !P1 ;  /* 0x0000001e1d217207 */ /* 0x000fe40004800000 */
[----:B------:R-:W-:Y:S01]  /*5b50*/  ISETP.NE.AND P1, PT, R32, 0x5, PT ;  /* 0x000000052000780c */ /* 0x000fe20003f25270 */
[----:B------:R-:W0:Y:S01]  /*5b60*/  LDS.128 R28, [UR5+0x30] ;  /* 0x00003005ff1c7984 */ /* 0x000e220008000c00 */
[C---:B------:R-:W-:Y:S01]  /*5b70*/  SEL R33, R34.reuse, R33, !P0 ;  /* 0x0000002122217207 */ /* 0x040fe20004000000 */
[----:B--2---:R-:W-:Y:S01]  /*5b80*/  IMAD.IADD R34, R34, 0x1, R20 ;  /* 0x0000000122227824 */ /* 0x004fe200078e0214 */
        /* <DEDUP_REMOVED lines=11> */
[----:B---3--:R-:W-:Y:S01]  /*5c40*/  IMAD.IADD R34, R34, 0x1, R24 ;  /* 0x0000000122227824 */ /* 0x008fe200078e0218 */
        /* <DEDUP_REMOVED lines=11> */
[----:B0-----:R-:W-:Y:S01]  /*5d00*/  IMAD.IADD R34, R34, 0x1, R28 ;  /* 0x0000000122227824 */ /* 0x001fe200078e021c */
[----:B------:R-:W-:-:S04]  /*5d10*/  ISETP.NE.AND P0, PT, R32, 0xe, PT ;  /* 0x0000000e2000780c */ /* 0x000fc80003f05270 */
[----:B------:R-:W-:Y:S01]  /*5d20*/  SEL R33, R34, R33, !P1 ;  /* 0x0000002122217207 */ /* 0x000fe20004800000 */
[----:B------:R-:W-:Y:S01]  /*5d30*/  IMAD.IADD R34, R29, 0x1, R34 ;  /* 0x000000011d227824 */ /* 0x000fe200078e0222 */
[----:B------:R-:W-:-:S03]  /*5d40*/  ISETP.NE.AND P1, PT, R32, 0xf, PT ;  /* 0x0000000f2000780c */ /* 0x000fc60003f25270 */
[----:B------:R-:W-:Y:S01]  /*5d50*/  IMAD.IADD R38, R30, 0x1, R34 ;  /* 0x000000011e267824 */ /* 0x000fe200078e0222 */
[----:B------:R-:W-:Y:S01]  /*5d60*/  SEL R33, R34, R33, !P0 ;  /* 0x0000002122217207 */ /* 0x000fe20004000000 */
[----:B------:R-:W-:Y:S01]  /*5d70*/  IMAD.IADD R2, R15, 0x1, -R2 ;  /* 0x000000010f027824 */ /* 0x000fe200078e0a02 */
[----:B------:R-:W-:Y:S02]  /*5d80*/  ISETP.NE.AND P2, PT, R14, RZ, PT ;  /* 0x000000ff0e00720c */ /* 0x000fe40003f45270 */
[----:B------:R-:W-:Y:S02]  /*5d90*/  ISETP.GE.U32.AND P0, PT, R59, 0x20, PT ;  /* 0x000000203b00780c */ /* 0x000fe40003f06070 */
[----:B------:R-:W-:Y:S02]  /*5da0*/  SEL R33, R38, R33, !P1 ;  /* 0x0000002126217207 */ /* 0x000fe40004800000 */
[----:B------:R-:W-:Y:S02]  /*5db0*/  SEL R2, R2, RZ, P2 ;  /* 0x000000ff02027207 */ /* 0x000fe40001000000 */
[----:B------:R-:W-:-:S02]  /*5dc0*/  SEL R33, R33, RZ, P0 ;  /* 0x000000ff21217207 */ /* 0x000fc40000000000 */
[----:B-1----:R-:W-:-:S03]  /*5dd0*/  IADD3 R0, PT, PT, R0, UR7, R35 ;  /* 0x0000000700007c10 */ /* 0x002fc6000fffe023 */
[----:B------:R-:W-:Y:S01]  /*5de0*/  IMAD.IADD R58, R33, 0x1, R2 ;  /* 0x00000001213a7824 */ /* 0x000fe200078e0202 */
[----:B------:R-:W-:-:S03]  /*5df0*/  IADD3 R14, PT, PT, R38, UR4, R31 ;  /* 0x00000004260e7c10 */ /* 0x000fc6000fffe01f */
[----:B------:R-:W-:Y:S02]  /*5e00*/  IMAD.IADD R2, R13, 0x1, R58 ;  /* 0x000000010d027824 */ /* 0x000fe400078e023a */
[----:B------:R-:W-:Y:S02]  /*5e10*/  IMAD.IADD R57, R57, 0x1, R0 ;  /* 0x0000000139397824 */ /* 0x000fe400078e0200 */
[----:B------:R-:W-:Y:S02]  /*5e20*/  IMAD.IADD R0, R2, 0x1, R10 ;  /* 0x0000000102007824 */ /* 0x000fe400078e020a */
[----:B------:R-:W-:Y:S02]  /*5e30*/  VIADD R14, R14, 0xffffe400 ;  /* 0xffffe4000e0e7836 */ /* 0x000fe40000000000 */
[----:B------:R-:W-:-:S03]  /*5e40*/  IMAD.IADD R15, R0, 0x1, R9 ;  /* 0x00000001000f7824 */ /* 0x000fc600078e0209 */
[----:B------:R-:W-:Y:S01]  /*5e50*/  ISETP.GT.AND P0, PT, R14, 0x200, PT ;  /* 0x000002000e00780c */ /* 0x000fe20003f04270 */
[----:B------:R-:W-:-:S04]  /*5e60*/  IMAD.IADD R35, R15, 0x1, R8 ;  /* 0x000000010f237824 */ /* 0x000fc800078e0208 */
[----:B------:R-:W-:Y:S02]  /*5e70*/  IMAD.IADD R38, R35, 0x1, R7 ;  /* 0x0000000123267824 */ /* 0x000fe400078e0207 */
[----:B------:R-:W-:Y:S02]  /*5e80*/  IMAD.IADD R51, R40, 0x1, R58 ;  /* 0x0000000128337824 */ /* 0x000fe400078e023a */
[----:B------:R-:W-:Y:S01]  /*5e90*/  IMAD.IADD R40, R38, 0x1, R6 ;  /* 0x0000000126287824 */ /* 0x000fe200078e0206 */
[----:B------:R-:W-:Y:S01]  /*5ea0*/  BSSY.RECONVERGENT B0, `(.L_x_110) ;  /* 0x0000181000007945 */ /* 0x000fe20003800200 */
[----:B------:R-:W-:Y:S02]  /*5eb0*/  IMAD.IADD R47, R51, 0x1, R53 ;  /* 0x00000001332f7824 */ /* 0x000fe400078e0235 */
[----:B------:R-:W-:Y:S02]  /*5ec0*/  IMAD.IADD R42, R40, 0x1, R5 ;  /* 0x00000001282a7824 */ /* 0x000fe400078e0205 */
        /* <DEDUP_REMOVED lines=13> */
[----:B------:R-:W-:Y:S02]  /*5fa0*/  IMAD.IADD R43, R43, 0x1, R58 ;  /* 0x000000012b2b7824 */ /* 0x000fe400078e023a */
[----:B------:R-:W-:Y:S02]  /*5fb0*/  IMAD.IADD R55, R58, 0x1, R61 ;  /* 0x000000013a377824 */ /* 0x000fe400078e023d */
[----:B------:R-:W-:Y:S02]  /*5fc0*/  IMAD.IADD R44, R47, 0x1, R49 ;  /* 0x000000012f2c7824 */ /* 0x000fe400078e0231 */
[----:B------:R-:W-:Y:S01]  /*5fd0*/  IMAD.IADD R45, R42, 0x1, R4 ;  /* 0x000000012a2d7824 */ /* 0x000fe200078e0204 */
[----:B------:R-:W-:Y:S06]  /*5fe0*/  @P0 BRA `(.L_x_111) ;  /* 0x0000000c007c0947 */ /* 0x000fec0003800000 */
[----:B------:R-:W-:Y:S01]  /*5ff0*/  ISETP.GE.AND P0, PT, R58, R14, PT ;  /* 0x0000000e3a00720c */ /* 0x000fe20003f06270 */
[----:B------:R-:W-:Y:S03]  /*6000*/  BSSY.RECONVERGENT B2, `(.L_x_112) ;  /* 0x000000e000027945 */ /* 0x000fe60003800200 */
[----:B------:R-:W-:-:S13]  /*6010*/  ISETP.NE.AND P0, PT, R61, RZ, !P0 ;  /* 0x000000ff3d00720c */ /* 0x000fda0004705270 */
[----:B------:R-:W-:Y:S05]  /*6020*/  @!P0 BRA `(.L_x_113) ;  /* 0x00000000002c8947 */ /* 0x000fea0003800000 */
[----:B------:R-:W-:Y:S01]  /*6030*/  UISETP.NE.AND UP0, UPT, UR11, URZ, UPT ;  /* 0x000000ff0b00728c */ /* 0x000fe2000bf05270 */
[----:B------:R-:W-:Y:S01]  /*6040*/  CS2R R16, SRZ ;  /* 0x0000000000107805 */ /* 0x000fe2000001ff00 */
[----:B------:R-:W0:Y:S07]  /*6050*/  LDCU.64 UR12, c[0x0][0x390] ;  /* 0x00007200ff0c77ac */ /* 0x000e2e0008000a00 */
[----:B------:R-:W-:Y:S05]  /*6060*/  BRA.U UP0, `(.L_x_114) ;  /* 0x0000000100087547 */ /* 0x000fea000b800000 */
[----:B------:R-:W1:Y:S02]  /*6070*/  LDC.64 R16, c[0x0][0x3d0] ;  /* 0x0000f400ff107b82 */ /* 0x000e640000000a00 */
[----:B-1----:R-:W5:Y:S02]  /*6080*/  LDG.E.64 R16, desc[UR8][R16.64] ;  /* 0x0000000810107981 */ /* 0x002f64000c1e1b00 */
.L_x_114:
[----:B-----5:R-:W-:-:S04]  /*6090*/  IADD3 R18, P0, PT, R58, R16, RZ ;  /* 0x000000103a127210 */ /* 0x020fc80007f1e0ff */
[----:B------:R-:W-:Y:S02]  /*60a0*/  LEA.HI.X.SX32 R17, R58, R17, 0x1, P0 ;  /* 0x000000113a117211 */ /* 0x000fe400000f0eff */
[----:B0-----:R-:W-:-:S04]  /*60b0*/  LEA R16, P0, R18, UR12, 0x2 ;  /* 0x0000000c12107c11 */ /* 0x001fc8000f8010ff */
[----:B------:R-:W-:-:S05]  /*60c0*/  LEA.HI.X R17, R18, UR13, R17, 0x2, P0 ;  /* 0x0000000d12117c11 */ /* 0x000fca00080f1411 */
[----:B------:R0:W-:Y:S04]  /*60d0*/  STG.E desc[UR8][R16.64], R57 ;  /* 0x0000003910007986 */ /* 0x0001e8000c101908 */
.L_x_113:
[----:B------:R-:W-:Y:S05]  /*60e0*/  BSYNC.RECONVERGENT B2 ;  /* 0x0000000000027941 */ /* 0x000fea0003800200 */
.L_x_112:
[----:B------:R-:W-:Y:S01]  /*60f0*/  ISETP.GE.AND P0, PT, R55, R14, PT ;  /* 0x0000000e3700720c */ /* 0x000fe20003f06270 */
[----:B------:R-:W-:Y:S03]  /*6100*/  BSSY.RECONVERGENT B2, `(.L_x_115) ;  /* 0x000000e000027945 */ /* 0x000fe60003800200 */
[----:B------:R-:W-:-:S13]  /*6110*/  ISETP.EQ.OR P0, PT, R56, RZ, P0 ;  /* 0x000000ff3800720c */ /* 0x000fda0000702670 */
[----:B------:R-:W-:Y:S05]  /*6120*/  @P0 BRA `(.L_x_116) ;  /* 0x00000000002c0947 */ /* 0x000fea0003800000 */
[----:B------:R-:W-:Y:S01]  /*6130*/  UISETP.NE.AND UP0, UPT, UR11, URZ, UPT ;  /* 0x000000ff0b00728c */ /* 0x000fe2000bf05270 */
[----:B0-----:R-:W-:Y:S01]  /*6140*/  CS2R R16, SRZ ;  /* 0x0000000000107805 */ /* 0x001fe2000001ff00 */
[----:B------:R-:W0:Y:S07]  /*6150*/  LDCU.64 UR12, c[0x0][0x390] ;  /* 0x00007200ff0c77ac */ /* 0x000e2e0008000a00 */
[----:B------:R-:W-:Y:S05]  /*6160*/  BRA.U UP0, `(.L_x_117) ;  /* 0x0000000100087547 */ /* 0x000fea000b800000 */
[----:B------:R-:W1:Y:S02]  /*6170*/  LDC.64 R16, c[0x0][0x3d0] ;  /* 0x0000f400ff107b82 */ /* 0x000e640000000a00 */
[----:B-1----:R-:W5:Y:S02]  /*6180*/  LDG.E.64 R16, desc[UR8][R16.64] ;  /* 0x0000000810107981 */ /* 0x002f64000c1e1b00 */
.L_x_117:
[----:B-----5:R-:W-:-:S04]  /*6190*/  IADD3 R18, P0, PT, R55, R16, RZ ;  /* 0x0000001037127210 */ /* 0x020fc80007f1e0ff */
[----:B------:R-:W-:Y:S02]  /*61a0*/  LEA.HI.X.SX32 R17, R55, R17, 0x1, P0 ;  /* 0x0000001137117211 */ /* 0x000fe400000f0eff */
[----:B0-----:R-:W-:-:S04]  /*61b0*/  LEA R16, P0, R18, UR12, 0x2 ;  /* 0x0000000c12107c11 */ /* 0x001fc8000f8010ff */
[----:B------:R-:W-:-:S05]  /*61c0*/  LEA.HI.X R17, R18, UR13, R17, 0x2, P0 ;  /* 0x0000000d12117c11 */ /* 0x000fca00080f1411 */
[----:B------:R1:W-:Y:S04]  /*61d0*/  STG.E desc[UR8][R16.64], R52 ;  /* 0x0000003410007986 */ /* 0x0003e8000c101908 */
.L_x_116:
[----:B------:R-:W-:Y:S05]  /*61e0*/  BSYNC.RECONVERGENT B2 ;  /* 0x0000000000027941 */ /* 0x000fea0003800200 */
.L_x_115:
[----:B------:R-:W-:Y:S01]  /*61f0*/  ISETP.GE.AND P0, PT, R51, R14, PT ;  /* 0x0000000e3300720c */ /* 0x000fe20003f06270 */
[----:B------:R-:W-:Y:S03]  /*6200*/  BSSY.RECONVERGENT B2, `(.L_x_118) ;  /* 0x000000e000027945 */ /* 0x000fe60003800200 */
[----:B------:R-:W-:-:S13]  /*6210*/  ISETP.EQ.OR P0, PT, R53, RZ, P0 ;  /* 0x000000ff3500720c */ /* 0x000fda0000702670 */
[----:B------:R-:W-:Y:S05]  /*6220*/  @P0 BRA `(.L_x_119) ;  /* 0x00000000002c0947 */ /* 0x000fea0003800000 */
[----:B------:R-:W-:Y:S01]  /*6230*/  UISETP.NE.AND UP0, UPT, UR11, URZ, UPT ;  /* 0x000000ff0b00728c */ /* 0x000fe2000bf05270 */
[----:B01----:R-:W-:Y:S01]  /*6240*/  CS2R R16, SRZ ;  /* 0x0000000000107805 */ /* 0x003fe2000001ff00 */
[----:B------:R-:W0:Y:S07]  /*6250*/  LDCU.64 UR12, c[0x0][0x390] ;  /* 0x00007200ff0c77ac */ /* 0x000e2e0008000a00 */
[----:B------:R-:W-:Y:S05]  /*6260*/  BRA.U UP0, `(.L_x_120) ;  /* 0x0000000100087547 */ /* 0x000fea000b800000 */
[----:B------:R-:W1:Y:S02]  /*6270*/  LDC.64 R16, c[0x0][0x3d0] ;  /* 0x0000f400ff107b82 */ /* 0x000e640000000a00 */
[----:B-1----:R-:W5:Y:S02]  /*6280*/  LDG.E.64 R16, desc[UR8][R16.64] ;  /* 0x0000000810107981 */ /* 0x002f64000c1e1b00 */
.L_x_120:
[----:B-----5:R-:W-:-:S04]  /*6290*/  IADD3 R18, P0, PT, R51, R16, RZ ;  /* 0x0000001033127210 */ /* 0x020fc80007f1e0ff */
[----:B------:R-:W-:Y:S02]  /*62a0*/  LEA.HI.X.SX32 R17, R51, R17, 0x1, P0 ;  /* 0x0000001133117211 */ /* 0x000fe400000f0eff */
[----:B0-----:R-:W-:-:S04]  /*62b0*/  LEA R16, P0, R18, UR12, 0x2 ;  /* 0x0000000c12107c11 */ /* 0x001fc8000f8010ff */
[----:B------:R-:W-:-:S05]  /*62c0*/  LEA.HI.X R17, R18, UR13, R17, 0x2, P0 ;  /* 0x0000000d12117c11 */ /* 0x000fca00080f1411 */
[----:B------:R2:W-:Y:S04]  /*62d0*/  STG.E desc[UR8][R16.64], R48 ;  /* 0x0000003010007986 */ /* 0x0005e8000c101908 */
.L_x_119:
[----:B------:R-:W-:Y:S05]  /*62e0*/  BSYNC.RECONVERGENT B2 ;  /* 0x0000000000027941 */ /* 0x000fea0003800200 */
.L_x_118:
[----:B------:R-:W-:Y:S01]  /*62f0*/  ISETP.GE.AND P0, PT, R47, R14, PT ;  /* 0x0000000e2f00720c */ /* 0x000fe20003f06270 */
[----:B------:R-:W-:Y:S03]  /*6300*/  BSSY.RECONVERGENT B2, `(.L_x_121) ;  /* 0x000000e000027945 */ /* 0x000fe60003800200 */
[----:B------:R-:W-:-:S13]  /*6310*/  ISETP.EQ.OR P0, PT, R49, RZ, P0 ;  /* 0x000000ff3100720c */ /* 0x000fda0000702670 */
[----:B------:R-:W-:Y:S05]  /*6320*/  @P0 BRA `(.L_x_122) ;  /* 0x00000000002c0947 */ /* 0x000fea0003800000 */
[----:B------:R-:W-:Y:S01]  /*6330*/  UISETP.NE.AND UP0, UPT, UR11, URZ, UPT ;  /* 0x000000ff0b00728c */ /* 0x000fe2000bf05270 */
[----:B012---:R-:W-:Y:S01]  /*6340*/  CS2R R16, SRZ ;  /* 0x0000000000107805 */ /* 0x007fe2000001ff00 */
[----:B------:R-:W0:Y:S07]  /*6350*/  LDCU.64 UR12, c[0x0][0x390] ;  /* 0x00007200ff0c77ac */ /* 0x000e2e0008000a00 */
[----:B------:R-:W-:Y:S05]  /*6360*/  BRA.U UP0, `(.L_x_123) ;  /* 0x0000000100087547 */ /* 0x000fea000b800000 */
[----:B------:R-:W1:Y:S02]  /*6370*/  LDC.64 R16, c[0x0][0x3d0] ;  /* 0x0000f400ff107b82 */ /* 0x000e640000000a00 */
[----:B-1----:R-:W5:Y:S02]  /*6380*/  LDG.E.64 R16, desc[UR8][R16.64] ;  /* 0x0000000810107981 */ /* 0x002f64000c1e1b00 */
.L_x_123:
[----:B-----5:R-:W-:-:S04]  /*6390*/  IADD3 R18, P0, PT, R47, R16, RZ ;  /* 0x000000102f127210 */ /* 0x020fc80007f1e0ff */
[----:B------:R-:W-:Y:S02]  /*63a0*/  LEA.HI.X.SX32 R17, R47, R17, 0x1, P0 ;  /* 0x000000112f117211 */ /* 0x000fe400000f0eff */
[----:B0-----:R-:W-:-:S04]  /*63b0*/  LEA R16, P0, R18, UR12, 0x2 ;  /* 0x0000000c12107c11 */ /* 0x001fc8000f8010ff */
[----:B------:R-:W-:-:S05]  /*63c0*/  LEA.HI.X R17, R18, UR13, R17, 0x2, P0 ;  /* 0x0000000d12117c11 */ /* 0x000fca00080f1411 */
[----:B------:R3:W-:Y:S04]  /*63d0*/  STG.E desc[UR8][R16.64], R50 ;  /* 0x0000003210007986 */ /* 0x0007e8000c101908 */
.L_x_122:
[----:B------:R-:W-:Y:S05]  /*63e0*/  BSYNC.RECONVERGENT B2 ;  /* 0x0000000000027941 */ /* 0x000fea0003800200 */
.L_x_121:
[----:B------:R-:W-:Y:S01]  /*63f0*/  ISETP.GE.AND P0, PT, R44, R14, PT ;  /* 0x0000000e2c00720c */ /* 0x000fe20003f06270 */
[----:B------:R-:W-:Y:S03]  /*6400*/  BSSY.RECONVERGENT B2, `(.L_x_124) ;  /* 0x000000e000027945 */ /* 0x000fe60003800200 */
[----:B------:R-:W-:-:S13]  /*6410*/  ISETP.EQ.OR P0, PT, R12, RZ, P0 ;  /* 0x000000ff0c00720c */ /* 0x000fda0000702670 */
[----:B------:R-:W-:Y:S05]  /*6420*/  @P0 BRA `(.L_x_125) ;  /* 0x00000000002c0947 */ /* 0x000fea0003800000 */
[----:B------:R-:W-:Y:S01]  /*6430*/  UISETP.NE.AND UP0, UPT, UR11, URZ, UPT ;  /* 0x000000ff0b00728c */ /* 0x000fe2000bf05270 */
[----:B0123--:R-:W-:Y:S01]  /*6440*/  CS2R R16, SRZ ;  /* 0x0000000000107805 */ /* 0x00ffe2000001ff00 */
[----:B------:R-:W0:Y:S07]  /*6450*/  LDCU.64 UR12, c[0x0][0x390] ;  /* 0x00007200ff0c77ac */ /* 0x000e2e0008000a00 */
[----:B------:R-:W-:Y:S05]  /*6460*/  BRA.U UP0, `(.L_x_126) ;  /* 0x0000000100087547 */ /* 0x000fea000b800000 */
[----:B------:R-:W1:Y:S02]  /*6470*/  LDC.64 R16, c[0x0][0x3d0] ;  /* 0x0000f400ff107b82 */ /* 0x000e640000000a00 */
[----:B-1----:R-:W5:Y:S02]  /*6480*/  LDG.E.64 R16, desc[UR8][R16.64] ;  /* 0x0000000810107981 */ /* 0x002f64000c1e1b00 */
.L_x_126:
[----:B-----5:R-:W-:-:S04]  /*6490*/  IADD3 R12, P0, PT, R44, R16, RZ ;  /* 0x000000102c0c7210 */ /* 0x020fc80007f1e0ff */
[----:B------:R-:W-:Y:S02]  /*64a0*/  LEA.HI.X.SX32 R17, R44, R17, 0x1, P0 ;  /* 0x000000112c117211 */ /* 0x000fe400000f0eff */
[----:B0-----:R-:W-:-:S04]  /*64b0*/  LEA R16, P0, R12, UR12, 0x2 ;  /* 0x0000000c0c107c11 */ /* 0x001fc8000f8010ff */
[----:B------:R-:W-:-:S05]  /*64c0*/  LEA.HI.X R17, R12, UR13, R17, 0x2, P0 ;  /* 0x0000000d0c117c11 */ /* 0x000fca00080f1411 */
[----:B------:R4:W-:Y:S04]  /*64d0*/  STG.E desc[UR8][R16.64], R54 ;  /* 0x0000003610007986 */ /* 0x0009e8000c101908 */
.L_x_125:
[----:B------:R-:W-:Y:S05]  /*64e0*/  BSYNC.RECONVERGENT B2 ;  /* 0x0000000000027941 */ /* 0x000fea0003800200 */
.L_x_124:
[----:B------:R-:W-:Y:S01]  /*64f0*/  ISETP.GE.AND P0, PT, R43, R14, PT ;  /* 0x0000000e2b00720c */ /* 0x000fe20003f06270 */
[----:B------:R-:W-:Y:S03]  /*6500*/  BSSY.RECONVERGENT B2, `(.L_x_127) ;  /* 0x000000e000027945 */ /* 0x000fe60003800200 */
[----:B------:R-:W-:-:S13]  /*6510*/  ISETP.EQ.OR P0, PT, R11, RZ, P0 ;  /* 0x000000ff0b00720c */ /* 0x000fda0000702670 */
[----:B------:R-:W-:Y:S05]  /*6520*/  @P0 BRA `(.L_x_128) ;  /* 0x00000000002c0947 */ /* 0x000fea0003800000 */
[----:B------:R-:W-:Y:S01]  /*6530*/  UISETP.NE.AND UP0, UPT, UR11, URZ, UPT ;  /* 0x000000ff0b00728c */ /* 0x000fe2000bf05270 */
[----:B01234-:R-:W-:Y:S01]  /*6540*/  CS2R R16, SRZ ;  /* 0x0000000000107805 */ /* 0x01ffe2000001ff00 */
[----:B------:R-:W0:Y:S07]  /*6550*/  LDCU.64 UR12, c[0x0][0x390] ;  /* 0x00007200ff0c77ac */ /* 0x000e2e0008000a00 */
[----:B------:R-:W-:Y:S05]  /*6560*/  BRA.U UP0, `(.L_x_129) ;  /* 0x0000000100087547 */ /* 0x000fea000b800000 */
[----:B------:R-:W1:Y:S02]  /*6570*/  LDC.64 R16, c[0x0][0x3d0] ;  /* 0x0000f400ff107b82 */ /* 0x000e640000000a00 */
[----:B-1----:R-:W5:Y:S02]  /*6580*/  LDG.E.64 R16, desc[UR8][R16.64] ;  /* 0x0000000810107981 */ /* 0x002f64000c1e1b00 */
.L_x_129:
[----:B-----5:R-:W-:-:S04]  /*6590*/  IADD3 R11, P0, PT, R43, R16, RZ ;  /* 0x000000102b0b7210 */ /* 0x020fc80007f1e0ff */
[----:B------:R-:W-:Y:S02]  /*65a0*/  LEA.HI.X.SX32 R12, R43, R17, 0x1, P0 ;  /* 0x000000112b0c7211 */ /* 0x000fe400000f0eff */
[----:B0-----:R-:W-:-:S04]  /*65b0*/  LEA R16, P0, R11, UR12, 0x2 ;  /* 0x0000000c0b107c11 */ /* 0x001fc8000f8010ff */
[----:B------:R-:W-:-:S05]  /*65c0*/  LEA.HI.X R17, R11, UR13, R12, 0x2, P0 ;  /* 0x0000000d0b117c11 */ /* 0x000fca00080f140c */
[----:B------:R0:W-:Y:S04]  /*65d0*/  STG.E desc[UR8][R16.64], R46 ;  /* 0x0000002e10007986 */ /* 0x0001e8000c101908 */
.L_x_128:
[----:B------:R-:W-:Y:S05]  /*65e0*/  BSYNC.RECONVERGENT B2 ;  /* 0x0000000000027941 */ /* 0x000fea0003800200 */
.L_x_127:
[----:B------:R-:W-:Y:S01]  /*65f0*/  ISETP.GE.AND P0, PT, R2, R14, PT ;  /* 0x0000000e0200720c */ /* 0x000fe20003f06270 */
[----:B------:R-:W-:Y:S03]  /*6600*/  BSSY.RECONVERGENT B2, `(.L_x_130) ;  /* 0x000000e000027945 */ /* 0x000fe60003800200 */
[----:B------:R-:W-:-:S13]  /*6610*/  ISETP.EQ.OR P0, PT, R10, RZ, P0 ;  /* 0x000000ff0a00720c */ /* 0x000fda0000702670 */
[----:B------:R-:W-:Y:S05]  /*6620*/  @P0 BRA `(.L_x_131) ;  /* 0x00000000002c0947 */ /* 0x000fea0003800000 */
[----:B------:R-:W-:Y:S01]  /*6630*/  UISETP.NE.AND UP0, UPT, UR11, URZ, UPT ;  /* 0x000000ff0b00728c */ /* 0x000fe2000bf05270 */
[----:B------:R-:W-:Y:S01]  /*6640*/  CS2R R10, SRZ ;  /* 0x00000000000a7805 */ /* 0x000fe2000001ff00 */
[----:B------:R-:W0:Y:S07]  /*6650*/  LDCU.64 UR12, c[0x0][0x390] ;  /* 0x00007200ff0c77ac */ /* 0x000e2e0008000a00 */
[----:B------:R-:W-:Y:S05]  /*6660*/  BRA.U UP0, `(.L_x_132) ;  /* 0x0000000100087547 */ /* 0x000fea000b800000 */
[----:B------:R-:W1:Y:S02]  /*6670*/  LDC.64 R10, c[0x0][0x3d0] ;  /* 0x0000f400ff0a7b82 */ /* 0x000e640000000a00 */
[----:B-1----:R-:W5:Y:S02]  /*6680*/  LDG.E.64 R10, desc[UR8][R10.64] ;  /* 0x000000080a0a7981 */ /* 0x002f64000c1e1b00 */
.L_x_132:
[----:B-----5:R-:W-:-:S04]  /*6690*/  IADD3 R12, P0, PT, R2, R10, RZ ;  /* 0x0000000a020c7210 */ /* 0x020fc80007f1e0ff */
[----:B------:R-:W-:Y:S02]  /*66a0*/  LEA.HI.X.SX32 R11, R2, R11, 0x1, P0 ;  /* 0x0000000b020b7211 */ /* 0x000fe400000f0eff */
[----:B0-----:R-:W-:-:S04]  /*66b0*/  LEA R10, P0, R12, UR12, 0x2 ;  /* 0x0000000c0c0a7c11 */ /* 0x001fc8000f8010ff */
[----:B------:R-:W-:-:S05]  /*66c0*/  LEA.HI.X R11, R12, UR13, R11, 0x2, P0 ;  /* 0x0000000d0c0b7c11 */ /* 0x000fca00080f140b */
[----:B------:R0:W-:Y:S04]  /*66d0*/  STG.E desc[UR8][R10.64], R13 ;  /* 0x0000000d0a007986 */ /* 0x0001e8000c101908 */
.L_x_131:
[----:B------:R-:W-:Y:S05]  /*66e0*/  BSYNC.RECONVERGENT B2 ;  /* 0x0000000000027941 */ /* 0x000fea0003800200 */
.L_x_130:
        /* <DEDUP_REMOVED lines=10> */
.L_x_135:
[----:B-----5:R-:W-:-:S04]  /*6790*/  IADD3 R2, P0, PT, R0, R10, RZ ;  /* 0x0000000a00027210 */ /* 0x020fc80007f1e0ff */
[----:B------:R-:W-:Y:S02]  /*67a0*/  LEA.HI.X.SX32 R11, R0, R11, 0x1, P0 ;  /* 0x0000000b000b7211 */ /* 0x000fe400000f0eff */
[----:B0-----:R-:W-:-:S04]  /*67b0*/  LEA R10, P0, R2, UR12, 0x2 ;  /* 0x0000000c020a7c11 */ /* 0x001fc8000f8010ff */
[----:B------:R-:W-:-:S05]  /*67c0*/  LEA.HI.X R11, R2, UR13, R11, 0x2, P0 ;  /* 0x0000000d020b7c11 */ /* 0x000fca00080f140b */
[----:B------:R0:W-:Y:S04]  /*67d0*/  STG.E desc[UR8][R10.64], R32 ;  /* 0x000000200a007986 */ /* 0x0001e8000c101908 */
.L_x_134:
[----:B------:R-:W-:Y:S05]  /*67e0*/  BSYNC.RECONVERGENT B2 ;  /* 0x0000000000027941 */ /* 0x000fea0003800200 */
.L_x_133:
        /* <DEDUP_REMOVED lines=10> */
.L_x_138:
[----:B-----5:R-:W-:-:S04]  /*6890*/  IADD3 R0, P0, PT, R15, R8, RZ ;  /* 0x000000080f007210 */ /* 0x020fc80007f1e0ff */
[----:B------:R-:W-:Y:S02]  /*68a0*/  LEA.HI.X.SX32 R9, R15, R9, 0x1, P0 ;  /* 0x000000090f097211 */ /* 0x000fe400000f0eff */
[----:B0-----:R-:W-:-:S04]  /*68b0*/  LEA R8, P0, R0, UR12, 0x2 ;  /* 0x0000000c00087c11 */ /* 0x001fc8000f8010ff */
[----:B------:R-:W-:-:S05]  /*68c0*/  LEA.HI.X R9, R0, UR13, R9, 0x2, P0 ;  /* 0x0000000d00097c11 */ /* 0x000fca00080f1409 */
[----:B------:R0:W-:Y:S04]  /*68d0*/  STG.E desc[UR8][R8.64], R33 ;  /* 0x0000002108007986 */ /* 0x0001e8000c101908 */
.L_x_137:
[----:B------:R-:W-:Y:S05]  /*68e0*/  BSYNC.RECONVERGENT B2 ;  /* 0x0000000000027941 */ /* 0x000fea0003800200 */
.L_x_136:
        /* <DEDUP_REMOVED lines=10> */
.L_x_141:
[----:B-----5:R-:W-:-:S04]  /*6990*/  IADD3 R0, P0, PT, R35, R8, RZ ;  /* 0x0000000823007210 */ /* 0x020fc80007f1e0ff */
[----:B------:R-:W-:Y:S02]  /*69a0*/  LEA.HI.X.SX32 R9, R35, R9, 0x1, P0 ;  /* 0x0000000923097211 */ /* 0x000fe400000f0eff */
[----:B0-----:R-:W-:-:S04]  /*69b0*/  LEA R8, P0, R0, UR12, 0x2 ;  /* 0x0000000c00087c11 */ /* 0x001fc8000f8010ff */
[----:B------:R-:W-:-:S05]  /*69c0*/  LEA.HI.X R9, R0, UR13, R9, 0x2, P0 ;  /* 0x0000000d00097c11 */ /* 0x000fca00080f1409 */
[----:B------:R0:W-:Y:S04]  /*69d0*/  STG.E desc[UR8][R8.64], R34 ;  /* 0x0000002208007986 */ /* 0x0001e8000c101908 */
.L_x_140:
[----:B------:R-:W-:Y:S05]  /*69e0*/  BSYNC.RECONVERGENT B2 ;  /* 0x0000000000027941 */ /* 0x000fea0003800200 */
.L_x_139:
        /* <DEDUP_REMOVED lines=10> */
.L_x_144:
[----:B-----5:R-:W-:-:S04]  /*6a90*/  IADD3 R0, P0, PT, R38, R6, RZ ;  /* 0x0000000626007210 */ /* 0x020fc80007f1e0ff */
[----:B------:R-:W-:Y:S02]  /*6aa0*/  LEA.HI.X.SX32 R7, R38, R7, 0x1, P0 ;  /* 0x0000000726077211 */ /* 0x000fe400000f0eff */
[----:B0-----:R-:W-:-:S04]  /*6ab0*/  LEA R6, P0, R0, UR12, 0x2 ;  /* 0x0000000c00067c11 */ /* 0x001fc8000f8010ff */
[----:B------:R-:W-:-:S05]  /*6ac0*/  LEA.HI.X R7, R0, UR13, R7, 0x2, P0 ;  /* 0x0000000d00077c11 */ /* 0x000fca00080f1407 */
[----:B------:R0:W-:Y:S04]  /*6ad0*/  STG.E desc[UR8][R6.64], R36 ;  /* 0x0000002406007986 */ /* 0x0001e8000c101908 */
.L_x_143:
[----:B------:R-:W-:Y:S05]  /*6ae0*/  BSYNC.RECONVERGENT B2 ;  /* 0x0000000000027941 */ /* 0x000fea0003800200 */
.L_x_142:
        /* <DEDUP_REMOVED lines=10> */
.L_x_147:
[----:B-----5:R-:W-:-:S04]  /*6b90*/  IADD3 R0, P0, PT, R40, R6, RZ ;  /* 0x0000000628007210 */ /* 0x020fc80007f1e0ff */
[----:B------:R-:W-:Y:S02]  /*6ba0*/  LEA.HI.X.SX32 R7, R40, R7, 0x1, P0 ;  /* 0x0000000728077211 */ /* 0x000fe400000f0eff */
[----:B0-----:R-:W-:-:S04]  /*6bb0*/  LEA R6, P0, R0, UR12, 0x2 ;  /* 0x0000000c00067c11 */ /* 0x001fc8000f8010ff */
[----:B------:R-:W-:-:S05]  /*6bc0*/  LEA.HI.X R7, R0, UR13, R7, 0x2, P0 ;  /* 0x0000000d00077c11 */ /* 0x000fca00080f1407 */
[----:B------:R0:W-:Y:S04]  /*6bd0*/  STG.E desc[UR8][R6.64], R37 ;  /* 0x0000002506007986 */ /* 0x0001e8000c101908 */
.L_x_146:
[----:B------:R-:W-:Y:S05]  /*6be0*/  BSYNC.RECONVERGENT B2 ;  /* 0x0000000000027941 */ /* 0x000fea0003800200 */
.L_x_145:
        /* <DEDUP_REMOVED lines=10> */
.L_x_150:
[----:B-----5:R-:W-:-:S04]  /*6c90*/  IADD3 R0, P0, PT, R42, R4, RZ ;  /* 0x000000042a007210 */ /* 0x020fc80007f1e0ff */
[----:B------:R-:W-:Y:S02]  /*6ca0*/  LEA.HI.X.SX32 R5, R42, R5, 0x1, P0 ;  /* 0x000000052a057211 */ /* 0x000fe400000f0eff */
[----:B0-----:R-:W-:-:S04]  /*6cb0*/  LEA R4, P0, R0, UR12, 0x2 ;  /* 0x0000000c00047c11 */ /* 0x001fc8000f8010ff */
[----:B------:R-:W-:-:S05]  /*6cc0*/  LEA.HI.X R5, R0, UR13, R5, 0x2, P0 ;  /* 0x0000000d00057c11 */ /* 0x000fca00080f1405 */
[----:B------:R0:W-:Y:S04]  /*6cd0*/  STG.E desc[UR8][R4.64], R39 ;  /* 0x0000002704007986 */ /* 0x0001e8000c101908 */
.L_x_149:
[----:B------:R-:W-:Y:S05]  /*6ce0*/  BSYNC.RECONVERGENT B2 ;  /* 0x0000000000027941 */ /* 0x000fea0003800200 */
.L_x_148:
[----:B------:R-:W-:-:S04]  /*6cf0*/  ISETP.GE.AND P0, PT, R45, R14, PT ;  /* 0x0000000e2d00720c */ /* 0x000fc80003f06270 */
        /* <DEDUP_REMOVED lines=8> */
.L_x_152:
[----:B-----5:R-:W-:-:S04]  /*6d80*/  IADD3 R0, P0, PT, R45, R2, RZ ;  /* 0x000000022d007210 */ /* 0x020fc80007f1e0ff */
[----:B------:R-:W-:Y:S02]  /*6d90*/  LEA.HI.X.SX32 R3, R45, R3, 0x1, P0 ;  /* 0x000000032d037211 */ /* 0x000fe400000f0eff */
[----:B0-----:R-:W-:-:S04]  /*6da0*/  LEA R2, P0, R0, UR12, 0x2 ;  /* 0x0000000c00027c11 */ /* 0x001fc8000f8010ff */
[----:B------:R-:W-:-:S05]  /*6db0*/  LEA.HI.X R3, R0, UR13, R3, 0x2, P0 ;  /* 0x0000000d00037c11 */ /* 0x000fca00080f1403 */
[----:B------:R0:W-:Y:S01]  /*6dc0*/  STG.E desc[UR8][R2.64], R41 ;  /* 0x0000002902007986 */ /* 0x0001e2000c101908 */
[----:B------:R-:W-:Y:S05]  /*6dd0*/  BRA `(.L_x_151) ;  /* 0x0000000800347947 */ /* 0x000fea0003800000 */
.L_x_111:
[----:B------:R-:W-:Y:S01]  /*6de0*/  BAR.SYNC.DEFER_BLOCKING 0x0 ;  /* 0x0000000000007b1d */ /* 0x000fe20000010000 */
[----:B------:R-:W-:Y:S02]  /*6df0*/  ISETP.NE.AND P0, PT, R61, RZ, PT ;  /* 0x000000ff3d00720c */ /* 0x000fe40003f05270 */
[----:B------:R-:W-:Y:S02]  /*6e00*/  ISETP.NE.AND P4, PT, R56, RZ, PT ;  /* 0x000000ff3800720c */ /* 0x000fe40003f85270 */
[----:B------:R-:W-:Y:S01]  /*6e10*/  ISETP.NE.AND P3, PT, R53, RZ, PT ;  /* 0x000000ff3500720c */ /* 0x000fe20003f65270 */
[----:B------:R-:W0:Y:S01]  /*6e20*/  LDCU.64 UR12, c[0x0][0x390] ;  /* 0x00007200ff0c77ac */ /* 0x000e220008000a00 */
[----:B------:R-:W-:Y:S02]  /*6e30*/  ISETP.NE.AND P6, PT, R49, RZ, PT ;  /* 0x000000ff3100720c */ /* 0x000fe40003fc5270 */
[----:B------:R-:W-:Y:S02]  /*6e40*/  ISETP.NE.AND P5, PT, R12, RZ, PT ;  /* 0x000000ff0c00720c */ /* 0x000fe40003fa5270 */
[----:B------:R-:W-:-:S02]  /*6e50*/  ISETP.NE.AND P2, PT, R11, RZ, PT ;  /* 0x000000ff0b00720c */ /* 0x000fc40003f45270 */
[----:B------:R-:W-:Y:S02]  /*6e60*/  ISETP.NE.AND P1, PT, R10, RZ, PT ;  /* 0x000000ff0a00720c */ /* 0x000fe40003f25270 */
[----:B------:R-:W-:Y:S02]  /*6e70*/  @P0 LEA R58, R58, UR5, 0x2 ;  /* 0x000000053a3a0c11 */ /* 0x000fe4000f8e10ff */
[----:B------:R-:W-:Y:S02]  /*6e80*/  @P4 LEA R55, R55, UR5, 0x2 ;  /* 0x0000000537374c11 */ /* 0x000fe4000f8e10ff */
[----:B------:R-:W-:Y:S02]  /*6e90*/  @P3 LEA R51, R51, UR5, 0x2 ;  /* 0x0000000533333c11 */ /* 0x000fe4000f8e10ff */
[----:B------:R-:W-:Y:S01]  /*6ea0*/  @P6 LEA R47, R47, UR5, 0x2 ;  /* 0x000000052f2f6c11 */ /* 0x000fe2000f8e10ff */
[----:B------:R1:W-:Y:S01]  /*6eb0*/  @P0 STS [R58], R57 ;  /* 0x000000393a000388 */ /* 0x0003e20000000800 */
[----:B------:R-:W-:-:S02]  /*6ec0*/  ISETP.NE.AND P0, PT, R9, RZ, PT ;  /* 0x000000ff0900720c */ /* 0x000fc40003f05270 */
[----:B------:R-:W-:Y:S01]  /*6ed0*/  @P2 LEA R43, R43, UR5, 0x2 ;  /* 0x000000052b2b2c11 */ /* 0x000fe2000f8e10ff */
[----:B------:R1:W-:Y:S01]  /*6ee0*/  @P4 STS [R55], R52 ;  /* 0x0000003437004388 */ /* 0x0003e20000000800 */
[----:B------:R-:W-:Y:S02]  /*6ef0*/  @P1 LEA R2, R2, UR5, 0x2 ;  /* 0x0000000502021c11 */ /* 0x000fe4000f8e10ff */
[----:B------:R-:W-:Y:S01]  /*6f00*/  ISETP.NE.AND P4, PT, R8, RZ, PT ;  /* 0x000000ff0800720c */ /* 0x000fe20003f85270 */
[----:B------:R1:W-:Y:S01]  /*6f10*/  @P3 STS [R51], R48 ;  /* 0x0000003033003388 */ /* 0x0003e20000000800 */
[----:B------:R-:W-:Y:S02]  /*6f20*/  ISETP.NE.AND P3, PT, R7, RZ, PT ;  /* 0x000000ff0700720c */ /* 0x000fe40003f65270 */
[----:B------:R-:W-:Y:S01]  /*6f30*/  @P5 LEA R7, R44, UR5, 0x2 ;  /* 0x000000052c075c11 */ /* 0x000fe2000f8e10ff */
[----:B------:R1:W-:Y:S01]  /*6f40*/  @P6 STS [R47], R50 ;  /* 0x000000322f006388 */ /* 0x0003e20000000800 */
[----:B------:R-:W-:-:S03]  /*6f50*/  ISETP.NE.AND P6, PT, R6, RZ, PT ;  /* 0x000000ff0600720c */ /* 0x000fc60003fc5270 */
[----:B------:R1:W-:Y:S01]  /*6f60*/  @P5 STS [R7], R54 ;  /* 0x0000003607005388 */ /* 0x0003e20000000800 */
[----:B------:R-:W-:-:S03]  /*6f70*/  ISETP.NE.AND P5, PT, R5, RZ, PT ;  /* 0x000000ff0500720c */ /* 0x000fc60003fa5270 */
[----:B------:R1:W-:Y:S01]  /*6f80*/  @P2 STS [R43], R46 ;  /* 0x0000002e2b002388 */ /* 0x0003e20000000800 */
[----:B------:R-:W-:Y:S02]  /*6f90*/  ISETP.NE.AND P2, PT, R4, RZ, PT ;  /* 0x000000ff0400720c */ /* 0x000fe40003f45270 */
[----:B------:R-:W-:Y:S01]  /*6fa0*/  @P3 LEA R35, R35, UR5, 0x2 ;  /* 0x0000000523233c11 */ /* 0x000fe2000f8e10ff */
[----:B------:R1:W-:Y:S01]  /*6fb0*/  @P1 STS [R2], R13 ;  /* 0x0000000d02001388 */ /* 0x0003e20000000800 */
[----:B------:R-:W-:Y:S02]  /*6fc0*/  ISETP.NE.AND P1, PT, R3, RZ, PT ;  /* 0x000000ff0300720c */ /* 0x000fe40003f25270 */
[----:B------:R-:W-:Y:S02]  /*6fd0*/  @P0 LEA R3, R0, UR5, 0x2 ;  /* 0x0000000500030c11 */ /* 0x000fe4000f8e10ff */
[----:B------:R-:W-:Y:S02]  /*6fe0*/  @P4 LEA R0, R15, UR5, 0x2 ;  /* 0x000000050f004c11 */ /* 0x000fe4000f8e10ff */
[----:B------:R-:W-:Y:S01]  /*6ff0*/  @P6 LEA R5, R38, UR5, 0x2 ;  /* 0x0000000526056c11 */ /* 0x000fe2000f8e10ff */
[----:B------:R1:W-:Y:S01]  /*7000*/  @P0 STS [R3], R32 ;  /* 0x0000002003000388 */ /* 0x0003e20000000800 */
[----:B------:R-:W-:-:S02]  /*7010*/  ISETP.GE.U32.AND P0, PT, R59, R14, PT ;  /* 0x0000000e3b00720c */ /* 0x000fc40003f06070 */
[----:B------:R-:W-:Y:S01]  /*7020*/  @P5 LEA R40, R40, UR5, 0x2 ;  /* 0x0000000528285c11 */ /* 0x000fe2000f8e10ff */
[----:B------:R1:W-:Y:S01]  /*7030*/  @P4 STS [R0], R33 ;  /* 0x0000002100004388 */ /* 0x0003e20000000800 */
[----:B------:R-:W-:Y:S02]  /*7040*/  @P2 LEA R42, R42, UR5, 0x2 ;  /* 0x000000052a2a2c11 */ /* 0x000fe4000f8e10ff */
[----:B------:R-:W-:Y:S01]  /*7050*/  @P1 LEA R4, R45, UR5, 0x2 ;  /* 0x000000052d041c11 */ /* 0x000fe2000f8e10ff */
[----:B------:R1:W-:Y:S04]  /*7060*/  @P3 STS [R35], R34 ;  /* 0x0000002223003388 */ /* 0x0003e80000000800 */
[----:B------:R1:W-:Y:S04]  /*7070*/  @P6 STS [R5], R36 ;  /* 0x0000002405006388 */ /* 0x0003e80000000800 */
[----:B------:R1:W-:Y:S04]  /*7080*/  @P5 STS [R40], R37 ;  /* 0x0000002528005388 */ /* 0x0003e80000000800 */
[----:B------:R1:W-:Y:S04]  /*7090*/  @P2 STS [R42], R39 ;  /* 0x000000272a002388 */ /* 0x0003e80000000800 */
[----:B------:R1:W-:Y:S01]  /*70a0*/  @P1 STS [R4], R41 ;  /* 0x0000002904001388 */ /* 0x0003e20000000800 */
[----:B------:R-:W-:Y:S06]  /*70b0*/  BAR.SYNC.DEFER_BLOCKING 0x0 ;  /* 0x0000000000007b1d */ /* 0x000fec0000010000 */
[----:B0-----:R-:W-:Y:S05]  /*70c0*/  @P0 BRA `(.L_x_151) ;  /* 0x0000000400780947 */ /* 0x001fea0003800000 */
[----:B------:R-:W-:Y:S01]  /*70d0*/  IADD3 R17, PT, PT, R19, R17, R18 ;  /* 0x0000001113117210 */ /* 0x000fe20007ffe012 */
[----:B------:R-:W-:Y:S03]  /*70e0*/  BSSY.RECONVERGENT B2, `(.L_x_153) ;  /* 0x0000023000027945 */ /* 0x000fe60003800200 */
[----:B------:R-:W-:-:S04]  /*70f0*/  IADD3 R17, PT, PT, R21, R17, R20 ;  /* 0x0000001115117210 */ /* 0x000fc80007ffe014 */
[----:B------:R-:W-:-:S04]  /*7100*/  IADD3 R17, PT, PT, R23, R17, R22 ;  /* 0x0000001117117210 */ /* 0x000fc80007ffe016 */
[----:B------:R-:W-:-:S04]  /*7110*/  IADD3 R17, PT, PT, R25, R17, R24 ;  /* 0x0000001119117210 */ /* 0x000fc80007ffe018 */
[----:B------:R-:W-:-:S04]  /*7120*/  IADD3 R17, PT, PT, R27, R17, R26 ;  /* 0x000000111b117210 */ /* 0x000fc80007ffe01a */
[----:B------:R-:W-:-:S04]  /*7130*/  IADD3 R17, PT, PT, R29, R17, R28 ;  /* 0x000000111d117210 */ /* 0x000fc80007ffe01c */
[----:B------:R-:W-:-:S04]  /*7140*/  IADD3 R17, PT, PT, R31, R17, R30 ;  /* 0x000000111f117210 */ /* 0x000fc80007ffe01e */
[----:B------:R-:W-:-:S04]  /*7150*/  IADD3 R16, PT, PT, R17, UR10, R16 ;  /* 0x0000000a11107c10 */ /* 0x000fc8000fffe010 */
[----:B------:R-:W-:-:S04]  /*7160*/  IADD3 R16, PT, PT, R16, -0x1c01, -R59 ;  /* 0xffffe3ff10107810 */ /* 0x000fc80007ffe83b */
[----:B-1----:R-:W-:-:S04]  /*7170*/  LOP3.LUT R0, R16, 0x600, RZ, 0xc0, !PT ;  /* 0x0000060010007812 */ /* 0x002fc800078ec0ff */
[----:B------:R-:W-:-:S13]  /*7180*/  ISETP.NE.AND P0, PT, R0, 0x600, PT ;  /* 0x000006000000780c */ /* 0x000fda0003f05270 */
[----:B------:R-:W-:Y:S05]  /*7190*/  @!P0 BRA `(.L_x_154) ;  /* 0x00000000005c8947 */ /* 0x000fea0003800000 */
[----:B------:R-:W-:Y:S01]  /*71a0*/  LEA.HI R0, R16, 0x1, RZ, 0x17 ;  /* 0x0000000110007811 */ /* 0x000fe200078fb8ff */
[----:B------:R-:W-:Y:S01]  /*71b0*/  BSSY.RECONVERGENT B3, `(.L_x_154) ;  /* 0x0000015000037945 */ /* 0x000fe20003800200 */
[----:B------:R-:W-:Y:S01]  /*71c0*/  ISETP.NE.AND P2, PT, RZ, UR11, PT ;  /* 0x0000000bff007c0c */ /* 0x000fe2000bf45270 */
[----:B------:R-:W-:Y:S01]  /*71d0*/  IMAD.MOV.U32 R9, RZ, RZ, RZ ;  /* 0x000000ffff097224 */ /* 0x000fe200078e00ff */
[----:B------:R-:W-:Y:S02]  /*71e0*/  LOP3.LUT R0, R0, 0x3, RZ, 0xc0, !PT ;  /* 0x0000000300007812 */ /* 0x000fe400078ec0ff */
[----:B------:R-:W-:-:S03]  /*71f0*/  LEA R6, R59, UR5, 0x2 ;  /* 0x000000053b067c11 */ /* 0x000fc6000f8e10ff */
[----:B------:R-:W-:-:S07]  /*7200*/  IMAD.MOV R0, RZ, RZ, -R0 ;  /* 0x000000ffff007224 */ /* 0x000fce00078e0a00 */
.L_x_155:
[----:B0-----:R-:W0:Y:S01]  /*7210*/  @!P2 LDC.64 R4, c[0x0][0x3d0] ;  /* 0x0000f400ff04ab82 */ /* 0x001e220000000a00 */
[----:B------:R-:W-:Y:S01]  /*7220*/  CS2R R2, SRZ ;  /* 0x0000000000027805 */ /* 0x000fe2000001ff00 */
[----:B------:R1:W2:Y:S05]  /*7230*/  LDS R7, [R6] ;  /* 0x0000000006077984 */ /* 0x0002aa0000000800 */
[----:B0-----:R-:W3:Y:S01]  /*7240*/  @!P2 LDG.E.64 R2, desc[UR8][R4.64] ;  /* 0x000000080402a981 */ /* 0x001ee2000c1e1b00 */
[----:B------:R-:W-:Y:S02]  /*7250*/  VIADD R0, R0, 0x1 ;  /* 0x0000000100007836 */ /* 0x000fe40000000000 */
[----:B-1----:R-:W-:Y:S01]  /*7260*/  VIADD R6, R6, 0x800 ;  /* 0x0000080006067836 */ /* 0x002fe20000000000 */
[----:B---3--:R-:W-:-:S02]  /*7270*/  IADD3 R8, P0, PT, R59, R2, RZ ;  /* 0x000000023b087210 */ /* 0x008fc40007f1e0ff */
[----:B------:R-:W-:-:S03]  /*7280*/  IADD3 R59, P1, PT, R59, 0x200, RZ ;  /* 0x000002003b3b7810 */ /* 0x000fc60007f3e0ff */
[----:B------:R-:W-:Y:S01]  /*7290*/  IMAD.X R3, R9, 0x1, R3, P0 ;  /* 0x0000000109037824 */ /* 0x000fe200000e0603 */
[----:B------:R-:W-:Y:S01]  /*72a0*/  LEA R2, P0, R8, UR12, 0x2 ;  /* 0x0000000c08027c11 */ /* 0x000fe2000f8010ff */
[----:B------:R-:W-:-:S03]  /*72b0*/  IMAD.X R9, RZ, RZ, R9, P1 ;  /* 0x000000ffff097224 */ /* 0x000fc600008e0609 */
[----:B------:R-:W-:Y:S02]  /*72c0*/  LEA.HI.X R3, R8, UR13, R3, 0x2, P0 ;  /* 0x0000000d08037c11 */ /* 0x000fe400080f1403 */
[----:B------:R-:W-:-:S03]  /*72d0*/  ISETP.NE.AND P0, PT, R0, RZ, PT ;  /* 0x000000ff0000720c */ /* 0x000fc60003f05270 */
[----:B--2---:R0:W-:Y:S10]  /*72e0*/  STG.E desc[UR8][R2.64], R7 ;  /* 0x0000000702007986 */ /* 0x0041f4000c101908 */
[----:B------:R-:W-:Y:S05]  /*72f0*/  @P0 BRA `(.L_x_155) ;  /* 0xfffffffc00c40947 */ /* 0x000fea000383ffff */
[----:B------:R-:W-:Y:S05]  /*7300*/  BSYNC.RECONVERGENT B3 ;  /* 0x0000000000037941 */ /* 0x000fea0003800200 */
.L_x_154:
[----:B------:R-:W-:Y:S05]  /*7310*/  BSYNC.RECONVERGENT B2 ;  /* 0x0000000000027941 */ /* 0x000fea0003800200 */
.L_x_153:
[----:B------:R-:W-:-:S13]  /*7320*/  ISETP.GE.U32.AND P0, PT, R16, 0x600, PT ;  /* 0x000006001000780c */ /* 0x000fda0003f06070 */
[----:B------:R-:W-:Y:S05]  /*7330*/  @!P0 BRA `(.L_x_151) ;  /* 0x0000000000dc8947 */ /* 0x000fea0003800000 */
[----:B------:R-:W1:Y:S01]  /*7340*/  S2UR UR6, SR_CgaCtaId ;  /* 0x00000000000679c3 */ /* 0x000e620000008800 */
[----:B------:R-:W-:Y:S01]  /*7350*/  UMOV UR4, 0x400 ;  /* 0x0000040000047882 */ /* 0x000fe20000000000 */
[----:B------:R-:W-:Y:S02]  /*7360*/  UISETP.NE.AND UP0, UPT, UR11, URZ, UPT ;  /* 0x000000ff0b00728c */ /* 0x000fe4000bf05270 */
[----:B------:R-:W-:Y:S01]  /*7370*/  ISETP.NE.AND P0, PT, RZ, UR11, PT ;  /* 0x0000000bff007c0c */ /* 0x000fe2000bf05270 */
[----:B------:R-:W-:Y:S02]  /*7380*/  IMAD.MOV.U32 R19, RZ, RZ, RZ ;  /* 0x000000ffff137224 */ /* 0x000fe400078e00ff */
[----:B------:R-:W-:Y:S01]  /*7390*/  IMAD.MOV.U32 R21, RZ, RZ, RZ ;  /* 0x000000ffff157224 */ /* 0x000fe200078e00ff */
[----:B0-----:R-:W0:Y:S01]  /*73a0*/  LDC.64 R2, c[0x0][0x390] ;  /* 0x0000e400ff027b82 */ /* 0x001e220000000a00 */
[----:B------:R-:W-:Y:S01]  /*73b0*/  PLOP3.LUT P1, PT, PT, PT, UP0, 0x80, 0x8 ;  /* 0x000000000008781c */ /* 0x000fe20003f2f008 */
[----:B-1----:R-:W-:-:S06]  /*73c0*/  ULEA UR4, UR6, UR4, 0x18 ;  /* 0x0000000406047291 */ /* 0x002fcc000f8ec0ff */
[C---:B------:R-:W-:Y:S01]  /*73d0*/  LEA R0, R59.reuse, UR4, 0x2 ;  /* 0x000000043b007c11 */ /* 0x040fe2000f8e10ff */
[----:B0-----:R-:W-:-:S04]  /*73e0*/  IMAD.WIDE.U32 R2, R59, 0x4, R2 ;  /* 0x000000043b027825 */ /* 0x001fc800078e0002 */
[----:B------:R-:W-:-:S07]  /*73f0*/  VIADD R0, R0, 0x1000 ;  /* 0x0000100000007836 */ /* 0x000fce0000000000 */
.L_x_156:
[----:B-1----:R-:W0:Y:S01]  /*7400*/  @!P1 LDC.64 R8, c[0x0][0x3d0] ;  /* 0x0000f400ff089b82 */ /* 0x002e220000000a00 */
[----:B------:R-:W-:Y:S01]  /*7410*/  CS2R R4, SRZ ;  /* 0x0000000000047805 */ /* 0x000fe2000001ff00 */
[----:B------:R-:W1:Y:S04]  /*7420*/  LDS R15, [R0+-0x1000] ;  /* 0xfff00000000f7984 */ /* 0x000e680000000800 */
[----:B------:R-:W2:Y:S04]  /*7430*/  LDS R17, [R0+-0x800] ;  /* 0xfff8000000117984 */ /* 0x000ea80000000800 */
[----:B0-----:R-:W3:Y:S01]  /*7440*/  @!P1 LDG.E.64 R4, desc[UR8][R8.64] ;  /* 0x0000000808049981 */ /* 0x001ee2000c1e1b00 */
[----:B------:R-:W-:-:S13]  /*7450*/  PLOP3.LUT P1, PT, P0, PT, PT, 0x80, 0x8 ;  /* 0x000000000008781c */ /* 0x000fda000072f070 */
[----:B------:R-:W0:Y:S01]  /*7460*/  @!P1 LDC.64 R10, c[0x0][0x3d0] ;  /* 0x0000f400ff0a9b82 */ /* 0x000e220000000a00 */
[----:B---3--:R-:W-:-:S04]  /*7470*/  LEA R7, P2, R4, R19, 0x2 ;  /* 0x0000001304077211 */ /* 0x008fc800078410ff */
[----:B------:R-:W-:Y:S02]  /*7480*/  LEA.HI.X R5, R4, R21, R5, 0x2, P2 ;  /* 0x0000001504057211 */ /* 0x000fe400010f1405 */
[----:B------:R-:W-:-:S05]  /*7490*/  IADD3 R6, P2, PT, R2, R7, RZ ;  /* 0x0000000702067210 */ /* 0x000fca0007f5e0ff */
[----:B------:R-:W-:Y:S01]  /*74a0*/  IMAD.X R7, R3, 0x1, R5, P2 ;  /* 0x0000000103077824 */ /* 0x000fe200010e0605 */
[----:B------:R-:W-:-:S04]  /*74b0*/  CS2R R4, SRZ ;  /* 0x0000000000047805 */ /* 0x000fc8000001ff00 */
[----:B-1----:R1:W-:Y:S04]  /*74c0*/  STG.E desc[UR8][R6.64], R15 ;  /* 0x0000000f06007986 */ /* 0x0023e8000c101908 */
[----:B0-----:R-:W3:Y:S01]  /*74d0*/  @!P1 LDG.E.64 R4, desc[UR8][R10.64] ;  /* 0x000000080a049981 */ /* 0x001ee2000c1e1b00 */
[----:B------:R-:W0:Y:S03]  /*74e0*/  @!P1 LDC.64 R12, c[0x0][0x3d0] ;  /* 0x0000f400ff0c9b82 */ /* 0x000e260000000a00 */
[----:B------:R-:W4:Y:S01]  /*74f0*/  LDS R15, [R0] ;  /* 0x00000000000f7984 */ /* 0x000f220000000800 */
[----:B---3--:R-:W-:-:S04]  /*7500*/  LEA R9, P2, R4, R19, 0x2 ;  /* 0x0000001304097211 */ /* 0x008fc800078410ff */
[----:B------:R-:W-:Y:S02]  /*7510*/  LEA.HI.X R5, R4, R21, R5, 0x2, P2 ;  /* 0x0000001504057211 */ /* 0x000fe400010f1405 */
[----:B------:R-:W-:-:S05]  /*7520*/  IADD3 R8, P2, PT, R2, R9, RZ ;  /* 0x0000000902087210 */ /* 0x000fca0007f5e0ff */
[----:B------:R-:W-:Y:S01]  /*7530*/  IMAD.X R9, R3, 0x1, R5, P2 ;  /* 0x0000000103097824 */ /* 0x000fe200010e0605 */
[----:B------:R-:W-:-:S04]  /*7540*/  CS2R R4, SRZ ;  /* 0x0000000000047805 */ /* 0x000fc8000001ff00 */
[----:B--2---:R-:W-:Y:S04]  /*7550*/  STG.E desc[UR8][R8.64+0x800], R17 ;  /* 0x0008001108007986 */ /* 0x004fe8000c101908 */
[----:B0-----:R-:W1:Y:S01]  /*7560*/  @!P1 LDG.E.64 R4, desc[UR8][R12.64] ;  /* 0x000000080c049981 */ /* 0x001e62000c1e1b00 */
[----:B------:R-:W0:Y:S03]  /*7570*/  @!P1 LDC.64 R10, c[0x0][0x3d0] ;  /* 0x0000f400ff0a9b82 */ /* 0x000e260000000a00 */
[----:B------:R2:W3:Y:S01]  /*7580*/  LDS R9, [R0+0x800] ;  /* 0x0008000000097984 */ /* 0x0004e20000000800 */
[----:B-1----:R-:W-:-:S04]  /*7590*/  LEA R7, P2, R4, R19, 0x2 ;  /* 0x0000001304077211 */ /* 0x002fc800078410ff */
[----:B------:R-:W-:Y:S02]  /*75a0*/  LEA.HI.X R5, R4, R21, R5, 0x2, P2 ;  /* 0x0000001504057211 */ /* 0x000fe400010f1405 */
[----:B------:R-:W-:-:S05]  /*75b0*/  IADD3 R6, P2, PT, R2, R7, RZ ;  /* 0x0000000702067210 */ /* 0x000fca0007f5e0ff */
[----:B------:R-:W-:Y:S01]  /*75c0*/  IMAD.X R7, R3, 0x1, R5, P2 ;  /* 0x0000000103077824 */ /* 0x000fe200010e0605 */
[----:B------:R-:W-:-:S04]  /*75d0*/  CS2R R4, SRZ ;  /* 0x0000000000047805 */ /* 0x000fc8000001ff00 */
[----:B----4-:R1:W-:Y:S04]  /*75e0*/  STG.E desc[UR8][R6.64+0x1000], R15 ;  /* 0x0010000f06007986 */ /* 0x0103e8000c101908 */
[----:B0-----:R-:W4:Y:S01]  /*75f0*/  @!P1 LDG.E.64 R4, desc[UR8][R10.64] ;  /* 0x000000080a049981 */ /* 0x001f22000c1e1b00 */
[----:B------:R-:W-:Y:S02]  /*7600*/  VIADD R59, R59, 0x800 ;  /* 0x000008003b3b7836 */ /* 0x000fe40000000000 */
[----:B--2---:R-:W-:Y:S01]  /*7610*/  VIADD R0, R0, 0x2000 ;  /* 0x0000200000007836 */ /* 0x004fe20000000000 */
[----:B----4-:R-:W-:Y:S02]  /*7620*/  LEA R13, P2, R4, R19, 0x2 ;  /* 0x00000013040d7211 */ /* 0x010fe400078410ff */
[----:B------:R-:W-:-:S02]  /*7630*/  IADD3 R19, P3, PT, R19, 0x2000, RZ ;  /* 0x0000200013137810 */ /* 0x000fc40007f7e0ff */
[----:B------:R-:W-:Y:S02]  /*7640*/  LEA.HI.X R5, R4, R21, R5, 0x2, P2 ;  /* 0x0000001504057211 */ /* 0x000fe400010f1405 */
[----:B------:R-:W-:Y:S01]  /*7650*/  IADD3 R4, P2, PT, R2, R13, RZ ;  /* 0x0000000d02047210 */ /* 0x000fe20007f5e0ff */
[----:B------:R-:W-:-:S04]  /*7660*/  IMAD.X R21, RZ, RZ, R21, P3 ;  /* 0x000000ffff157224 */ /* 0x000fc800018e0615 */
[----:B------:R-:W-:Y:S01]  /*7670*/  IMAD.X R5, R3, 0x1, R5, P2 ;  /* 0x0000000103057824 */ /* 0x000fe200010e0605 */
[----:B------:R-:W-:-:S04]  /*7680*/  ISETP.GE.AND P2, PT, R59, R14, PT ;  /* 0x0000000e3b00720c */ /* 0x000fc80003f46270 */
[----:B---3--:R1:W-:Y:S09]  /*7690*/  STG.E desc[UR8][R4.64+0x1800], R9 ;  /* 0x0018000904007986 */ /* 0x0083f2000c101908 */
[----:B------:R-:W-:Y:S05]  /*76a0*/  @!P2 BRA `(.L_x_156) ;  /* 0xfffffffc0054a947 */ /* 0x000fea000383ffff */
.L_x_151:
[----:B------:R-:W-:Y:S05]  /*76b0*/  BSYNC.RECONVERGENT B0 ;  /* 0x0000000000007941 */ /* 0x000fea0003800200 */
.L_x_110:
[----:B------:R-:W-:Y:S05]  /*76c0*/  BRA `(.L_x_157) ;  /* 0x0000003000007947 */ /* 0x000fea0003800000 */
.L_x_109:
[----:B------:R-:W0:Y:S01]  /*76d0*/  S2R R28, SR_TID.X ;  /* 0x00000000001c7919 */ /* 0x000e220000002100 */
[----:B------:R-:W1:Y:S01]  /*76e0*/  LDC R30, c[0x0][0x3c8] ;  /* 0x0000f200ff1e7b82 */ /* 0x000e620000000800 */
[----:B------:R-:W2:Y:S01]  /*76f0*/  LDCU.U8 UR5, c[0x0][0x3b8] ;  /* 0x00007700ff0577ac */ /* 0x000ea20008000000 */
[----:B------:R-:W3:Y:S06]  /*7700*/  LDCU.64 UR12, c[0x0][0x388] ;  /* 0x00007100ff0c77ac */ /* 0x000eec0008000a00 */
[----:B------:R-:W4:Y:S01]  /*7710*/  LDC R2, c[0x0][0x3cc] ;  /* 0x0000f300ff027b82 */ /* 0x000f220000000800 */
[----:B--2---:R-:W-:Y:S01]  /*7720*/  ISETP.NE.AND P0, PT, RZ, UR5, PT ;  /* 0x00000005ff007c0c */ /* 0x004fe2000bf05270 */
[----:B------:R-:W-:-:S03]  /*7730*/  USHF.R.S32.HI UR5, URZ, 0x1f, UR7 ;  /* 0x0000001fff057899 */ /* 0x000fc60008011407 */
[----:B-1----:R-:W-:Y:S01]  /*7740*/  SEL R30, R30, RZ, !P0 ;  /* 0x000000ff1e1e7207 */ /* 0x002fe20004000000 */
[----:B0-----:R-:W-:Y:S01]  /*7750*/  IMAD R29, R28, 0xe, RZ ;  /* 0x0000000e1c1d7824 */ /* 0x001fe200078e02ff */
[----:B----4-:R-:W-:-:S03]  /*7760*/  SEL R3, R2, RZ, !P0 ;  /* 0x000000ff02037207 */ /* 0x010fc60004000000 */
[C---:B------:R-:W-:Y:S01]  /*7770*/  VIADD R5, R29.reuse, 0x1 ;  /* 0x000000011d057836 */ /* 0x040fe20000000000 */
[C---:B------:R-:W-:Y:S02]  /*7780*/  IADD3 R4, P1, P2, R29.reuse, UR7, R30 ;  /* 0x000000071d047c10 */ /* 0x040fe4000fa3e01e */
[----:B------:R-:W-:Y:S02]  /*7790*/  ISETP.GE.AND P0, PT, R29, UR4, PT ;  /* 0x000000041d007c0c */ /* 0x000fe4000bf06270 */
[C---:B---3--:R-:W-:Y:S02]  /*77a0*/  LEA R2, P3, R4.reuse, UR12, 0x2 ;  /* 0x0000000c04027c11 */ /* 0x048fe4000f8610ff */
[----:B------:R-:W-:Y:S02]  /*77b0*/  IADD3.X R3, PT, PT, RZ, UR5, R3, P1, P2 ;  /* 0x00000005ff037c10 */ /* 0x000fe40008fe4403 */
[----:B------:R-:W-:Y:S02]  /*77c0*/  ISETP.GE.AND P2, PT, R5, UR4, PT ;  /* 0x0000000405007c0c */ /* 0x000fe4000bf46270 */
[----:B------:R-:W-:Y:S01]  /*77d0*/  LEA.HI.X R3, R4, UR13, R3, 0x2, P3 ;  /* 0x0000000d04037c11 */ /* 0x000fe200098f1403 */
[----:B------:R-:W-:Y:S06]  /*77e0*/  BAR.SYNC.DEFER_BLOCKING 0x0 ;  /* 0x0000000000007b1d */ /* 0x000fec0000010000 */
[----:B------:R-:W2:Y:S04]  /*77f0*/  @!P0 LDG.E R7, desc[UR8][R2.64] ;  /* 0x0000000802078981 */ /* 0x000ea8000c1e1900 */
[----:B------:R-:W3:Y:S01]  /*7800*/  @!P2 LDG.E R4, desc[UR8][R2.64+0x4] ;  /* 0x000004080204a981 */ /* 0x000ee2000c1e1900 */
[----:B------:R-:W-:-:S02]  /*7810*/  VIADD R5, R29, 0x2 ;  /* 0x000000021d057836 */ /* 0x000fc40000000000 */
[----:B------:R-:W-:Y:S02]  /*7820*/  VIADD R6, R29, 0x4 ;  /* 0x000000041d067836 */ /* 0x000fe40000000000 */
[----:B------:R-:W-:Y:S01]  /*7830*/  IMAD.MOV.U32 R27, RZ, RZ, 0x1 ;  /* 0x00000001ff1b7424 */ /* 0x000fe200078e00ff */
[----:B------:R-:W-:Y:S01]  /*7840*/  ISETP.GE.AND P3, PT, R5, UR4, PT ;  /* 0x0000000405007c0c */ /* 0x000fe2000bf66270 */
[C---:B------:R-:W-:Y:S01]  /*7850*/  VIADD R5, R29.reuse, 0x3 ;  /* 0x000000031d057836 */ /* 0x040fe20000000000 */
[----:B------:R-:W-:Y:S01]  /*7860*/  ISETP.GE.AND P4, PT, R6, UR4, PT ;  /* 0x0000000406007c0c */ /* 0x000fe2000bf86270 */
[----:B------:R-:W-:-:S03]  /*7870*/  VIADD R6, R29, 0x6 ;  /* 0x000000061d067836 */ /* 0x000fc60000000000 */
[----:B------:R-:W-:Y:S01]  /*7880*/  ISETP.GE.AND P1, PT, R5, UR4, PT ;  /* 0x0000000405007c0c */ /* 0x000fe2000bf26270 */
[----:B------:R-:W-:-:S06]  /*7890*/  VIADD R5, R29, 0x5 ;  /* 0x000000051d057836 */ /* 0x000fcc0000000000 */
[----:B------:R-:W4:Y:S01]  /*78a0*/  @!P3 LDG.E R9, desc[UR8][R2.64+0x8] ;  /* 0x000008080209b981 */ /* 0x000f22000c1e1900 */
[----:B------:R-:W-:Y:S01]  /*78b0*/  ISETP.GE.AND P5, PT, R5, UR4, PT ;  /* 0x0000000405007c0c */ /* 0x000fe2000bfa6270 */
[----:B------:R-:W-:Y:S02]  /*78c0*/  IMAD.MOV.U32 R26, RZ, RZ, 0x1 ;  /* 0x00000001ff1a7424 */ /* 0x000fe400078e00ff */
[----:B------:R-:W5:Y:S01]  /*78d0*/  @!P4 LDG.E R5, desc[UR8][R2.64+0x10] ;  /* 0x000010080205c981 */ /* 0x000f62000c1e1900 */
[----:B--2---:R-:W-:-:S04]  /*78e0*/  @!P0 ISETP.GT.AND P6, PT, R7, 0xa, PT ;  /* 0x0000000a0700880c */ /* 0x004fc80003fc4270 */
[----:B------:R-:W-:Y:S02]  /*78f0*/  @!P0 SEL R27, RZ, 0x1, !P6 ;  /* 0x00000001ff1b8807 */ /* 0x000fe40007000000 */
[----:B---3--:R-:W-:Y:S02]  /*7900*/  @!P2 ISETP.GT.AND P6, PT, R4, 0xa, PT ;  /* 0x0000000a0400a80c */ /* 0x008fe40003fc4270 */
[----:B------:R-:W-:Y:S01]  /*7910*/  ISETP.GE.AND P0, PT, R6, UR4, PT ;  /* 0x0000000406007c0c */ /* 0x000fe2000bf06270 */
[----:B------:R-:W2:Y:S01]  /*7920*/  @!P1 LDG.E R4, desc[UR8][R2.64+0xc] ;  /* 0x00000c0802049981 */ /* 0x000ea2000c1e1900 */
[----:B------:R-:W-:Y:S01]  /*7930*/  VIADD R6, R29, 0x7 ;  /* 0x000000071d067836 */ /* 0x000fe20000000000 */
[----:B------:R-:W-:-:S04]  /*7940*/  @!P2 SEL R26, RZ, 0x1, !P6 ;  /* 0x00000001ff1aa807 */ /* 0x000fc80007000000 */
[----:B------:R-:W-:Y:S02]  /*7950*/  ISETP.GE.AND P2, PT, R6, UR4, PT ;  /* 0x0000000406007c0c */ /* 0x000fe4000bf46270 */
[----:B------:R-:W3:Y:S04]  /*7960*/  @!P5 LDG.E R6, desc[UR8][R2.64+0x14] ;  /* 0x000014080206d981 */ /* 0x000ee8000c1e1900 */
[----:B------:R-:W3:Y:S07]  /*7970*/  @!P0 LDG.E R7, desc[UR8][R2.64+0x18] ;  /* 0x0000180802078981 */ /* 0x000eee000c1e1900 */
[----:B------:R-:W3:Y:S01]  /*7980*/  @!P2 LDG.E R8, desc[UR8][R2.64+0x1c] ;  /* 0x00001c080208a981 */ /* 0x000ee2000c1e1900 */
[----:B----4-:R-:W-:Y:S01]  /*7990*/  @!P3 ISETP.GT.AND P6, PT, R9, 0xa, PT ;  /* 0x0000000a0900b80c */ /* 0x010fe20003fc4270 */
[----:B------:R-:W-:-:S03]  /*79a0*/  IMAD.MOV.U32 R25, RZ, RZ, 0x1 ;  /* 0x00000001ff197424 */ /* 0x000fc600078e00ff */
[----:B------:R-:W-:Y:S01]  /*79b0*/  @!P3 SEL R25, RZ, 0x1, !P6 ;  /* 0x00000001ff19b807 */ /* 0x000fe20007000000 */
[----:B------:R-:W-:Y:S01]  /*79c0*/  IMAD.MOV.U32 R24, RZ, RZ, 0x1 ;  /* 0x00000001ff187424 */ /* 0x000fe200078e00ff */
[----:B-----5:R-:W-:Y:S01]  /*79d0*/  @!P4 ISETP.GT.AND P6, PT, R5, 0xa, PT ;  /* 0x0000000a0500c80c */ /* 0x020fe20003fc4270 */
[C---:B------:R-:W-:Y:S02]  /*79e0*/  VIADD R5, R29.reuse, 0x9 ;  /* 0x000000091d057836 */ /* 0x040fe40000000000 */
[----:B------:R-:W-:Y:S01]  /*79f0*/  IMAD.MOV.U32 R11, RZ, RZ, 0x1 ;  /* 0x00000001ff0b7424 */ /* 0x000fe200078e00ff */
[----:B------:R-:W-:Y:S01]  /*7a00*/  @!P4 SEL R11, RZ, 0x1, !P6 ;  /* 0x00000001ff0bc807 */ /* 0x000fe20007000000 */
[----:B------:R-:W-:Y:S02]  /*7a10*/  IMAD.MOV.U32 R10, RZ, RZ, 0x1 ;  /* 0x00000001ff0a7424 */ /* 0x000fe400078e00ff */
[----:B------:R-:W-:Y:S01]  /*7a20*/  IMAD.MOV.U32 R9, RZ, RZ, 0x1 ;  /* 0x00000001ff097424 */ /* 0x000fe200078e00ff */
[----:B--2---:R-:W-:Y:S01]  /*7a30*/  @!P1 ISETP.GT.AND P3, PT, R4, 0xa, PT ;  /* 0x0000000a0400980c */ /* 0x004fe20003f64270 */
[----:B------:R-:W-:-:S03]  /*7a40*/  VIADD R4, R29, 0x8 ;  /* 0x000000081d047836 */ /* 0x000fc60000000000 */
[----:B------:R-:W-:Y:S02]  /*7a50*/  @!P1 SEL R24, RZ, 0x1, !P3 ;  /* 0x00000001ff189807 */ /* 0x000fe40005800000 */
[----:B------:R-:W-:Y:S01]  /*7a60*/  ISETP.GE.AND P1, PT, R4, UR4, PT ;  /* 0x0000000404007c0c */ /* 0x000fe2000bf26270 */
[----:B------:R-:W-:Y:S01]  /*7a70*/  VIADD R4, R29, 0xa ;  /* 0x0000000a1d047836 */ /* 0x000fe20000000000 */
[----:B------:R-:W-:Y:S01]  /*7a80*/  ISETP.GE.AND P3, PT, R5, UR4, PT ;  /* 0x0000000405007c0c */ /* 0x000fe2000bf66270 */
[----:B------:R-:W-:Y:S01]  /*7a90*/  VIADD R5, R29, 0xb ;  /* 0x0000000b1d057836 */ /* 0x000fe20000000000 */
[----:B---3--:R-:W-:Y:S02]  /*7aa0*/  @!P5 ISETP.GT.AND P6, PT, R6, 0xa, PT ;  /* 0x0000000a0600d80c */ /* 0x008fe40003fc4270 */
[----:B------:R-:W-:Y:S02]  /*7ab0*/  @!P0 ISETP.GT.AND P4, PT, R7, 0xa, PT ;  /* 0x0000000a0700880c */ /* 0x000fe40003f84270 */
[----:B------:R-:W-:-:S02]  /*7ac0*/  @!P5 SEL R10, RZ, 0x1, !P6 ;  /* 0x00000001ff0ad807 */ /* 0x000fc40007000000 */
[----:B------:R-:W-:Y:S01]  /*7ad0*/  ISETP.GE.AND P6, PT, R4, UR4, PT ;  /* 0x0000000404007c0c */ /* 0x000fe2000bfc6270 */
[----:B------:R-:W-:Y:S01]  /*7ae0*/  VIADD R4, R29, 0xc ;  /* 0x0000000c1d047836 */ /* 0x000fe20000000000 */
[----:B------:R-:W-:Y:S01]  /*7af0*/  ISETP.GE.AND P5, PT, R5, UR4, PT ;  /* 0x0000000405007c0c */ /* 0x000fe2000bfa6270 */
[----:B------:R-:W-:Y:S01]  /*7b00*/  VIADD R5, R29, 0xd ;  /* 0x0000000d1d057836 */ /* 0x000fe20000000000 */
[----:B------:R-:W-:Y:S01]  /*7b10*/  @!P0 SEL R9, RZ, 0x1, !P4 ;  /* 0x00000001ff098807 */ /* 0x000fe20006000000 */
[----:B------:R-:W2:Y:S01]  /*7b20*/  @!P1 LDG.E R6, desc[UR8][R2.64+0x20] ;  /* 0x0000200802069981 */ /* 0x000ea2000c1e1900 */
[----:B------:R-:W-:Y:S01]  /*7b30*/  @!P2 ISETP.GT.AND P4, PT, R8, 0xa, PT ;  /* 0x0000000a0800a80c */ /* 0x000fe20003f84270 */
[----:B------:R-:W-:Y:S01]  /*7b40*/  IMAD.MOV.U32 R8, RZ, RZ, 0x1 ;  /* 0x00000001ff087424 */ /* 0x000fe200078e00ff */
[----:B------:R-:W-:Y:S02]  /*7b50*/  ISETP.GE.AND P0, PT, R4, UR4, PT ;  /* 0x0000000404007c0c */ /* 0x000fe4000bf06270 */
[----:B------:R-:W-:Y:S01]  /*7b60*/  @!P2 SEL R8, RZ, 0x1, !P4 ;  /* 0x00000001ff08a807 */ /* 0x000fe20006000000 */
[----:B------:R-:W3:Y:S01]  /*7b70*/  @!P3 LDG.E R4, desc[UR8][R2.64+0x24] ;  /* 0x000024080204b981 */ /* 0x000ee2000c1e1900 */
[----:B------:R-:W-:-:S03]  /*7b80*/  ISETP.GE.AND P2, PT, R5, UR4, PT ;  /* 0x0000000405007c0c */ /* 0x000fc6000bf46270 */
[----:B------:R-:W4:Y:S04]  /*7b90*/  @!P6 LDG.E R5, desc[UR8][R2.64+0x28] ;  /* 0x000028080205e981 */ /* 0x000f28000c1e1900 */
[----:B------:R-:W5:Y:S04]  /*7ba0*/  @!P5 LDG.E R12, desc[UR8][R2.64+0x2c] ;  /* 0x00002c08020cd981 */ /* 0x000f68000c1e1900 */
[----:B------:R-:W5:Y:S04]  /*7bb0*/  @!P0 LDG.E R13, desc[UR8][R2.64+0x30] ;  /* 0x00003008020d8981 */ /* 0x000f68000c1e1900 */
[----:B------:R0:W5:Y:S01]  /*7bc0*/  @!P2 LDG.E R14, desc[UR8][R2.64+0x34] ;  /* 0x00003408020ea981 */ /* 0x000162000c1e1900 */
[----:B------:R-:W-:-:S02]  /*7bd0*/  IMAD.IADD R45, R26, 0x1, R27 ;  /* 0x000000011a2d7824 */ /* 0x000fc400078e021b */
[----:B------:R-:W-:Y:S02]  /*7be0*/  IMAD.MOV.U32 R7, RZ, RZ, 0x1 ;  /* 0x00000001ff077424 */ /* 0x000fe400078e00ff */
[----:B0-----:R-:W-:Y:S01]  /*7bf0*/  IMAD.MOV.U32 R3, RZ, RZ, 0x1 ;  /* 0x00000001ff037424 */ /* 0x001fe200078e00ff */
[----:B------:R-:W0:Y:S01]  /*7c00*/  S2R R47, SR_LANEID ;  /* 0x00000000002f7919 */ /* 0x000e220000000000 */
[----:B------:R-:W1:Y:S01]  /*7c10*/  S2UR UR6, SR_CgaCtaId ;  /* 0x00000000000679c3 */ /* 0x000e620000008800 */
[----:B------:R-:W-:Y:S01]  /*7c20*/  UMOV UR5, 0x400 ;  /* 0x0000040000057882 */ /* 0x000fe20000000000 */
[----:B------:R-:W-:Y:S01]  /*7c30*/  SHF.R.U32.HI R32, RZ, 0x5, R28 ;  /* 0x00000005ff207819 */ /* 0x000fe2000001161c */
[----:B-1----:R-:W-:-:S05]  /*7c40*/  ULEA UR5, UR6, UR5, 0x18 ;  /* 0x0000000506057291 */ /* 0x002fca000f8ec0ff */
[----:B------:R-:W-:Y:S01]  /*7c50*/  BAR.SYNC.DEFER_BLOCKING 0x0 ;  /* 0x0000000000007b1d */ /* 0x000fe20000010000 */
[----:B--2---:R-:W-:-:S04]  /*7c60*/  @!P1 ISETP.GT.AND P4, PT, R6, 0xa, PT ;  /* 0x0000000a0600980c */ /* 0x004fc80003f84270 */
[----:B------:R-:W-:Y:S02]  /*7c70*/  @!P1 SEL R7, RZ, 0x1, !P4 ;  /* 0x00000001ff079807 */ /* 0x000fe40006000000 */
[----:B---3--:R-:W-:Y:S02]  /*7c80*/  @!P3 ISETP.GT.AND P4, PT, R4, 0xa, PT ;  /* 0x0000000a0400b80c */ /* 0x008fe40003f84270 */
[----:B------:R-:W-:Y:S01]  /*7c90*/  IADD3 R4, PT, PT, R24, R25, R45 ;  /* 0x0000001918047210 */ /* 0x000fe20007ffe02d */
[----:B------:R-:W-:Y:S01]  /*7ca0*/  IMAD.MOV.U32 R6, RZ, RZ, 0x1 ;  /* 0x00000001ff067424 */ /* 0x000fe200078e00ff */
[----:B------:R-:W-:Y:S02]  /*7cb0*/  @!P3 SEL R6, RZ, 0x1, !P4 ;  /* 0x00000001ff06b807 */ /* 0x000fe40006000000 */
[----:B------:R-:W-:Y:S02]  /*7cc0*/  IADD3 R2, PT, PT, R10, R11, R4 ;  /* 0x0000000b0a027210 */ /* 0x000fe40007ffe004 */
[----:B----4-:R-:W-:-:S02]  /*7cd0*/  @!P6 ISETP.GT.AND P1, PT, R5, 0xa, PT ;  /* 0x0000000a0500e80c */ /* 0x010fc40003f24270 */
[----:B-----5:R-:W-:Y:S02]  /*7ce0*/  @!P5 ISETP.GT.AND P4, PT, R12, 0xa, PT ;  /* 0x0000000a0c00d80c */ /* 0x020fe40003f84270 */
[----:B------:R-:W-:Y:S01]  /*7cf0*/  IADD3 R12, PT, PT, R8, R9, R2 ;  /* 0x00000009080c7210 */ /* 0x000fe20007ffe002 */
[----:B------:R-:W-:Y:S01]  /*7d00*/  IMAD.MOV.U32 R5, RZ, RZ, 0x1 ;  /* 0x00000001ff057424 */ /* 0x000fe200078e00ff */
[----:B------:R-:W-:Y:S01]  /*7d10*/  @!P6 SEL R5, RZ, 0x1, !P1 ;  /* 0x00000001ff05e807 */ /* 0x000fe20004800000 */
[----:B------:R-:W-:Y:S01]  /*7d20*/  IMAD.MOV.U32 R4, RZ, RZ, 0x1 ;  /* 0x00000001ff047424 */ /* 0x000fe200078e00ff */
[----:B------:R-:W-:Y:S02]  /*7d30*/  @!P0 ISETP.GT.AND P3, PT, R13, 0xa, PT ;  /* 0x0000000a0d00880c */ /* 0x000fe40003f64270 */
[----:B------:R-:W-:Y:S02]  /*7d40*/  @!P2 ISETP.GT.AND P1, PT, R14, 0xa, PT ;  /* 0x0000000a0e00a80c */ /* 0x000fe40003f24270 */
[----:B------:R-:W-:-:S02]  /*7d50*/  @!P5 SEL R4, RZ, 0x1, !P4 ;  /* 0x00000001ff04d807 */ /* 0x000fc40006000000 */
[----:B------:R-:W-:Y:S01]  /*7d60*/  IADD3 R12, PT, PT, R6, R7, R12 ;  /* 0x00000007060c7210 */ /* 0x000fe20007ffe00c */
[----:B------:R-:W-:Y:S01]  /*7d70*/  IMAD.MOV.U32 R2, RZ, RZ, 0x1 ;  /* 0x00000001ff027424 */ /* 0x000fe200078e00ff */
[----:B------:R-:W-:Y:S02]  /*7d80*/  @!P0 SEL R3, RZ, 0x1, !P3 ;  /* 0x00000001ff038807 */ /* 0x000fe40005800000 */
[----:B------:R-:W-:Y:S02]  /*7d90*/  @!P2 SEL R2, RZ, 0x1, !P1 ;  /* 0x00000001ff02a807 */ /* 0x000fe40004800000 */
[----:B------:R-:W-:-:S04]  /*7da0*/  IADD3 R12, PT, PT, R4, R5, R12 ;  /* 0x00000005040c7210 */ /* 0x000fc80007ffe00c */
[----:B------:R-:W-:-:S05]  /*7db0*/  IADD3 R31, PT, PT, R2, R3, R12 ;  /* 0x00000003021f7210 */ /* 0x000fca0007ffe00c */
[----:B------:R-:W1:Y:S02]  /*7dc0*/  SHFL.UP P0, R12, R31, 0x1, RZ ;  /* 0x042000001f0c7989 */ /* 0x000e6400000000ff */
[----:B-1----:R-:W-:-:S05]  /*7dd0*/  @P0 IMAD.IADD R12, R31, 0x1, R12 ;  /* 0x000000011f0c0824 */ /* 0x002fca00078e020c */
[----:B------:R-:W1:Y:S02]  /*7de0*/  SHFL.UP P0, R13, R12, 0x2, RZ ;  /* 0x044000000c0d7989 */ /* 0x000e6400000000ff */
[----:B-1----:R-:W-:-:S05]  /*7df0*/  @P0 IMAD.IADD R13, R12, 0x1, R13 ;  /* 0x000000010c0d0824 */ /* 0x002fca00078e020d */
[----:B------:R-:W1:Y:S02]  /*7e00*/  SHFL.UP P0, R14, R13, 0x4, RZ ;  /* 0x048000000d0e7989 */ /* 0x000e6400000000ff */
[----:B-1----:R-:W-:-:S05]  /*7e10*/  @P0 IMAD.IADD R14, R13, 0x1, R14 ;  /* 0x000000010d0e0824 */ /* 0x002fca00078e020e */
[----:B------:R-:W1:Y:S01]  /*7e20*/  SHFL.UP P0, R15, R14, 0x8, RZ ;  /* 0x050000000e0f7989 */ /* 0x000e6200000000ff */
[----:B0-----:R-:W-:Y:S01]  /*7e30*/  ISETP.NE.AND P1, PT, R47, 0x1f, PT ;  /* 0x0000001f2f00780c */ /* 0x001fe20003f25270 */
[----:B-1----:R-:W-:-:S05]  /*7e40*/  @P0 IMAD.IADD R15, R14, 0x1, R15 ;  /* 0x000000010e0f0824 */ /* 0x002fca00078e020f */
[----:B------:R-:W0:Y:S07]  /*7e50*/  SHFL.UP P0, R34, R15, 0x10, RZ ;  /* 0x060000000f227989 */ /* 0x000e2e00000000ff */
[----:B------:R-:W-:Y:S01]  /*7e60*/  @!P1 LEA R33, R32, UR5, 0x2 ;  /* 0x0000000520219c11 */ /* 0x000fe2000f8e10ff */
[----:B0-----:R-:W-:-:S05]  /*7e70*/  @P0 IMAD.IADD R34, R15, 0x1, R34 ;  /* 0x000000010f220824 */ /* 0x001fca00078e0222 */
[----:B------:R-:W-:Y:S01]  /*7e80*/  @!P1 STS [R33], R34 ;  /* 0x0000002221009388 */ /* 0x000fe20000000800 */
[----:B------:R-:W-:Y:S06]  /*7e90*/  BAR.SYNC.DEFER_BLOCKING 0x0 ;  /* 0x0000000000007b1d */ /* 0x000fec0000010000 */
[----:B------:R-:W0:Y:S04]  /*7ea0*/  LDS.128 R20, [UR5] ;  /* 0x00000005ff147984 */ /* 0x000e280008000c00 */
[----:B------:R-:W1:Y:S01]  /*7eb0*/  LDS.128 R12, [UR5+0x10] ;  /* 0x00001005ff0c7984 */ /* 0x000e620008000c00 */
[----:B------:R-:W-:-:S03]  /*7ec0*/  ISETP.NE.AND P0, PT, R32, 0x2, PT ;  /* 0x000000022000780c */ /* 0x000fc60003f05270 */
[----:B------:R-:W2:Y:S01]  /*7ed0*/  LDS.128 R16, [UR5+0x20] ;  /* 0x00002005ff107984 */ /* 0x000ea20008000c00 */
[----:B0-----:R-:W-:-:S04]  /*7ee0*/  IMAD.IADD R21, R20, 0x1, R21 ;  /* 0x0000000114157824 */ /* 0x001fc800078e0215 */
[----:B------:R-:W-:Y:S01]  /*7ef0*/  IMAD.IADD R22, R22, 0x1, R21 ;  /* 0x0000000116167824 */ /* 0x000fe200078e0215 */
[----:B------:R-:W-:Y:S02]  /*7f00*/  SEL R20, R21, R20, !P0 ;  /* 0x0000001415147207 */ /* 0x000fe40004000000 */
[----:B------:R-:W-:Y:S01]  /*7f10*/  ISETP.NE.AND P0, PT, R32, 0x3, PT ;  /* 0x000000032000780c */ /* 0x000fe20003f05270 */
[----:B------:R-:W-:-:S03]  /*7f20*/  IMAD.IADD R23, R23, 0x1, R22 ;  /* 0x0000000117177824 */ /* 0x000fc600078e0216 */
[----:B------:R-:W-:Y:S02]  /*7f30*/  SEL R20, R22, R20, !P0 ;  /* 0x0000001416147207 */ /* 0x000fe40004000000 */
[----:B------:R-:W-:Y:S01]  /*7f40*/  ISETP.NE.AND P0, PT, R32, 0x4, PT ;  /* 0x000000042000780c */ /* 0x000fe20003f05270 */
[----:B-1----:R-:W-:-:S03]  /*7f50*/  IMAD.IADD R12, R23, 0x1, R12 ;  /* 0x00000001170c7824 */ /* 0x002fc600078e020c */
[----:B------:R-:W-:Y:S02]  /*7f60*/  SEL R20, R23, R20, !P0 ;  /* 0x0000001417147207 */ /* 0x000fe40004000000 */
[----:B------:R-:W-:-:S04]  /*7f70*/  ISETP.NE.AND P0, PT, R32, 0x5, PT ;  /* 0x000000052000780c */ /* 0x000fc80003f05270 */
[----:B------:R-:W-:Y:S02]  /*7f80*/  SEL R33, R12, R20, !P0 ;  /* 0x000000140c217207 */ /* 0x000fe40004000000 */
[----:B------:R-:W0:Y:S01]  /*7f90*/  LDS.128 R20, [UR5+0x30] ;  /* 0x00003005ff147984 */ /* 0x000e220008000c00 */
[----:B------:R-:W-:Y:S01]  /*7fa0*/  IMAD.IADD R13, R13, 0x1, R12 ;  /* 0x000000010d0d7824 */ /* 0x000fe200078e020c */
[----:B------:R-:W-:-:S03]  /*7fb0*/  ISETP.NE.AND P0, PT, R32, 0x6, PT ;  /* 0x000000062000780c */ /* 0x000fc60003f05270 */
[----:B------:R-:W-:Y:S01]  /*7fc0*/  IMAD.IADD R14, R14, 0x1, R13 ;  /* 0x000000010e0e7824 */ /* 0x000fe200078e020d */
[----:B------:R-:W-:Y:S02]  /*7fd0*/  SEL R33, R13, R33, !P0 ;  /* 0x000000210d217207 */ /* 0x000fe40004000000 */
[----:B------:R-:W-:Y:S01]  /*7fe0*/  ISETP.NE.AND P0, PT, R32, 0x7, PT ;  /* 0x000000072000780c */ /* 0x000fe20003f05270 */
[----:B------:R-:W-:Y:S01]  /*7ff0*/  IMAD.IADD R15, R15, 0x1, R14 ;  /* 0x000000010f0f7824 */ /* 0x000fe200078e020e */
[----:B------:R-:W1:Y:S02]  /*8000*/  LDC R13, c[0x0][0x380] ;  /* 0x0000e000ff0d7b82 */ /* 0x000e640000000800 */
[----:B------:R-:W-:Y:S02]  /*8010*/  SEL R33, R14, R33, !P0 ;  /* 0x000000210e217207 */ /* 0x000fe40004000000 */
[----:B------:R-:W-:Y:S01]  /*8020*/  ISETP.NE.AND P0, PT, R32, 0x8, PT ;  /* 0x000000082000780c */ /* 0x000fe20003f05270 */
[----:B--2---:R-:W-:-:S03]  /*8030*/  IMAD.IADD R16, R15, 0x1, R16 ;  /* 0x000000010f107824 */ /* 0x004fc600078e0210 */
[----:B------:R-:W-:Y:S02]  /*8040*/  SEL R33, R15, R33, !P0 ;  /* 0x000000210f217207 */ /* 0x000fe40004000000 */
[----:B------:R-:W-:Y:S01]  /*8050*/  ISETP.NE.AND P0, PT, R32, 0x9, PT ;  /* 0x000000092000780c */ /* 0x000fe20003f05270 */
[----:B------:R-:W-:-:S03]  /*8060*/  IMAD.IADD R17, R17, 0x1, R16 ;  /* 0x0000000111117824 */ /* 0x000fc600078e0210 */
        /* <DEDUP_REMOVED lines=8> */
[----:B0-----:R-:W-:-:S03]  /*80f0*/  IMAD.IADD R20, R19, 0x1, R20 ;  /* 0x0000000113147824 */ /* 0x001fc600078e0214 */
[----:B------:R-:W-:Y:S02]  /*8100*/  SEL R33, R19, R33, !P0 ;  /* 0x0000002113217207 */ /* 0x000fe40004000000 */
[----:B------:R-:W-:Y:S01]  /*8110*/  ISETP.NE.AND P0, PT, R32, 0xd, PT ;  /* 0x0000000d2000780c */ /* 0x000fe20003f05270 */
[----:B------:R-:W-:-:S03]  /*8120*/  IMAD.IADD R21, R21, 0x1, R20 ;  /* 0x0000000115157824 */ /* 0x000fc600078e0214 */
[----:B------:R-:W-:Y:S02]  /*8130*/  SEL R33, R20, R33, !P0 ;  /* 0x0000002114217207 */ /* 0x000fe40004000000 */
[----:B------:R-:W-:Y:S01]  /*8140*/  ISETP.NE.AND P0, PT, R32, 0xe, PT ;  /* 0x0000000e2000780c */ /* 0x000fe20003f05270 */
[----:B------:R-:W-:Y:S01]  /*8150*/  IMAD.IADD R22, R22, 0x1, R21 ;  /* 0x0000000116167824 */ /* 0x000fe200078e0215 */
[----:B------:R-:W-:Y:S02]  /*8160*/  ISETP.NE.AND P1, PT, R32, 0xf, PT ;  /* 0x0000000f2000780c */ /* 0x000fe40003f25270 */
[----:B------:R-:W-:Y:S01]  /*8170*/  SEL R33, R21, R33, !P0 ;  /* 0x0000002115217207 */ /* 0x000fe20004000000 */
[----:B------:R-:W-:Y:S01]  /*8180*/  IMAD.IADD R31, R34, 0x1, -R31 ;  /* 0x00000001221f7824 */ /* 0x000fe200078e0a1f */
[----:B------:R-:W-:Y:S02]  /*8190*/  ISETP.NE.AND P2, PT, R47, RZ, PT ;  /* 0x000000ff2f00720c */ /* 0x000fe40003f45270 */
[----:B------:R-:W-:-:S02]  /*81a0*/  SEL R33, R22, R33, !P1 ;  /* 0x0000002116217207 */ /* 0x000fc40004800000 */
[----:B------:R-:W-:Y:S02]  /*81b0*/  ISETP.GT.U32.AND P1, PT, R28, 0x1f, PT ;  /* 0x0000001f1c00780c */ /* 0x000fe40003f24070 */
[----:B------:R-:W-:Y:S02]  /*81c0*/  SEL R12, R31, RZ, P2 ;  /* 0x000000ff1f0c7207 */ /* 0x000fe40001000000 */
[----:B-1----:R-:W-:Y:S02]  /*81d0*/  IADD3 R18, PT, PT, R30, UR7, R13 ;  /* 0x000000071e127c10 */ /* 0x002fe4000fffe00d */
[----:B------:R-:W-:Y:S01]  /*81e0*/  ISETP.GE.U32.AND P0, PT, R28, 0x20, PT ;  /* 0x000000201c00780c */ /* 0x000fe20003f06070 */
[----:B------:R-:W-:Y:S02]  /*81f0*/  IMAD.IADD R16, R33, 0x1, R12 ;  /* 0x0000000121107824 */ /* 0x000fe400078e020c */
[----:B------:R-:W-:Y:S02]  /*8200*/  IMAD.IADD R18, R29, 0x1, R18 ;  /* 0x000000011d127824 */ /* 0x000fe400078e0212 */
[----:B------:R-:W-:Y:S01]  /*8210*/  IMAD.IADD R13, R23, 0x1, R22 ;  /* 0x00000001170d7824 */ /* 0x000fe200078e0216 */
[----:B------:R-:W-:Y:S01]  /*8220*/  SEL R46, R31, R16, !P0 ;  /* 0x000000101f2e7207 */ /* 0x000fe20004000000 */
        /* <DEDUP_REMOVED lines=12> */
[----:B------:R-:W-:Y:S01]  /*82f0*/  VIADD R40, R18, 0xd ;  /* 0x0000000d12287836 */ /* 0x000fe20000000000 */
[----:B------:R-:W-:Y:S06]  /*8300*/  @P1 BRA `(.L_x_158) ;  /* 0x0000000800b41947 */ /* 0x000fec0003800000 */
        /* <DEDUP_REMOVED lines=15> */
.L_x_251:
[----:B------:R-:W-:Y:S05]  /*8400*/  @!P0 BRA `(.L_x_160) ;  /* 0x0000000000748947 */ /* 0x000fea0003800000 */
[----:B------:R-:W-:-:S07]  /*8410*/  IMAD.MOV.U32 R12, RZ, RZ, 0x1a6 ;  /* 0x000001a6ff0c7424 */ /* 0x000fce00078e00ff */
.L_x_162:
        /* <DEDUP_REMOVED lines=27> */
.L_x_254:
[----:B------:R-:W-:Y:S05]  /*85d0*/  @P0 BRA `(.L_x_162) ;  /* 0xfffffffc00900947 */ /* 0x000fea000383ffff */
.L_x_160:
        /* <DEDUP_REMOVED lines=11> */
[----:B------:R0:W1:Y:S02]  /*8690*/  POPC R55, R17 ;  /* 0x0000001100377309 */ /* 0x0000640000000000 */
[----:B0-----:R-:W0:Y:S01]  /*86a0*/  LDC.64 R16, c[0x0][0x3a0] ;  /* 0x0000e800ff107b82 */ /* 0x001e220000000a00 */
[----:B-1----:R-:W1:Y:S01]  /*86b0*/  SHFL.DOWN PT, R39, R31, 0x1, R55 ;  /* 0x082000001f277989 */ /* 0x002e6200000e0037 */
[-C--:B------:R-:W-:Y:S02]  /*86c0*/  ISETP.GE.AND P0, PT, R47, R55.reuse, PT ;  /* 0x000000372f00720c */ /* 0x080fe40003f06270 */
[-C--:B------:R-:W-:Y:S02]  /*86d0*/  ISETP.GT.AND P1, PT, R50, R55.reuse, PT ;  /* 0x000000373200720c */ /* 0x080fe40003f24270 */
[----:B-1----:R-:W-:Y:S02]  /*86e0*/  SEL R12, R39, RZ, !P0 ;  /* 0x000000ff270c7207 */ /* 0x002fe40004000000 */
[----:B------:R-:W-:-:S03]  /*86f0*/  ISETP.GT.AND P0, PT, R49, R55, PT ;  /* 0x000000373100720c */ /* 0x000fc60003f04270 */
[----:B------:R-:W-:-:S05]  /*8700*/  IMAD.IADD R12, R12, 0x1, R31 ;  /* 0x000000010c0c7824 */ /* 0x000fca00078e021f */
[----:B------:R-:W1:Y:S02]  /*8710*/  SHFL.DOWN PT, R39, R12, 0x2, R55 ;  /* 0x084000000c277989 */ /* 0x000e6400000e0037 */
[----:B-1----:R-:W-:Y:S02]  /*8720*/  SEL R39, R39, RZ, !P0 ;  /* 0x000000ff27277207 */ /* 0x002fe40004000000 */
[----:B------:R-:W-:-:S03]  /*8730*/  ISETP.GT.AND P0, PT, R48, R55, PT ;  /* 0x000000373000720c */ /* 0x000fc60003f04270 */
[----:B------:R-:W-:Y:S02]  /*8740*/  IMAD.IADD R32, R12, 0x1, R39 ;  /* 0x000000010c207824 */ /* 0x000fe400078e0227 */
[----:B------:R-:W-:-:S03]  /*8750*/  VIADD R12, R47, 0x8 ;  /* 0x000000082f0c7836 */ /* 0x000fc60000000000 */
[----:B------:R-:W1:Y:S02]  /*8760*/  SHFL.DOWN PT, R39, R32, 0x4, R55 ;  /* 0x0880000020277989 */ /* 0x000e6400000e0037 */
[----:B-1----:R-:W-:Y:S02]  /*8770*/  SEL R39, R39, RZ, !P0 ;  /* 0x000000ff27277207 */ /* 0x002fe40004000000 */
[----:B------:R-:W-:-:S03]  /*8780*/  ISETP.GT.AND P0, PT, R12, R55, PT ;  /* 0x000000370c00720c */ /* 0x000fc60003f04270 */
[----:B------:R-:W-:Y:S01]  /*8790*/  IMAD.IADD R52, R32, 0x1, R39 ;  /* 0x0000000120347824 */ /* 0x000fe200078e0227 */
[----:B0-----:R-:W-:-:S04]  /*87a0*/  IADD3 R32, P2, PT, R16, 0x100, RZ ;  /* 0x0000010010207810 */ /* 0x001fc80007f5e0ff */
[----:B------:R-:W0:Y:S01]  /*87b0*/  SHFL.DOWN PT, R39, R52, 0x8, R55 ;  /* 0x0900000034277989 */ /* 0x000e2200000e0037 */
[----:B------:R-:W-:Y:S01]  /*87c0*/  IMAD.X R51, RZ, RZ, R17, P2 ;  /* 0x000000ffff337224 */ /* 0x000fe200010e0611 */
[----:B0-----:R-:W-:Y:S02]  /*87d0*/  SEL R39, R39, RZ, !P0 ;  /* 0x000000ff27277207 */ /* 0x001fe40004000000 */
[----:B------:R-:W-:-:S03]  /*87e0*/  ISETP.NE.AND P0, PT, R30, 0x65, PT ;  /* 0x000000651e00780c */ /* 0x000fc60003f05270 */
[----:B------:R-:W-:-:S05]  /*87f0*/  IMAD.IADD R54, R52, 0x1, R39 ;  /* 0x0000000134367824 */ /* 0x000fca00078e0227 */
[----:B------:R-:W0:Y:S05]  /*8800*/  SHFL.DOWN PT, R39, R54, 0x10, R55 ;  /* 0x0a00000036277989 */ /* 0x000e2a00000e0037 */
[----:B------:R-:W-:Y:S02]  /*8810*/  VOTE.ALL P0, P0 ;  /* 0x0000000000ff7806 */ /* 0x000fe40000000000 */
[----:B0-----:R-:W-:-:S05]  /*8820*/  SEL R33, R39, RZ, !P1 ;  /* 0x000000ff27217207 */ /* 0x001fca0004800000 */
[----:B------:R-:W-:-:S07]  /*8830*/  IMAD.IADD R33, R54, 0x1, R33 ;  /* 0x0000000136217824 */ /* 0x000fce00078e0221 */
.L_x_263:
[----:B------:R-:W-:Y:S05]  /*8840*/  @!P0 BRA `(.L_x_164) ;  /* 0x0000000400248947 */ /* 0x000fea0003800000 */
[----:B------:R-:W-:-:S07]  /*8850*/  IMAD.MOV.U32 R52, RZ, RZ, 0x1a6 ;  /* 0x000001a6ff347424 */ /* 0x000fce00078e00ff */
.L_x_170:
        /* <DEDUP_REMOVED lines=10> */
.L_x_266:
[----:B------:R-:W-:Y:S05]  /*8900*/  @!P0 BRA `(.L_x_166) ;  /* 0x0000000000748947 */ /* 0x000fea0003800000 */
[----:B------:R-:W-:-:S07]  /*8910*/  IMAD.MOV.U32 R21, RZ, RZ, R52 ;  /* 0x000000ffff157224 */ /* 0x000fce00078e0034 */
.L_x_168:
        /* <DEDUP_REMOVED lines=27> */
.L_x_269:
[----:B------:R-:W-:Y:S05]  /*8ad0*/  @P0 BRA `(.L_x_168) ;  /* 0xfffffffc00900947 */ /* 0x000fea000383ffff */
.L_x_166:
        /* <DEDUP_REMOVED lines=31> */
.L_x_278:
[----:B------:R-:W-:Y:S05]  /*8cd0*/  @P0 BRA `(.L_x_170) ;  /* 0xfffffff800e00947 */ /* 0x000fea000383ffff */
.L_x_164:
        /* <DEDUP_REMOVED lines=16> */
.L_x_158:
[----:B------:R-:W-:Y:S05]  /*8de0*/  WARPSYNC.ALL ;  /* 0x0000000000007948 */ /* 0x000fea0003800000 */
[----:B------:R-:W0:Y:S08]  /*8df0*/  S2UR UR6, SR_CgaCtaId ;  /* 0x00000000000679c3 */ /* 0x000e300000008800 */
[----:B------:R-:W-:Y:S01]  /*8e00*/  BAR.SYNC.DEFER_BLOCKING 0x0 ;  /* 0x0000000000007b1d */ /* 0x000fe20000010000 */
[----:B------:R-:W-:Y:S01]  /*8e10*/  ISETP.NE.AND P0, PT, R28, RZ, PT ;  /* 0x000000ff1c00720c */ /* 0x000fe20003f05270 */
[----:B------:R-:W-:-:S04]  /*8e20*/  UIADD3 UR4, UPT, UPT, -UR4, 0x1c00, URZ ;  /* 0x00001c0004047890 */ /* 0x000fc8000fffe1ff */
[----:B------:R-:W-:Y:S02]  /*8e30*/  UMOV UR5, 0x400 ;  /* 0x0000040000057882 */ /* 0x000fe40000000000 */
[----:B0-----:R-:W-:-:S09]  /*8e40*/  ULEA UR5, UR6, UR5, 0x18 ;  /* 0x0000000506057291 */ /* 0x001fd2000f8ec0ff */
[----:B--2---:R-:W0:Y:S04]  /*8e50*/  LDS R0, [UR5+0x50] ;  /* 0x00005005ff007984 */ /* 0x004e280008000800 */
[----:B------:R-:W1:Y:S01]  /*8e60*/  LDS.128 R12, [UR5+0x60] ;  /* 0x00006005ff0c7984 */ /* 0x000e620008000c00 */
[----:B0-----:R-:W-:Y:S01]  /*8e70*/  SEL R17, R0, RZ, P0 ;  /* 0x000000ff00117207 */ /* 0x001fe20000000000 */
[----:B-1----:R-:W-:-:S04]  /*8e80*/  VIADD R47, R15, -UR4 ;  /* 0x800000040f2f7c36 */ /* 0x002fc80008000000 */
[----:B------:R-:W-:Y:S02]  /*8e90*/  IMAD.IADD R46, R17, 0x1, R16 ;  /* 0x00000001112e7824 */ /* 0x000fe400078e0210 */
[----:B------:R-:W-:Y:S01]  /*8ea0*/  VIADD R14, R14, -UR4 ;  /* 0x800000040e0e7c36 */ /* 0x000fe20008000000 */
[----:B------:R-:W-:Y:S01]  /*8eb0*/  ISETP.GT.AND P0, PT, R47, 0x200, PT ;  /* 0x000002002f00780c */ /* 0x000fe20003f04270 */
[----:B------:R-:W-:Y:S02]  /*8ec0*/  IMAD.IADD R45, R45, 0x1, R46 ;  /* 0x000000012d2d7824 */ /* 0x000fe400078e022e */
[----:B------:R-:W-:Y:S02]  /*8ed0*/  IMAD.IADD R49, R46, 0x1, R27 ;  /* 0x000000012e317824 */ /* 0x000fe400078e021b */
[----:B------:R-:W-:-:S04]  /*8ee0*/  IMAD.IADD R42, R45, 0x1, R25 ;  /* 0x000000012d2a7824 */ /* 0x000fc800078e0219 */
        /* <DEDUP_REMOVED lines=9> */
[----:B------:R-:W-:Y:S01]  /*8f80*/  IMAD.IADD R39, R33, 0x1, R3 ;  /* 0x0000000121277824 */ /* 0x000fe200078e0203 */
[----:B------:R-:W-:Y:S06]  /*8f90*/  @P0 BRA `(.L_x_171) ;  /* 0x0000000c00800947 */ /* 0x000fec0003800000 */
[----:B------:R-:W-:Y:S01]  /*8fa0*/  ISETP.GE.AND P0, PT, R46, R14, PT ;  /* 0x0000000e2e00720c */ /* 0x000fe20003f06270 */
[----:B------:R-:W0:Y:S01]  /*8fb0*/  LDCU.U8 UR4, c[0x0][0x3b8] ;  /* 0x00007700ff0477ac */ /* 0x000e220008000000 */
[----:B------:R-:W-:Y:S02]  /*8fc0*/  BSSY.RECONVERGENT B0, `(.L_x_172) ;  /* 0x000000e000007945 */ /* 0x000fe40003800200 */
[----:B------:R-:W-:-:S13]  /*8fd0*/  ISETP.NE.AND P0, PT, R27, RZ, !P0 ;  /* 0x000000ff1b00720c */ /* 0x000fda0004705270 */
[----:B------:R-:W-:Y:S05]  /*8fe0*/  @!P0 BRA `(.L_x_173) ;  /* 0x00000000002c8947 */ /* 0x000fea0003800000 */
[----:B0-----:R-:W-:Y:S01]  /*8ff0*/  UISETP.NE.AND UP0, UPT, UR4, URZ, UPT ;  /* 0x000000ff0400728c */ /* 0x001fe2000bf05270 */
[----:B------:R-:W-:Y:S01]  /*9000*/  CS2R R12, SRZ ;  /* 0x00000000000c7805 */ /* 0x000fe2000001ff00 */
[----:B------:R-:W0:Y:S07]  /*9010*/  LDCU.64 UR12, c[0x0][0x390] ;  /* 0x00007200ff0c77ac */ /* 0x000e2e0008000a00 */
[----:B------:R-:W-:Y:S05]  /*9020*/  BRA.U UP0, `(.L_x_174) ;  /* 0x0000000100087547 */ /* 0x000fea000b800000 */
[----:B------:R-:W1:Y:S02]  /*9030*/  LDC.64 R12, c[0x0][0x3d0] ;  /* 0x0000f400ff0c7b82 */ /* 0x000e640000000a00 */
[----:B-1----:R-:W5:Y:S02]  /*9040*/  LDG.E.64 R12, desc[UR8][R12.64] ;  /* 0x000000080c0c7981 */ /* 0x002f64000c1e1b00 */
.L_x_174:
[----:B-----5:R-:W-:-:S04]  /*9050*/  IADD3 R15, P0, PT, R46, R12, RZ ;  /* 0x0000000c2e0f7210 */ /* 0x020fc80007f1e0ff */
[----:B------:R-:W-:Y:S02]  /*9060*/  LEA.HI.X.SX32 R28, R46, R13, 0x1, P0 ;  /* 0x0000000d2e1c7211 */ /* 0x000fe400000f0eff */
[----:B0-----:R-:W-:-:S04]  /*9070*/  LEA R12, P0, R15, UR12, 0x2 ;  /* 0x0000000c0f0c7c11 */ /* 0x001fc8000f8010ff */
[----:B------:R-:W-:-:S05]  /*9080*/  LEA.HI.X R13, R15, UR13, R28, 0x2, P0 ;  /* 0x0000000d0f0d7c11 */ /* 0x000fca00080f141c */
[----:B------:R1:W-:Y:S04]  /*9090*/  STG.E desc[UR8][R12.64], R18 ;  /* 0x000000120c007986 */ /* 0x0003e8000c101908 */
.L_x_173:
[----:B0-----:R-:W-:Y:S05]  /*90a0*/  BSYNC.RECONVERGENT B0 ;  /* 0x0000000000007941 */ /* 0x001fea0003800200 */
.L_x_172:
[----:B------:R-:W-:Y:S01]  /*90b0*/  ISETP.GE.AND P0, PT, R49, R14, PT ;  /* 0x0000000e3100720c */ /* 0x000fe20003f06270 */
[----:B------:R-:W-:Y:S03]  /*90c0*/  BSSY.RECONVERGENT B0, `(.L_x_175) ;  /* 0x000000e000007945 */ /* 0x000fe60003800200 */
[----:B------:R-:W-:-:S13]  /*90d0*/  ISETP.EQ.OR P0, PT, R26, RZ, P0 ;  /* 0x000000ff1a00720c */ /* 0x000fda0000702670 */
[----:B------:R-:W-:Y:S05]  /*90e0*/  @P0 BRA `(.L_x_176) ;  /* 0x00000000002c0947 */ /* 0x000fea0003800000 */
[----:B------:R-:W-:Y:S01]  /*90f0*/  UISETP.NE.AND UP0, UPT, UR4, URZ, UPT ;  /* 0x000000ff0400728c */ /* 0x000fe2000bf05270 */
[----:B-1----:R-:W-:Y:S01]  /*9100*/  CS2R R12, SRZ ;  /* 0x00000000000c7805 */ /* 0x002fe2000001ff00 */
[----:B------:R-:W0:Y:S07]  /*9110*/  LDCU.64 UR12, c[0x0][0x390] ;  /* 0x00007200ff0c77ac */ /* 0x000e2e0008000a00 */
[----:B------:R-:W-:Y:S05]  /*9120*/  BRA.U UP0, `(.L_x_177) ;  /* 0x0000000100087547 */ /* 0x000fea000b800000 */
[----:B------:R-:W1:Y:S02]  /*9130*/  LDC.64 R12, c[0x0][0x3d0] ;  /* 0x0000f400ff0c7b82 */ /* 0x000e640000000a00 */
[----:B-1----:R-:W5:Y:S02]  /*9140*/  LDG.E.64 R12, desc[UR8][R12.64] ;  /* 0x000000080c0c7981 */ /* 0x002f64000c1e1b00 */
.L_x_177:
[----:B-----5:R-:W-:-:S04]  /*9150*/  IADD3 R15, P0, PT, R49, R12, RZ ;  /* 0x0000000c310f7210 */ /* 0x020fc80007f1e0ff */
[----:B------:R-:W-:Y:S02]  /*9160*/  LEA.HI.X.SX32 R18, R49, R13, 0x1, P0 ;  /* 0x0000000d31127211 */ /* 0x000fe400000f0eff */
[----:B0-----:R-:W-:-:S04]  /*9170*/  LEA R12, P0, R15, UR12, 0x2 ;  /* 0x0000000c0f0c7c11 */ /* 0x001fc8000f8010ff */
[----:B------:R-:W-:-:S05]  /*9180*/  LEA.HI.X R13, R15, UR13, R18, 0x2, P0 ;  /* 0x0000000d0f0d7c11 */ /* 0x000fca00080f1412 */
[----:B------:R0:W-:Y:S04]  /*9190*/  STG.E desc[UR8][R12.64], R44 ;  /* 0x0000002c0c007986 */ /* 0x0001e8000c101908 */
.L_x_176:
[----:B------:R-:W-:Y:S05]  /*91a0*/  BSYNC.RECONVERGENT B0 ;  /* 0x0000000000007941 */ /* 0x000fea0003800200 */
.L_x_175:
        /* <DEDUP_REMOVED lines=10> */
.L_x_180:
[----:B-----5:R-:W-:-:S04]  /*9250*/  IADD3 R15, P0, PT, R45, R12, RZ ;  /* 0x0000000c2d0f7210 */ /* 0x020fc80007f1e0ff */
[----:B------:R-:W-:Y:S02]  /*9260*/  LEA.HI.X.SX32 R18, R45, R13, 0x1, P0 ;  /* 0x0000000d2d127211 */ /* 0x000fe400000f0eff */
[----:B0-----:R-:W-:-:S04]  /*9270*/  LEA R12, P0, R15, UR12, 0x2 ;  /* 0x0000000c0f0c7c11 */ /* 0x001fc8000f8010ff */
[----:B------:R-:W-:-:S05]  /*9280*/  LEA.HI.X R13, R15, UR13, R18, 0x2, P0 ;  /* 0x0000000d0f0d7c11 */ /* 0x000fca00080f1412 */
[----:B------:R2:W-:Y:S04]  /*9290*/  STG.E desc[UR8][R12.64], R43 ;  /* 0x0000002b0c007986 */ /* 0x0005e8000c101908 */
.L_x_179:
[----:B------:R-:W-:Y:S05]  /*92a0*/  BSYNC.RECONVERGENT B0 ;  /* 0x0000000000007941 */ /* 0x000fea0003800200 */
.L_x_178:
        /* <DEDUP_REMOVED lines=10> */
.L_x_183:
[----:B-----5:R-:W-:-:S04]  /*9350*/  IADD3 R15, P0, PT, R42, R12, RZ ;  /* 0x0000000c2a0f7210 */ /* 0x020fc80007f1e0ff */
[----:B------:R-:W-:Y:S02]  /*9360*/  LEA.HI.X.SX32 R42, R42, R13, 0x1, P0 ;  /* 0x0000000d2a2a7211 */ /* 0x000fe400000f0eff */
[----:B0-----:R-:W-:-:S04]  /*9370*/  LEA R12, P0, R15, UR12, 0x2 ;  /* 0x0000000c0f0c7c11 */ /* 0x001fc8000f8010ff */
[----:B------:R-:W-:-:S05]  /*9380*/  LEA.HI.X R13, R15, UR13, R42, 0x2, P0 ;  /* 0x0000000d0f0d7c11 */ /* 0x000fca00080f142a */
[----:B------:R3:W-:Y:S04]  /*9390*/  STG.E desc[UR8][R12.64], R41 ;  /* 0x000000290c007986 */ /* 0x0007e8000c101908 */
.L_x_182:
[----:B------:R-:W-:Y:S05]  /*93a0*/  BSYNC.RECONVERGENT B0 ;  /* 0x0000000000007941 */ /* 0x000fea0003800200 */
.L_x_181:
        /* <DEDUP_REMOVED lines=10> */
.L_x_186:
[----:B-----5:R-:W-:-:S04]  /*9450*/  IADD3 R11, P0, PT, R0, R12, RZ ;  /* 0x0000000c000b7210 */ /* 0x020fc80007f1e0ff */
[----:B------:R-:W-:Y:S02]  /*9460*/  LEA.HI.X.SX32 R0, R0, R13, 0x1, P0 ;  /* 0x0000000d00007211 */ /* 0x000fe400000f0eff */
[----:B0-----:R-:W-:-:S04]  /*9470*/  LEA R12, P0, R11, UR12, 0x2 ;  /* 0x0000000c0b0c7c11 */ /* 0x001fc8000f8010ff */
[----:B------:R-:W-:-:S05]  /*9480*/  LEA.HI.X R13, R11, UR13, R0, 0x2, P0 ;  /* 0x0000000d0b0d7c11 */ /* 0x000fca00080f1400 */
[----:B------:R4:W-:Y:S04]  /*9490*/  STG.E desc[UR8][R12.64], R19 ;  /* 0x000000130c007986 */ /* 0x0009e8000c101908 */
.L_x_185:
[----:B------:R-:W-:Y:S05]  /*94a0*/  BSYNC.RECONVERGENT B0 ;  /* 0x0000000000007941 */ /* 0x000fea0003800200 */
.L_x_184:
        /* <DEDUP_REMOVED lines=10> */
.L_x_189:
[----:B-----5:R-:W-:-:S04]  /*9550*/  IADD3 R0, P0, PT, R16, R10, RZ ;  /* 0x0000000a10007210 */ /* 0x020fc80007f1e0ff */
[----:B------:R-:W-:Y:S02]  /*9560*/  LEA.HI.X.SX32 R11, R16, R11, 0x1, P0 ;  /* 0x0000000b100b7211 */ /* 0x000fe400000f0eff */
[----:B0-----:R-:W-:-:S04]  /*9570*/  LEA R10, P0, R0, UR12, 0x2 ;  /* 0x0000000c000a7c11 */ /* 0x001fc8000f8010ff */
[----:B------:R-:W-:-:S05]  /*9580*/  LEA.HI.X R11, R0, UR13, R11, 0x2, P0 ;  /* 0x0000000d000b7c11 */ /* 0x000fca00080f140b */
[----:B------:R0:W-:Y:S04]  /*9590*/  STG.E desc[UR8][R10.64], R20 ;  /* 0x000000140a007986 */ /* 0x0001e8000c101908 */
.L_x_188:
[----:B------:R-:W-:Y:S05]  /*95a0*/  BSYNC.RECONVERGENT B0 ;  /* 0x0000000000007941 */ /* 0x000fea0003800200 */
.L_x_187:
        /* <DEDUP_REMOVED lines=10> */
.L_x_192:
[----:B-----5:R-:W-:-:S04]  /*9650*/  IADD3 R0, P0, PT, R17, R10, RZ ;  /* 0x0000000a11007210 */ /* 0x020fc80007f1e0ff */
[----:B------:R-:W-:Y:S02]  /*9660*/  LEA.HI.X.SX32 R11, R17, R11, 0x1, P0 ;  /* 0x0000000b110b7211 */ /* 0x000fe400000f0eff */
[----:B0-----:R-:W-:-:S04]  /*9670*/  LEA R10, P0, R0, UR12, 0x2 ;  /* 0x0000000c000a7c11 */ /* 0x001fc8000f8010ff */
[----:B------:R-:W-:-:S05]  /*9680*/  LEA.HI.X R11, R0, UR13, R11, 0x2, P0 ;  /* 0x0000000d000b7c11 */ /* 0x000fca00080f140b */
[----:B------:R0:W-:Y:S04]  /*9690*/  STG.E desc[UR8][R10.64], R23 ;  /* 0x000000170a007986 */ /* 0x0001e8000c101908 */
.L_x_191:
[----:B------:R-:W-:Y:S05]  /*96a0*/  BSYNC.RECONVERGENT B0 ;  /* 0x0000000000007941 */ /* 0x000fea0003800200 */
.L_x_190:
        /* <DEDUP_REMOVED lines=10> */
.L_x_195:
[----:B-----5:R-:W-:-:S04]  /*9750*/  IADD3 R0, P0, PT, R21, R8, RZ ;  /* 0x0000000815007210 */ /* 0x020fc80007f1e0ff */
[----:B------:R-:W-:Y:S02]  /*9760*/  LEA.HI.X.SX32 R9, R21, R9, 0x1, P0 ;  /* 0x0000000915097211 */ /* 0x000fe400000f0eff */
[----:B0-----:R-:W-:-:S04]  /*9770*/  LEA R8, P0, R0, UR12, 0x2 ;  /* 0x0000000c00087c11 */ /* 0x001fc8000f8010ff */
[----:B------:R-:W-:-:S05]  /*9780*/  LEA.HI.X R9, R0, UR13, R9, 0x2, P0 ;  /* 0x0000000d00097c11 */ /* 0x000fca00080f1409 */
[----:B------:R0:W-:Y:S04]  /*9790*/  STG.E desc[UR8][R8.64], R29 ;  /* 0x0000001d08007986 */ /* 0x0001e8000c101908 */
.L_x_194:
[----:B------:R-:W-:Y:S05]  /*97a0*/  BSYNC.RECONVERGENT B0 ;  /* 0x0000000000007941 */ /* 0x000fea0003800200 */
.L_x_193:
        /* <DEDUP_REMOVED lines=10> */
.L_x_198:
[----:B-----5:R-:W-:-:S04]  /*9850*/  IADD3 R0, P0, PT, R22, R8, RZ ;  /* 0x0000000816007210 */ /* 0x020fc80007f1e0ff */
[----:B------:R-:W-:Y:S02]  /*9860*/  LEA.HI.X.SX32 R9, R22, R9, 0x1, P0 ;  /* 0x0000000916097211 */ /* 0x000fe400000f0eff */
[----:B0-----:R-:W-:-:S04]  /*9870*/  LEA R8, P0, R0, UR12, 0x2 ;  /* 0x0000000c00087c11 */ /* 0x001fc8000f8010ff */
[----:B------:R-:W-:-:S05]  /*9880*/  LEA.HI.X R9, R0, UR13, R9, 0x2, P0 ;  /* 0x0000000d00097c11 */ /* 0x000fca00080f1409 */
[----:B------:R0:W-:Y:S04]  /*9890*/  STG.E desc[UR8][R8.64], R34 ;  /* 0x0000002208007986 */ /* 0x0001e8000c101908 */
.L_x_197:
[----:B------:R-:W-:Y:S05]  /*98a0*/  BSYNC.RECONVERGENT B0 ;  /* 0x0000000000007941 */ /* 0x000fea0003800200 */
.L_x_196:
        /* <DEDUP_REMOVED lines=10> */
.L_x_201:
[----:B-----5:R-:W-:-:S04]  /*9950*/  IADD3 R0, P0, PT, R30, R6, RZ ;  /* 0x000000061e007210 */ /* 0x020fc80007f1e0ff */
[----:B------:R-:W-:Y:S02]  /*9960*/  LEA.HI.X.SX32 R7, R30, R7, 0x1, P0 ;  /* 0x000000071e077211 */ /* 0x000fe400000f0eff */
[----:B0-----:R-:W-:-:S04]  /*9970*/  LEA R6, P0, R0, UR12, 0x2 ;  /* 0x0000000c00067c11 */ /* 0x001fc8000f8010ff */
[----:B------:R-:W-:-:S05]  /*9980*/  LEA.HI.X R7, R0, UR13, R7, 0x2, P0 ;  /* 0x0000000d00077c11 */ /* 0x000fca00080f1407 */
[----:B------:R0:W-:Y:S04]  /*9990*/  STG.E desc[UR8][R6.64], R35 ;  /* 0x0000002306007986 */ /* 0x0001e8000c101908 */
.L_x_200:
[----:B------:R-:W-:Y:S05]  /*99a0*/  BSYNC.RECONVERGENT B0 ;  /* 0x0000000000007941 */ /* 0x000fea0003800200 */
.L_x_199:
        /* <DEDUP_REMOVED lines=10> */
.L_x_204:
[----:B-----5:R-:W-:-:S04]  /*9a50*/  IADD3 R0, P0, PT, R31, R6, RZ ;  /* 0x000000061f007210 */ /* 0x020fc80007f1e0ff */
[----:B------:R-:W-:Y:S02]  /*9a60*/  LEA.HI.X.SX32 R7, R31, R7, 0x1, P0 ;  /* 0x000000071f077211 */ /* 0x000fe400000f0eff */
[----:B0-----:R-:W-:-:S04]  /*9a70*/  LEA R6, P0, R0, UR12, 0x2 ;  /* 0x0000000c00067c11 */ /* 0x001fc8000f8010ff */
[----:B------:R-:W-:-:S05]  /*9a80*/  LEA.HI.X R7, R0, UR13, R7, 0x2, P0 ;  /* 0x0000000d00077c11 */ /* 0x000fca00080f1407 */
[----:B------:R0:W-:Y:S04]  /*9a90*/  STG.E desc[UR8][R6.64], R36 ;  /* 0x0000002406007986 */ /* 0x0001e8000c101908 */
.L_x_203:
[----:B------:R-:W-:Y:S05]  /*9aa0*/  BSYNC.RECONVERGENT B0 ;  /* 0x0000000000007941 */ /* 0x000fea0003800200 */
.L_x_202:
        /* <DEDUP_REMOVED lines=10> */
.L_x_207:
[----:B-----5:R-:W-:-:S04]  /*9b50*/  IADD3 R0, P0, PT, R32, R4, RZ ;  /* 0x0000000420007210 */ /* 0x020fc80007f1e0ff */
[----:B------:R-:W-:Y:S02]  /*9b60*/  LEA.HI.X.SX32 R5, R32, R5, 0x1, P0 ;  /* 0x0000000520057211 */ /* 0x000fe400000f0eff */
[----:B0-----:R-:W-:-:S04]  /*9b70*/  LEA R4, P0, R0, UR12, 0x2 ;  /* 0x0000000c00047c11 */ /* 0x001fc8000f8010ff */
[----:B------:R-:W-:-:S05]  /*9b80*/  LEA.HI.X R5, R0, UR13, R5, 0x2, P0 ;  /* 0x0000000d00057c11 */ /* 0x000fca00080f1405 */
[----:B------:R0:W-:Y:S04]  /*9b90*/  STG.E desc[UR8][R4.64], R37 ;  /* 0x0000002504007986 */ /* 0x0001e8000c101908 */
.L_x_206:
[----:B------:R-:W-:Y:S05]  /*9ba0*/  BSYNC.RECONVERGENT B0 ;  /* 0x0000000000007941 */ /* 0x000fea0003800200 */
.L_x_205:
        /* <DEDUP_REMOVED lines=10> */
.L_x_210:
[----:B-----5:R-:W-:-:S04]  /*9c50*/  IADD3 R0, P0, PT, R33, R4, RZ ;  /* 0x0000000421007210 */ /* 0x020fc80007f1e0ff */
[----:B------:R-:W-:Y:S02]  /*9c60*/  LEA.HI.X.SX32 R5, R33, R5, 0x1, P0 ;  /* 0x0000000521057211 */ /* 0x000fe400000f0eff */
[----:B0-----:R-:W-:-:S04]  /*9c70*/  LEA R4, P0, R0, UR12, 0x2 ;  /* 0x0000000c00047c11 */ /* 0x001fc8000f8010ff */
[----:B------:R-:W-:-:S05]  /*9c80*/  LEA.HI.X R5, R0, UR13, R5, 0x2, P0 ;  /* 0x0000000d00057c11 */ /* 0x000fca00080f1405 */
[----:B------:R0:W-:Y:S04]  /*9c90*/  STG.E desc[UR8][R4.64], R38 ;  /* 0x0000002604007986 */ /* 0x0001e8000c101908 */
.L_x_209:
[----:B------:R-:W-:Y:S05]  /*9ca0*/  BSYNC.RECONVERGENT B0 ;  /* 0x0000000000007941 */ /* 0x000fea0003800200 */
.L_x_208:
        /* <DEDUP_REMOVED lines=9> */
.L_x_211:
[----:B-----5:R-:W-:-:S04]  /*9d40*/  IADD3 R0, P0, PT, R39, R2, RZ ;  /* 0x0000000227007210 */ /* 0x020fc80007f1e0ff */
[----:B------:R-:W-:Y:S02]  /*9d50*/  LEA.HI.X.SX32 R3, R39, R3, 0x1, P0 ;  /* 0x0000000327037211 */ /* 0x000fe400000f0eff */
[----:B0-----:R-:W-:-:S04]  /*9d60*/  LEA R2, P0, R0, UR12, 0x2 ;  /* 0x0000000c00027c11 */ /* 0x001fc8000f8010ff */
[----:B------:R-:W-:-:S05]  /*9d70*/  LEA.HI.X R3, R0, UR13, R3, 0x2, P0 ;  /* 0x0000000d00037c11 */ /* 0x000fca00080f1403 */
[----:B------:R0:W-:Y:S01]  /*9d80*/  STG.E desc[UR8][R2.64], R40 ;  /* 0x0000002802007986 */ /* 0x0001e2000c101908 */
[----:B------:R-:W-:Y:S05]  /*9d90*/  BRA `(.L_x_157) ;  /* 0x00000008004c7947 */ /* 0x000fea0003800000 */
.L_x_171:
[----:B------:R-:W-:Y:S01]  /*9da0*/  BAR.SYNC.DEFER_BLOCKING 0x0 ;  /* 0x0000000000007b1d */ /* 0x000fe20000010000 */
[----:B------:R-:W-:Y:S02]  /*9db0*/  ISETP.NE.AND P0, PT, R27, RZ, PT ;  /* 0x000000ff1b00720c */ /* 0x000fe40003f05270 */
[----:B------:R-:W-:Y:S02]  /*9dc0*/  ISETP.NE.AND P4, PT, R26, RZ, PT ;  /* 0x000000ff1a00720c */ /* 0x000fe40003f85270 */
[----:B------:R-:W-:Y:S01]  /*9dd0*/  ISETP.NE.AND P3, PT, R25, RZ, PT ;  /* 0x000000ff1900720c */ /* 0x000fe20003f65270 */
[----:B------:R-:W0:Y:S01]  /*9de0*/  LDCU.64 UR14, c[0x0][0x390] ;  /* 0x00007200ff0e77ac */ /* 0x000e220008000a00 */
[----:B------:R-:W-:Y:S02]  /*9df0*/  ISETP.NE.AND P6, PT, R24, RZ, PT ;  /* 0x000000ff1800720c */ /* 0x000fe40003fc5270 */
[----:B------:R-:W-:Y:S01]  /*9e00*/  ISETP.NE.AND P5, PT, R11, RZ, PT ;  /* 0x000000ff0b00720c */ /* 0x000fe20003fa5270 */
[----:B------:R-:W1:Y:S01]  /*9e10*/  LDCU.64 UR12, c[0x0][0x390] ;  /* 0x00007200ff0c77ac */ /* 0x000e620008000a00 */
[----:B------:R-:W-:-:S02]  /*9e20*/  ISETP.NE.AND P2, PT, R10, RZ, PT ;  /* 0x000000ff0a00720c */ /* 0x000fc40003f45270 */
[----:B------:R-:W-:Y:S01]  /*9e30*/  ISETP.NE.AND P1, PT, R9, RZ, PT ;  /* 0x000000ff0900720c */ /* 0x000fe20003f25270 */
        /* <DEDUP_REMOVED lines=8> */
[----:B------:R2:W-:Y:S01]  /*9ec0*/  @P0 STS [R11], R18 ;  /* 0x000000120b000388 */ /* 0x0005e20000000800 */
[----:B------:R-:W-:Y:S01]  /*9ed0*/  ISETP.NE.AND P0, PT, R8, RZ, PT ;  /* 0x000000ff0800720c */ /* 0x000fe20003f05270 */
[--C-:B------:R-:W-:Y:S01]  /*9ee0*/  @P2 IMAD.IADD R16, R16, 0x1, -R13.reuse ;  /* 0x0000000110102824 */ /* 0x100fe200078e0a0d */
[----:B------:R-:W-:Y:S01]  /*9ef0*/  @P6 LEA R42, R42, UR5, 0x2 ;  /* 0x000000052a2a6c11 */ /* 0x000fe2000f8e10ff */
[----:B------:R-:W-:Y:S01]  /*9f00*/  @P1 IMAD.IADD R17, R17, 0x1, -R13 ;  /* 0x0000000111111824 */ /* 0x000fe200078e0a0d */
[----:B------:R2:W-:Y:S01]  /*9f10*/  @P4 STS [R9], R44 ;  /* 0x0000002c09004388 */ /* 0x0005e20000000800 */
[----:B------:R-:W-:-:S02]  /*9f20*/  ISETP.NE.AND P4, PT, R7, RZ, PT ;  /* 0x000000ff0700720c */ /* 0x000fc40003f85270 */
[----:B------:R-:W-:Y:S01]  /*9f30*/  @P5 LEA R0, R0, UR5, 0x2 ;  /* 0x0000000500005c11 */ /* 0x000fe2000f8e10ff */
[----:B------:R2:W-:Y:S01]  /*9f40*/  @P3 STS [R10], R43 ;  /* 0x0000002b0a003388 */ /* 0x0005e20000000800 */
[----:B------:R-:W-:Y:S02]  /*9f50*/  ISETP.NE.AND P3, PT, R6, RZ, PT ;  /* 0x000000ff0600720c */ /* 0x000fe40003f65270 */
[----:B------:R-:W-:Y:S01]  /*9f60*/  @P2 LEA R7, R16, UR5, 0x2 ;  /* 0x0000000510072c11 */ /* 0x000fe2000f8e10ff */
[----:B------:R2:W-:Y:S01]  /*9f70*/  @P6 STS [R42], R41 ;  /* 0x000000292a006388 */ /* 0x0005e20000000800 */
[----:B------:R-:W-:Y:S01]  /*9f80*/  @P1 LEA R6, R17, UR5, 0x2 ;  /* 0x0000000511061c11 */ /* 0x000fe2000f8e10ff */
[--C-:B------:R-:W-:Y:S01]  /*9f90*/  @P0 IMAD.IADD R21, R21, 0x1, -R13.reuse ;  /* 0x0000000115150824 */ /* 0x100fe200078e0a0d */
[----:B------:R-:W-:Y:S01]  /*9fa0*/  ISETP.NE.AND P6, PT, R5, RZ, PT ;  /* 0x000000ff0500720c */ /* 0x000fe20003fc5270 */
[----:B------:R2:W-:Y:S01]  /*9fb0*/  @P5 STS [R0], R19 ;  /* 0x0000001300005388 */ /* 0x0005e20000000800 */
[----:B------:R-:W-:Y:S01]  /*9fc0*/  ISETP.NE.AND P5, PT, R4, RZ, PT ;  /* 0x000000ff0400720c */ /* 0x000fe20003fa5270 */
[----:B------:R-:W-:-:S02]  /*9fd0*/  @P4 IMAD.IADD R22, R22, 0x1, -R13 ;  /* 0x0000000116164824 */ /* 0x000fc400078e0a0d */
[----:B------:R2:W-:Y:S01]  /*9fe0*/  @P2 STS [R7], R20 ;  /* 0x0000001407002388 */ /* 0x0005e20000000800 */
[----:B------:R-:W-:Y:S01]  /*9ff0*/  ISETP.NE.AND P2, PT, R3, RZ, PT ;  /* 0x000000ff0300720c */ /* 0x000fe20003f45270 */
[--C-:B------:R-:W-:Y:S01]  /*a000*/  @P3 IMAD.IADD R30, R30, 0x1, -R13.reuse ;  /* 0x000000011e1e3824 */ /* 0x100fe200078e0a0d */
[----:B------:R-:W-:Y:S01]  /*a010*/  @P4 LEA R3, R22, UR5, 0x2 ;  /* 0x0000000516034c11 */ /* 0x000fe2000f8e10ff */
[----:B------:R2:W-:Y:S01]  /*a020*/  @P1 STS [R6], R23 ;  /* 0x0000001706001388 */ /* 0x0005e20000000800 */
[----:B------:R-:W-:Y:S02]  /*a030*/  ISETP.NE.AND P1, PT, R2, RZ, PT ;  /* 0x000000ff0200720c */ /* 0x000fe40003f25270 */
[----:B------:R-:W-:Y:S01]  /*a040*/  @P0 LEA R2, R21, UR5, 0x2 ;  /* 0x0000000515020c11 */ /* 0x000fe2000f8e10ff */
[--C-:B------:R-:W-:Y:S01]  /*a050*/  @P6 IMAD.IADD R31, R31, 0x1, -R13.reuse ;  /* 0x000000011f1f6824 */ /* 0x100fe200078e0a0d */
[----:B------:R-:W-:Y:S01]  /*a060*/  @P3 LEA R30, R30, UR5, 0x2 ;  /* 0x000000051e1e3c11 */ /* 0x000fe2000f8e10ff */
[----:B------:R-:W-:-:S02]  /*a070*/  @P5 IMAD.IADD R32, R32, 0x1, -R13 ;  /* 0x0000000120205824 */ /* 0x000fc400078e0a0d */
[----:B------:R2:W-:Y:S01]  /*a080*/  @P0 STS [R2], R29 ;  /* 0x0000001d02000388 */ /* 0x0005e20000000800 */
[----:B------:R-:W-:Y:S01]  /*a090*/  ISETP.GE.AND P0, PT, R28, R47, PT ;  /* 0x0000002f1c00720c */ /* 0x000fe20003f06270 */
[--C-:B------:R-:W-:Y:S01]  /*a0a0*/  @P2 IMAD.IADD R33, R33, 0x1, -R13.reuse ;  /* 0x0000000121212824 */ /* 0x100fe200078e0a0d */
[----:B------:R-:W-:Y:S01]  /*a0b0*/  @P6 LEA R31, R31, UR5, 0x2 ;  /* 0x000000051f1f6c11 */ /* 0x000fe2000f8e10ff */
[----:B------:R2:W-:Y:S01]  /*a0c0*/  @P4 STS [R3], R34 ;  /* 0x0000002203004388 */ /* 0x0005e20000000800 */
[----:B------:R-:W-:Y:S01]  /*a0d0*/  @P5 LEA R32, R32, UR5, 0x2 ;  /* 0x0000000520205c11 */ /* 0x000fe2000f8e10ff */
        /* <DEDUP_REMOVED lines=9> */
[----:B01----:R-:W-:Y:S05]  /*a170*/  @P0 BRA `(.L_x_157) ;  /* 0x0000000400540947 */ /* 0x003fea0003800000 */
[----:B------:R-:W0:Y:S01]  /*a180*/  LDCU UR4, c[0x0][0x3ac] ;  /* 0x00007580ff0477ac */ /* 0x000e220008000800 */
[----:B--2---:R-:W-:Y:S01]  /*a190*/  VIADD R0, R28, UR7 ;  /* 0x000000071c007c36 */ /* 0x004fe20008000000 */
[----:B------:R-:W1:Y:S01]  /*a1a0*/  LDC.U8 R12, c[0x0][0x3b8] ;  /* 0x0000ee00ff0c7b82 */ /* 0x000e620000000000 */
[----:B------:R-:W-:Y:S03]  /*a1b0*/  BSSY.RECONVERGENT B0, `(.L_x_212) ;  /* 0x000001e000007945 */ /* 0x000fe60003800200 */
[----:B0-----:R-:W-:-:S05]  /*a1c0*/  IADD3 R0, PT, PT, -R0, UR4, R15 ;  /* 0x0000000400007c10 */ /* 0x001fca000fffe10f */
[----:B------:R-:W-:-:S05]  /*a1d0*/  VIADD R0, R0, 0xffffe3ff ;  /* 0xffffe3ff00007836 */ /* 0x000fca0000000000 */
[C---:B------:R-:W-:Y:S02]  /*a1e0*/  LOP3.LUT R2, R0.reuse, 0x600, RZ, 0xc0, !PT ;  /* 0x0000060000027812 */ /* 0x040fe400078ec0ff */
[----:B------:R-:W-:Y:S02]  /*a1f0*/  ISETP.GE.U32.AND P1, PT, R0, 0x600, PT ;  /* 0x000006000000780c */ /* 0x000fe40003f26070 */
[----:B------:R-:W-:-:S13]  /*a200*/  ISETP.NE.AND P0, PT, R2, 0x600, PT ;  /* 0x000006000200780c */ /* 0x000fda0003f05270 */
[----:B------:R-:W-:Y:S05]  /*a210*/  @!P0 BRA `(.L_x_213) ;  /* 0x00000000005c8947 */ /* 0x000fea0003800000 */
[----:B------:R-:W-:Y:S01]  /*a220*/  LEA.HI R0, R0, 0x1, RZ, 0x17 ;  /* 0x0000000100007811 */ /* 0x000fe200078fb8ff */
[C---:B------:R-:W-:Y:S01]  /*a230*/  IMAD.IADD R7, R28.reuse, 0x1, R13 ;  /* 0x000000011c077824 */ /* 0x040fe200078e020d */
[----:B------:R-:W-:Y:S02]  /*a240*/  LEA R6, R28, UR5, 0x2 ;  /* 0x000000051c067c11 */ /* 0x000fe4000f8e10ff */
[----:B-1----:R-:W-:Y:S01]  /*a250*/  ISETP.NE.AND P2, PT, R12, RZ, PT ;  /* 0x000000ff0c00720c */ /* 0x002fe20003f45270 */
[C---:B------:R-:W-:Y:S01]  /*a260*/  IMAD.SHL.U32 R2, R0.reuse, 0x200, RZ ;  /* 0x0000020000027824 */ /* 0x040fe200078e00ff */
[----:B------:R-:W-:-:S04]  /*a270*/  LOP3.LUT R0, R0, 0x3, RZ, 0xc0, !PT ;  /* 0x0000000300007812 */ /* 0x000fc800078ec0ff */
[----:B------:R-:W-:Y:S01]  /*a280*/  LOP3.LUT R3, R2, 0x600, RZ, 0xc0, !PT ;  /* 0x0000060002037812 */ /* 0x000fe200078ec0ff */
[----:B------:R-:W-:-:S04]  /*a290*/  IMAD.MOV R0, RZ, RZ, -R0 ;  /* 0x000000ffff007224 */ /* 0x000fc800078e0a00 */
[----:B------:R-:W-:-:S07]  /*a2a0*/  IMAD.IADD R28, R28, 0x1, R3 ;  /* 0x000000011c1c7824 */ /* 0x000fce00078e0203 */
.L_x_214:
        /* <DEDUP_REMOVED lines=14> */
.L_x_213:
[----:B------:R-:W-:Y:S05]  /*a390*/  BSYNC.RECONVERGENT B0 ;  /* 0x0000000000007941 */ /* 0x000fea0003800200 */
.L_x_212:
[----:B------:R-:W-:Y:S05]  /*a3a0*/  @!P1 BRA `(.L_x_157) ;  /* 0x0000000000c89947 */ /* 0x000fea0003800000 */
[----:B------:R-:W2:Y:S01]  /*a3b0*/  S2UR UR6, SR_CgaCtaId ;  /* 0x00000000000679c3 */ /* 0x000ea20000008800 */
[----:B------:R-:W-:Y:S01]  /*a3c0*/  UMOV UR4, 0x400 ;  /* 0x0000040000047882 */ /* 0x000fe20000000000 */
[----:B-1----:R-:W-:Y:S01]  /*a3d0*/  ISETP.NE.AND P0, PT, R12, RZ, PT ;  /* 0x000000ff0c00720c */ /* 0x002fe20003f05270 */
[----:B------:R-:W-:Y:S01]  /*a3e0*/  IMAD.IADD R13, R28, 0x1, R13 ;  /* 0x000000011c0d7824 */ /* 0x000fe200078e020d */
[----:B--2---:R-:W-:-:S06]  /*a3f0*/  ULEA UR4, UR6, UR4, 0x18 ;  /* 0x0000000406047291 */ /* 0x004fcc000f8ec0ff */
[----:B------:R-:W-:-:S05]  /*a400*/  LEA R0, R28, UR4, 0x2 ;  /* 0x000000041c007c11 */ /* 0x000fca000f8e10ff */
[----:B------:R-:W-:-:S07]  /*a410*/  VIADD R0, R0, 0x1000 ;  /* 0x0000100000007836 */ /* 0x000fce0000000000 */
.L_x_215:
[----:B----4-:R-:W1:Y:S01]  /*a420*/  @!P0 LDC.64 R6, c[0x0][0x3d0] ;  /* 0x0000f400ff068b82 */ /* 0x010e620000000a00 */
[----:B0-----:R-:W-:Y:S01]  /*a430*/  CS2R R2, SRZ ;  /* 0x0000000000027805 */ /* 0x001fe2000001ff00 */
[----:B------:R-:W0:Y:S01]  /*a440*/  LDS R15, [R0+-0x1000] ;  /* 0xfff00000000f7984 */ /* 0x000e220000000800 */
[----:B------:R-:W-:-:S03]  /*a450*/  SHF.R.S32.HI R19, RZ, 0x1f, R13 ;  /* 0x0000001fff137819 */ /* 0x000fc6000001140d */
[----:B------:R-:W2:Y:S04]  /*a460*/  LDS R17, [R0+-0x800] ;  /* 0xfff8000000117984 */ /* 0x000ea80000000800 */
[----:B-1----:R-:W3:Y:S01]  /*a470*/  @!P0 LDG.E.64 R2, desc[UR8][R6.64] ;  /* 0x0000000806028981 */ /* 0x002ee2000c1e1b00 */
[----:B------:R-:W-:-:S13]  /*a480*/  ISETP.NE.AND P0, PT, R12, RZ, PT ;  /* 0x000000ff0c00720c */ /* 0x000fda0003f05270 */
        /* <DEDUP_REMOVED lines=25> */
[----:B-1----:R-:W2:Y:S01]  /*a620*/  @!P0 LDG.E.64 R2, desc[UR8][R8.64] ;  /* 0x0000000808028981 */ /* 0x002ea2000c1e1b00 */
[----:B------:R-:W-:Y:S02]  /*a630*/  VIADD R28, R28, 0x800 ;  /* 0x000008001c1c7836 */ /* 0x000fe40000000000 */
[----:B---3--:R-:W-:Y:S01]  /*a640*/  VIADD R0, R0, 0x2000 ;  /* 0x0000200000007836 */ /* 0x008fe20000000000 */
[C---:B--2---:R-:W-:Y:S01]  /*a650*/  IADD3 R6, P1, PT, R13.reuse, R2, RZ ;  /* 0x000000020d067210 */ /* 0x044fe20007f3e0ff */
[----:B------:R-:W-:-:S04]  /*a660*/  VIADD R13, R13, 0x800 ;  /* 0x000008000d0d7836 */ /* 0x000fc80000000000 */
[----:B------:R-:W-:Y:S01]  /*a670*/  IMAD.X R3, R19, 0x1, R3, P1 ;  /* 0x0000000113037824 */ /* 0x000fe200008e0603 */
[----:B------:R-:W-:-:S04]  /*a680*/  LEA R2, P1, R6, UR14, 0x2 ;  /* 0x0000000e06027c11 */ /* 0x000fc8000f8210ff */
[----:B------:R-:W-:Y:S02]  /*a690*/  LEA.HI.X R3, R6, UR15, R3, 0x2, P1 ;  /* 0x0000000f06037c11 */ /* 0x000fe400088f1403 */
[----:B------:R-:W-:-:S03]  /*a6a0*/  ISETP.GE.AND P1, PT, R28, R47, PT ;  /* 0x0000002f1c00720c */ /* 0x000fc60003f26270 */
[----:B-----5:R4:W-:Y:S10]  /*a6b0*/  STG.E desc[UR8][R2.64+0x1800], R7 ;  /* 0x0018000702007986 */ /* 0x0209f4000c101908 */
[----:B------:R-:W-:Y:S05]  /*a6c0*/  @!P1 BRA `(.L_x_215) ;  /* 0xfffffffc00549947 */ /* 0x000fea000383ffff */
.L_x_157:
[----:B------:R-:W-:Y:S05]  /*a6d0*/  BSYNC.RECONVERGENT B1 ;  /* 0x0000000000017941 */ /* 0x000fea0003800200 */
.L_x_108:
[----:B-12---:R-:W1:Y:S02]  /*a6e0*/  S2R R0, SR_TID.X ;  /* 0x0000000000007919 */ /* 0x006e640000002100 */
[----:B-1----:R-:W-:-:S13]  /*a6f0*/  ISETP.NE.AND P0, PT, R0, RZ, PT ;  /* 0x000000ff0000720c */ /* 0x002fda0003f05270 */
[----:B------:R-:W-:Y:S05]  /*a700*/  @P0 EXIT ;  /* 0x000000000000094d */ /* 0x000fea0003800000 */
[----:B------:R-:W1:Y:S02]  /*a710*/  LDCU.U8 UR4, c[0x0][0x3b9] ;  /* 0x00007720ff0477ac */ /* 0x000e640008000000 */
[----:B-1----:R-:W-:-:S09]  /*a720*/  UISETP.NE.AND UP0, UPT, UR4, URZ, UPT ;  /* 0x000000ff0400728c */ /* 0x002fd2000bf05270 */
[----:B------:R-:W-:Y:S05]  /*a730*/  BRA.U !UP0, `(.L_x_216) ;  /* 0x00000001082c7547 */ /* 0x000fea000b800000 */
[----:B------:R-:W1:Y:S01]  /*a740*/  LDCU.U8 UR4, c[0x0][0x3b8] ;  /* 0x00007700ff0477ac */ /* 0x000e620008000000 */
[----:B0---4-:R-:W0:Y:S01]  /*a750*/  LDC.64 R4, c[0x0][0x398] ;  /* 0x0000e600ff047b82 */ /* 0x011e220000000a00 */
[----:B------:R-:W-:Y:S01]  /*a760*/  CS2R R2, SRZ ;  /* 0x0000000000027805 */ /* 0x000fe2000001ff00 */
[----:B-1----:R-:W-:-:S09]  /*a770*/  UISETP.NE.AND UP0, UPT, UR4, URZ, UPT ;  /* 0x000000ff0400728c */ /* 0x002fd2000bf05270 */
[----:B------:R-:W-:Y:S05]  /*a780*/  BRA.U UP0, `(.L_x_217) ;  /* 0x0000000100087547 */ /* 0x000fea000b800000 */
[----:B------:R-:W1:Y:S02]  /*a790*/  LDC.64 R2, c[0x0][0x3d0] ;  /* 0x0000f400ff027b82 */ /* 0x000e640000000a00 */
[----:B-1----:R-:W5:Y:S02]  /*a7a0*/  LDG.E.64 R2, desc[UR8][R2.64] ;  /* 0x0000000802027981 */ /* 0x002f64000c1e1b00 */
.L_x_217:
[----:B-----5:R-:W-:-:S04]  /*a7b0*/  IADD3 R2, P0, PT, R14, R2, RZ ;  /* 0x000000020e027210 */ /* 0x020fc80007f1e0ff */
[----:B------:R-:W-:-:S05]  /*a7c0*/  LEA.HI.X.SX32 R3, R14, R3, 0x1, P0 ;  /* 0x000000030e037211 */ /* 0x000fca00000f0eff */
[----:B0-----:R-:W-:Y:S01]  /*a7d0*/  STG.E.64 desc[UR8][R4.64], R2 ;  /* 0x0000000204007986 */ /* 0x001fe2000c101b08 */
[----:B------:R-:W-:Y:S05]  /*a7e0*/  EXIT ;  /* 0x000000000000794d */ /* 0x000fea0003800000 */
.L_x_216:
[----:B------:R-:W1:Y:S01]  /*a7f0*/  LDCU.U8 UR4, c[0x0][0x3b8] ;  /* 0x00007700ff0477ac */ /* 0x000e620008000000 */
[----:B0---4-:R-:W0:Y:S01]  /*a800*/  LDC.64 R4, c[0x0][0x3d8] ;  /* 0x0000f600ff047b82 */ /* 0x011e220000000a00 */
[----:B------:R-:W-:Y:S01]  /*a810*/  CS2R R2, SRZ ;  /* 0x0000000000027805 */ /* 0x000fe2000001ff00 */
[----:B-1----:R-:W-:-:S09]  /*a820*/  UISETP.NE.AND UP0, UPT, UR4, URZ, UPT ;  /* 0x000000ff0400728c */ /* 0x002fd2000bf05270 */
[----:B------:R-:W-:Y:S05]  /*a830*/  BRA.U UP0, `(.L_x_218) ;  /* 0x0000000100087547 */ /* 0x000fea000b800000 */
[----:B------:R-:W1:Y:S02]  /*a840*/  LDC.64 R2, c[0x0][0x3d0] ;  /* 0x0000f400ff027b82 */ /* 0x000e640000000a00 */
[----:B-1----:R-:W5:Y:S02]  /*a850*/  LDG.E.64 R2, desc[UR8][R2.64] ;  /* 0x0000000802027981 */ /* 0x002f64000c1e1b00 */
.L_x_218:
[----:B-----5:R-:W-:-:S04]  /*a860*/  IADD3 R2, P0, PT, R14, R2, RZ ;  /* 0x000000020e027210 */ /* 0x020fc80007f1e0ff */
[----:B------:R-:W-:-:S05]  /*a870*/  LEA.HI.X.SX32 R3, R14, R3, 0x1, P0 ;  /* 0x000000030e037211 */ /* 0x000fca00000f0eff */
[----:B0-----:R-:W-:Y:S01]  /*a880*/  STG.E.64 desc[UR8][R4.64], R2 ;  /* 0x0000000204007986 */ /* 0x001fe2000c101b08 */
[----:B------:R-:W-:Y:S05]  /*a890*/  EXIT ;  /* 0x000000000000794d */ /* 0x000fea0003800000 */
.L_x_51:
[----:B------:R-:W-:Y:S01]  /*a8a0*/  BSSY B0, `(.L_x_219) ;  /* 0x0000006000007945 */ /* 0x000fe20003800000 */
[----:B------:R-:W-:Y:S01]  /*a8b0*/  PLOP3.LUT P0, PT, P0, PT, PT, 0x8, 0x80 ;  /* 0x000000000080781c */ /* 0x000fe2000070e170 */
[----:B------:R-:W-:-:S12]  /*a8c0*/  IMAD.MOV.U32 R22, RZ, RZ, -0x1 ;  /* 0xffffffffff167424 */ /* 0x000fd800078e00ff */
[----:B------:R-:W-:Y:S05]  /*a8d0*/  WARPSYNC.COLLECTIVE R22, `(.L_x_220) ;  /* 0x0000000016087348 */ /* 0x000fea0003c00000 */
[----:B------:R-:W-:Y:S01]  /*a8e0*/  VOTE.ANY P0, P0 ;  /* 0x0000000000ff7806 */ /* 0x000fe20000000100 */
[----:B------:R-:W-:-:S12]  /*a8f0*/  ENDCOLLECTIVE ;  /* 0x000000000000791b */ /* 0x000fd80003800000 */
.L_x_220:
[----:B------:R-:W-:Y:S05]  /*a900*/  BSYNC B0 ;  /* 0x0000000000007941 */ /* 0x000fea0003800000 */
.L_x_219:
[----:B------:R-:W-:Y:S05]  /*a910*/  BRA `(.L_x_221) ;  /* 0xffffff8400b87947 */ /* 0x000fea000383ffff */
.L_x_53:
[----:B------:R-:W-:Y:S01]  /*a920*/  BSSY B0, `(.L_x_222) ;  /* 0x0000006000007945 */ /* 0x000fe20003800000 */
[----:B------:R-:W-:Y:S01]  /*a930*/  PLOP3.LUT P0, PT, P0, PT, PT, 0x8, 0x80 ;  /* 0x000000000080781c */ /* 0x000fe2000070e170 */
[----:B------:R-:W-:-:S12]  /*a940*/  IMAD.MOV.U32 R22, RZ, RZ, -0x1 ;  /* 0xffffffffff167424 */ /* 0x000fd800078e00ff */
[----:B------:R-:W-:Y:S05]  /*a950*/  WARPSYNC.COLLECTIVE R22, `(.L_x_223) ;  /* 0x0000000016087348 */ /* 0x000fea0003c00000 */
[----:B------:R-:W-:Y:S01]  /*a960*/  VOTE.ANY P0, P0 ;  /* 0x0000000000ff7806 */ /* 0x000fe20000000100 */
[----:B------:R-:W-:-:S12]  /*a970*/  ENDCOLLECTIVE ;  /* 0x000000000000791b */ /* 0x000fd80003800000 */
.L_x_223:
[----:B------:R-:W-:Y:S05]  /*a980*/  BSYNC B0 ;  /* 0x0000000000007941 */ /* 0x000fea0003800000 */
.L_x_222:
[----:B------:R-:W-:Y:S05]  /*a990*/  BRA `(.L_x_224) ;  /* 0xffffff88000c7947 */ /* 0x000fea000383ffff */
.L_x_55:
[----:B------:R-:W0:Y:S01]  /*a9a0*/  S2R R59, SR_GEMASK ;  /* 0x00000000003b7919 */ /* 0x000e220000003c00 */
[----:B------:R-:W-:Y:S01]  /*a9b0*/  BSSY B0, `(.L_x_225) ;  /* 0x0000006000007945 */ /* 0x000fe20003800000 */
[----:B------:R-:W-:Y:S01]  /*a9c0*/  PLOP3.LUT P0, PT, P0, PT, PT, 0x8, 0x80 ;  /* 0x000000000080781c */ /* 0x000fe2000070e170 */
[----:B------:R-:W-:-:S12]  /*a9d0*/  IMAD.MOV.U32 R22, RZ, RZ, -0x1 ;  /* 0xffffffffff167424 */ /* 0x000fd800078e00ff */
[----:B0-----:R-:W-:Y:S05]  /*a9e0*/  WARPSYNC.COLLECTIVE R22, `(.L_x_226) ;  /* 0x0000000016087348 */ /* 0x001fea0003c00000 */
[----:B------:R-:W-:Y:S01]  /*a9f0*/  VOTE.ANY R22, PT, P0 ;  /* 0x0000000000167806 */ /* 0x000fe200000e0100 */
[----:B0-----:R-:W-:Y:S06]  /*aa00*/  ENDCOLLECTIVE ;  /* 0x000000000000791b */ /* 0x001fec0003800000 */
.L_x_226:
[----:B------:R-:W-:Y:S05]  /*aa10*/  BSYNC B0 ;  /* 0x0000000000007941 */ /* 0x000fea0003800000 */
.L_x_225:
[----:B------:R-:W-:Y:S01]  /*aa20*/  LOP3.LUT R22, R22, 0x80000000, R59, 0xec, !PT ;  /* 0x8000000016167812 */ /* 0x000fe200078eec3b */
[C---:B------:R-:W-:Y:S02]  /*aa30*/  VIADD R46, R58.reuse, 0x2 ;  /* 0x000000023a2e7836 */ /* 0x040fe40000000000 */
[----:B------:R-:W-:Y:S02]  /*aa40*/  VIADD R45, R58, 0x4 ;  /* 0x000000043a2d7836 */ /* 0x000fe40000000000 */
[----:B------:R-:W-:-:S05]  /*aa50*/  VIADD R17, R22, 0xffffffff ;  /* 0xffffffff16117836 */ /* 0x000fca0000000000 */
[----:B------:R-:W-:Y:S01]  /*aa60*/  LOP3.LUT R60, R22, R17, RZ, 0xc, !PT ;  /* 0x00000011163c7212 */ /* 0x000fe200078e0cff */
[----:B------:R-:W-:Y:S02]  /*aa70*/  IMAD.MOV.U32 R17, RZ, RZ, 0x1 ;  /* 0x00000001ff117424 */ /* 0x000fe400078e00ff */
[----:B------:R-:W-:-:S03]  /*aa80*/  IMAD.MOV.U32 R22, RZ, RZ, -0x1 ;  /* 0xffffffffff167424 */ /* 0x000fc600078e00ff */
[----:B------:R-:W0:Y:S02]  /*aa90*/  POPC R60, R60 ;  /* 0x0000003c003c7309 */ /* 0x000e240000000000 */
[----:B0-----:R-:W-:Y:S01]  /*aaa0*/  IMAD.MOV.U32 R16, RZ, RZ, R60 ;  /* 0x000000ffff107224 */ /* 0x001fe200078e003c */
[----:B------:R-:W-:-:S13]  /*aab0*/  ISETP.GE.AND P0, PT, R58, R60, PT ;  /* 0x0000003c3a00720c */ /* 0x000fda0003f06270 */
[----:B------:R-:W-:Y:S05]  /*aac0*/  WARPSYNC.COLLECTIVE R22, `(.L_x_227) ;  /* 0x0000000016087348 */ /* 0x000fea0003c00000 */
[----:B------:R0:W1:Y:S02]  /*aad0*/  SHFL.DOWN P2, R39, R21, R17, R16 ;  /* 0x0800001115277389 */ /* 0x0000640000040010 */
[----:B01----:R-:W-:Y:S05]  /*aae0*/  ENDCOLLECTIVE ;  /* 0x000000000000791b */ /* 0x003fea0003800000 */
.L_x_227:
[----:B------:R-:W-:Y:S01]  /*aaf0*/  IMAD.MOV.U32 R17, RZ, RZ, 0x2 ;  /* 0x00000002ff117424 */ /* 0x000fe200078e00ff */
[----:B------:R-:W-:Y:S02]  /*ab00*/  SEL R44, R39, RZ, !P0 ;  /* 0x000000ff272c7207 */ /* 0x000fe40004000000 */
[----:B------:R-:W-:-:S03]  /*ab10*/  ISETP.GT.AND P0, PT, R46, R60, PT ;  /* 0x0000003c2e00720c */ /* 0x000fc60003f04270 */
[----:B------:R-:W-:-:S04]  /*ab20*/  IMAD.IADD R47, R44, 0x1, R21 ;  /* 0x000000012c2f7824 */ /* 0x000fc800078e0215 */
[----:B------:R-:W-:-:S07]  /*ab30*/  IMAD.MOV.U32 R21, RZ, RZ, R47 ;  /* 0x000000ffff157224 */ /* 0x000fce00078e002f */
[----:B------:R-:W-:Y:S05]  /*ab40*/  WARPSYNC.COLLECTIVE R22, `(.L_x_228) ;  /* 0x0000000016087348 */ /* 0x000fea0003c00000 */
[----:B------:R0:W1:Y:S02]  /*ab50*/  SHFL.DOWN P2, R39, R21, R17, R16 ;  /* 0x0800001115277389 */ /* 0x0000640000040010 */
[----:B01----:R-:W-:Y:S05]  /*ab60*/  ENDCOLLECTIVE ;  /* 0x000000000000791b */ /* 0x003fea0003800000 */
.L_x_228:
[----:B------:R-:W-:Y:S01]  /*ab70*/  IMAD.MOV.U32 R17, RZ, RZ, 0x4 ;  /* 0x00000004ff117424 */ /* 0x000fe200078e00ff */
[----:B------:R-:W-:Y:S02]  /*ab80*/  SEL R44, R39, RZ, !P0 ;  /* 0x000000ff272c7207 */ /* 0x000fe40004000000 */
[----:B------:R-:W-:-:S03]  /*ab90*/  ISETP.GT.AND P0, PT, R45, R60, PT ;  /* 0x0000003c2d00720c */ /* 0x000fc60003f04270 */
[----:B------:R-:W-:Y:S02]  /*aba0*/  IMAD.IADD R49, R47, 0x1, R44 ;  /* 0x000000012f317824 */ /* 0x000fe400078e022c */
[----:B------:R-:W-:Y:S02]  /*abb0*/  VIADD R47, R58, 0x10 ;  /* 0x000000103a2f7836 */ /* 0x000fe40000000000 */
[----:B------:R-:W-:-:S03]  /*abc0*/  IMAD.MOV.U32 R21, RZ, RZ, R49 ;  /* 0x000000ffff157224 */ /* 0x000fc600078e0031 */
[----:B------:R-:W-:-:S13]  /*abd0*/  ISETP.GT.AND P1, PT, R47, R60, PT ;  /* 0x0000003c2f00720c */ /* 0x000fda0003f24270 */
[----:B------:R-:W-:Y:S05]  /*abe0*/  WARPSYNC.COLLECTIVE R22, `(.L_x_229) ;  /* 0x0000000016087348 */ /* 0x000fea0003c00000 */
[----:B------:R0:W1:Y:S02]  /*abf0*/  SHFL.DOWN P2, R39, R21, R17, R16 ;  /* 0x0800001115277389 */ /* 0x0000640000040010 */
[----:B01----:R-:W-:Y:S05]  /*ac00*/  ENDCOLLECTIVE ;  /* 0x000000000000791b */ /* 0x003fea0003800000 */
.L_x_229:
[----:B------:R-:W-:Y:S01]  /*ac10*/  IMAD.MOV.U32 R17, RZ, RZ, 0x8 ;  /* 0x00000008ff117424 */ /* 0x000fe200078e00ff */
[----:B------:R-:W-:-:S05]  /*ac20*/  SEL R44, R39, RZ, !P0 ;  /* 0x000000ff272c7207 */ /* 0x000fca0004000000 */
[----:B------:R-:W-:Y:S02]  /*ac30*/  IMAD.IADD R61, R49, 0x1, R44 ;  /* 0x00000001313d7824 */ /* 0x000fe400078e022c */
[----:B------:R-:W-:Y:S02]  /*ac40*/  VIADD R44, R58, 0x8 ;  /* 0x000000083a2c7836 */ /* 0x000fe40000000000 */
[----:B------:R-:W-:-:S03]  /*ac50*/  IMAD.MOV.U32 R21, RZ, RZ, R61 ;  /* 0x000000ffff157224 */ /* 0x000fc600078e003d */
[----:B------:R-:W-:-:S13]  /*ac60*/  ISETP.GT.AND P0, PT, R44, R60, PT ;  /* 0x0000003c2c00720c */ /* 0x000fda0003f04270 */
[----:B------:R-:W-:Y:S05]  /*ac70*/  WARPSYNC.COLLECTIVE R22, `(.L_x_230) ;  /* 0x0000000016087348 */ /* 0x000fea0003c00000 */
[----:B------:R0:W1:Y:S02]  /*ac80*/  SHFL.DOWN P2, R39, R21, R17, R16 ;  /* 0x0800001115277389 */ /* 0x0000640000040010 */
[----:B01----:R-:W-:Y:S05]  /*ac90*/  ENDCOLLECTIVE ;  /* 0x000000000000791b */ /* 0x003fea0003800000 */
.L_x_230:
[----:B------:R-:W-:Y:S01]  /*aca0*/  IMAD.MOV.U32 R17, RZ, RZ, 0x10 ;  /* 0x00000010ff117424 */ /* 0x000fe200078e00ff */
[----:B------:R-:W-:Y:S02]  /*acb0*/  SEL R48, R39, RZ, !P0 ;  /* 0x000000ff27307207 */ /* 0x000fe40004000000 */
[----:B------:R-:W-:-:S03]  /*acc0*/  ISETP.NE.AND P0, PT, R20, 0x65, PT ;  /* 0x000000651400780c */ /* 0x000fc60003f05270 */
[----:B------:R-:W-:-:S04]  /*acd0*/  IMAD.IADD R51, R61, 0x1, R48 ;  /* 0x000000013d337824 */ /* 0x000fc800078e0230 */
[----:B------:R-:W-:-:S07]  /*ace0*/  IMAD.MOV.U32 R21, RZ, RZ, R51 ;  /* 0x000000ffff157224 */ /* 0x000fce00078e0033 */
[----:B------:R-:W-:Y:S05]  /*acf0*/  WARPSYNC.COLLECTIVE R22, `(.L_x_231) ;  /* 0x0000000016087348 */ /* 0x000fea0003c00000 */
[----:B------:R0:W1:Y:S02]  /*ad00*/  SHFL.DOWN P2, R39, R21, R17, R16 ;  /* 0x0800001115277389 */ /* 0x0000640000040010 */
[----:B01----:R-:W-:Y:S05]  /*ad10*/  ENDCOLLECTIVE ;  /* 0x000000000000791b */ /* 0x003fea0003800000 */
.L_x_231:
[----:B------:R-:W-:Y:S05]  /*ad20*/  WARPSYNC.COLLECTIVE R22, `(.L_x_232) ;  /* 0x0000000016087348 */ /* 0x000fea0003c00000 */
[----:B------:R-:W-:Y:S01]  /*ad30*/  VOTE.ALL P0, P0 ;  /* 0x0000000000ff7806 */ /* 0x000fe20000000000 */
[----:B------:R-:W-:-:S12]  /*ad40*/  ENDCOLLECTIVE ;  /* 0x000000000000791b */ /* 0x000fd80003800000 */
.L_x_232:
[----:B------:R-:W0:Y:S01]  /*ad50*/  LDC.64 R16, c[0x0][0x3a0] ;  /* 0x0000e800ff107b82 */ /* 0x000e220000000a00 */
[----:B------:R-:W-:-:S05]  /*ad60*/  SEL R48, R39, RZ, !P1 ;  /* 0x000000ff27307207 */ /* 0x000fca0004800000 */
[----:B------:R-:W-:Y:S01]  /*ad70*/  IMAD.IADD R48, R51, 0x1, R48 ;  /* 0x0000000133307824 */ /* 0x000fe200078e0230 */
[----:B0-----:R-:W-:-:S05]  /*ad80*/  IADD3 R49, P2, PT, R16, 0x100, RZ ;  /* 0x0000010010317810 */ /* 0x001fca0007f5e0ff */
[----:B------:R-:W-:Y:S01]  /*ad90*/  IMAD.X R50, RZ, RZ, R17, P2 ;  /* 0x000000ffff327224 */ /* 0x000fe200010e0611 */
[----:B------:R-:W-:Y:S07]  /*ada0*/  BRA `(.L_x_233) ;  /* 0xffffff8400a47947 */ /* 0x000fee000383ffff */
.L_x_57:
[----:B------:R-:W-:Y:S01]  /*adb0*/  BSSY B0, `(.L_x_234) ;  /* 0x0000006000007945 */ /* 0x000fe20003800000 */
[----:B------:R-:W-:Y:S01]  /*adc0*/  PLOP3.LUT P0, PT, P0, PT, PT, 0x8, 0x80 ;  /* 0x000000000080781c */ /* 0x000fe2000070e170 */
[----:B------:R-:W-:-:S12]  /*add0*/  IMAD.MOV.U32 R22, RZ, RZ, -0x1 ;  /* 0xffffffffff167424 */ /* 0x000fd800078e00ff */
[----:B------:R-:W-:Y:S05]  /*ade0*/  WARPSYNC.COLLECTIVE R22, `(.L_x_235) ;  /* 0x0000000016087348 */ /* 0x000fea0003c00000 */
[----:B------:R-:W-:Y:S01]  /*adf0*/  VOTE.ANY P0, P0 ;  /* 0x0000000000ff7806 */ /* 0x000fe20000000100 */
[----:B------:R-:W-:-:S12]  /*ae00*/  ENDCOLLECTIVE ;  /* 0x000000000000791b */ /* 0x000fd80003800000 */
.L_x_235:
[----:B------:R-:W-:Y:S05]  /*ae10*/  BSYNC B0 ;  /* 0x0000000000007941 */ /* 0x000fea0003800000 */
.L_x_234:
[----:B------:R-:W-:Y:S05]  /*ae20*/  BRA `(.L_x_236) ;  /* 0xffffff8400b47947 */ /* 0x000fea000383ffff */
.L_x_59:
[----:B------:R-:W-:Y:S01]  /*ae30*/  BSSY B0, `(.L_x_237) ;  /* 0x0000006000007945 */ /* 0x000fe20003800000 */
[----:B------:R-:W-:Y:S01]  /*ae40*/  PLOP3.LUT P0, PT, P0, PT, PT, 0x8, 0x80 ;  /* 0x000000000080781c */ /* 0x000fe2000070e170 */
[----:B------:R-:W-:-:S12]  /*ae50*/  IMAD.MOV.U32 R22, RZ, RZ, -0x1 ;  /* 0xffffffffff167424 */ /* 0x000fd800078e00ff */
[----:B------:R-:W-:Y:S05]  /*ae60*/  WARPSYNC.COLLECTIVE R22, `(.L_x_238) ;  /* 0x0000000016087348 */ /* 0x000fea0003c00000 */
[----:B------:R-:W-:Y:S01]  /*ae70*/  VOTE.ANY P0, P0 ;  /* 0x0000000000ff7806 */ /* 0x000fe20000000100 */
[----:B------:R-:W-:-:S12]  /*ae80*/  ENDCOLLECTIVE ;  /* 0x000000000000791b */ /* 0x000fd80003800000 */
.L_x_238:
[----:B------:R-:W-:Y:S05]  /*ae90*/  BSYNC B0 ;  /* 0x0000000000007941 */ /* 0x000fea0003800000 */
.L_x_237:
[----:B------:R-:W-:Y:S05]  /*aea0*/  BRA `(.L_x_239) ;  /* 0xffffff8800087947 */ /* 0x000fea000383ffff */
.L_x_61:
[----:B------:R-:W-:Y:S01]  /*aeb0*/  BSSY B0, `(.L_x_240) ;  /* 0x0000006000007945 */ /* 0x000fe20003800000 */
[----:B------:R-:W-:Y:S01]  /*aec0*/  PLOP3.LUT P0, PT, P0, PT, PT, 0x8, 0x80 ;  /* 0x000000000080781c */ /* 0x000fe2000070e170 */
[----:B------:R-:W-:-:S12]  /*aed0*/  IMAD.MOV.U32 R22, RZ, RZ, -0x1 ;  /* 0xffffffffff167424 */ /* 0x000fd800078e00ff */
[----:B------:R-:W-:Y:S05]  /*aee0*/  WARPSYNC.COLLECTIVE R22, `(.L_x_241) ;  /* 0x0000000016087348 */ /* 0x000fea0003c00000 */
[----:B------:R-:W-:Y:S01]  /*aef0*/  VOTE.ANY R22, PT, P0 ;  /* 0x0000000000167806 */ /* 0x000fe200000e0100 */
[----:B------:R-:W-:Y:S06]  /*af00*/  ENDCOLLECTIVE ;  /* 0x000000000000791b */ /* 0x000fec0003800000 */
.L_x_241:
[----:B------:R-:W-:Y:S05]  /*af10*/  BSYNC B0 ;  /* 0x0000000000007941 */ /* 0x000fea0003800000 */
.L_x_240:
[----:B------:R-:W-:Y:S01]  /*af20*/  LOP3.LUT R22, R22, 0x80000000, R59, 0xec, !PT ;  /* 0x8000000016167812 */ /* 0x000fe200078eec3b */
[----:B------:R-:W-:-:S04]  /*af30*/  VIADD R14, R14, 0xffffffe0 ;  /* 0xffffffe00e0e7836 */ /* 0x000fc80000000000 */
[----:B------:R-:W-:-:S05]  /*af40*/  VIADD R17, R22, 0xffffffff ;  /* 0xffffffff16117836 */ /* 0x000fca0000000000 */
[----:B------:R-:W-:Y:S01]  /*af50*/  LOP3.LUT R60, R22, R17, RZ, 0xc, !PT ;  /* 0x00000011163c7212 */ /* 0x000fe200078e0cff */
[----:B------:R-:W-:Y:S02]  /*af60*/  IMAD.MOV.U32 R17, RZ, RZ, 0x1 ;  /* 0x00000001ff117424 */ /* 0x000fe400078e00ff */
[----:B------:R-:W-:Y:S01]  /*af70*/  IMAD.MOV.U32 R22, RZ, RZ, -0x1 ;  /* 0xffffffffff167424 */ /* 0x000fe200078e00ff */
[----:B------:R0:W1:Y:S06]  /*af80*/  POPC R16, R60 ;  /* 0x0000003c00107309 */ /* 0x00006c0000000000 */
[----:B01----:R-:W-:Y:S05]  /*af90*/  WARPSYNC.COLLECTIVE R22, `(.L_x_242) ;  /* 0x0000000016087348 */ /* 0x003fea0003c00000 */
[----:B-1----:R1:W2:Y:S02]  /*afa0*/  SHFL.DOWN P2, R39, R21, R17, R16 ;  /* 0x0800001115277389 */ /* 0x0022a40000040010 */
[----:B012---:R-:W-:Y:S05]  /*afb0*/  ENDCOLLECTIVE ;  /* 0x000000000000791b */ /* 0x007fea0003800000 */
.L_x_242:
[----:B------:R-:W-:Y:S01]  /*afc0*/  ISETP.GE.AND P0, PT, R58, R16, PT ;  /* 0x000000103a00720c */ /* 0x000fe20003f06270 */
[----:B------:R-:W-:-:S03]  /*afd0*/  IMAD.MOV.U32 R17, RZ, RZ, 0x2 ;  /* 0x00000002ff117424 */ /* 0x000fc600078e00ff */
[----:B------:R-:W-:Y:S02]  /*afe0*/  SEL R39, R39, RZ, !P0 ;  /* 0x000000ff27277207 */ /* 0x000fe40004000000 */
[----:B------:R-:W-:-:S03]  /*aff0*/  ISETP.GT.AND P0, PT, R46, R16, PT ;  /* 0x000000102e00720c */ /* 0x000fc60003f04270 */
[----:B------:R-:W-:-:S04]  /*b000*/  IMAD.IADD R61, R39, 0x1, R21 ;  /* 0x00000001273d7824 */ /* 0x000fc800078e0215 */
[----:B------:R-:W-:-:S07]  /*b010*/  IMAD.MOV.U32 R21, RZ, RZ, R61 ;  /* 0x000000ffff157224 */ /* 0x000fce00078e003d */
[----:B------:R-:W-:Y:S05]  /*b020*/  WARPSYNC.COLLECTIVE R22, `(.L_x_243) ;  /* 0x0000000016087348 */ /* 0x000fea0003c00000 */
[----:B------:R0:W1:Y:S02]  /*b030*/  SHFL.DOWN P2, R39, R21, R17, R16 ;  /* 0x0800001115277389 */ /* 0x0000640000040010 */
[----:B01----:R-:W-:Y:S05]  /*b040*/  ENDCOLLECTIVE ;  /* 0x000000000000791b */ /* 0x003fea0003800000 */
.L_x_243:
        /* <DEDUP_REMOVED lines=8> */
.L_x_244:
[----:B------:R-:W-:Y:S01]  /*b0d0*/  IMAD.MOV.U32 R17, RZ, RZ, 0x8 ;  /* 0x00000008ff117424 */ /* 0x000fe200078e00ff */
[----:B------:R-:W-:Y:S02]  /*b0e0*/  SEL R39, R39, RZ, !P0 ;  /* 0x000000ff27277207 */ /* 0x000fe40004000000 */
[----:B------:R-:W-:-:S03]  /*b0f0*/  ISETP.GT.AND P0, PT, R44, R16, PT ;  /* 0x000000102c00720c */ /* 0x000fc60003f04270 */
[----:B------:R-:W-:-:S10]  /*b100*/  IMAD.IADD R21, R60, 0x1, R39 ;  /* 0x000000013c157824 */ /* 0x000fd400078e0227 */
[----:B------:R-:W-:Y:S05]  /*b110*/  WARPSYNC.COLLECTIVE R22, `(.L_x_245) ;  /* 0x0000000016087348 */ /* 0x000fea0003c00000 */
[----:B------:R0:W1:Y:S02]  /*b120*/  SHFL.DOWN P2, R39, R21, R17, R16 ;  /* 0x0800001115277389 */ /* 0x0000640000040010 */
[----:B01----:R-:W-:Y:S05]  /*b130*/  ENDCOLLECTIVE ;  /* 0x000000000000791b */ /* 0x003fea0003800000 */
.L_x_245:
        /* <DEDUP_REMOVED lines=8> */
.L_x_246:
[----:B------:R-:W-:Y:S02]  /*b1c0*/  SEL R39, R39, RZ, !P0 ;  /* 0x000000ff27277207 */ /* 0x000fe40004000000 */
[----:B------:R-:W-:Y:S02]  /*b1d0*/  ISETP.NE.AND P0, PT, R20, 0x65, PT ;  /* 0x000000651400780c */ /* 0x000fe40003f05270 */
[----:B------:R-:W-:-:S11]  /*b1e0*/  IADD3 R48, PT, PT, R61, R39, R48 ;  /* 0x000000273d307210 */ /* 0x000fd60007ffe030 */
[----:B------:R-:W-:Y:S05]  /*b1f0*/  WARPSYNC.COLLECTIVE R22, `(.L_x_247) ;  /* 0x0000000016087348 */ /* 0x000fea0003c00000 */
[----:B------:R-:W-:Y:S01]  /*b200*/  VOTE.ALL P0, P0 ;  /* 0x0000000000ff7806 */ /* 0x000fe20000000000 */
[----:B------:R-:W-:-:S12]  /*b210*/  ENDCOLLECTIVE ;  /* 0x000000000000791b */ /* 0x000fd80003800000 */
.L_x_247:
[----:B------:R-:W-:Y:S05]  /*b220*/  BRA `(.L_x_248) ;  /* 0xffffff8400a87947 */ /* 0x000fea000383ffff */
.L_x_159:
[----:B------:R-:W-:Y:S01]  /*b230*/  BSSY B0, `(.L_x_249) ;  /* 0x0000006000007945 */ /* 0x000fe20003800000 */
[----:B------:R-:W-:Y:S01]  /*b240*/  PLOP3.LUT P0, PT, P0, PT, PT, 0x8, 0x80 ;  /* 0x000000000080781c */ /* 0x000fe2000070e170 */
[----:B------:R-:W-:-:S12]  /*b250*/  IMAD.MOV.U32 R22, RZ, RZ, -0x1 ;  /* 0xffffffffff167424 */ /* 0x000fd800078e00ff */
[----:B------:R-:W-:Y:S05]  /*b260*/  WARPSYNC.COLLECTIVE R22, `(.L_x_250) ;  /* 0x0000000016087348 */ /* 0x000fea0003c00000 */
[----:B------:R-:W-:Y:S01]  /*b270*/  VOTE.ANY P0, P0 ;  /* 0x0000000000ff7806 */ /* 0x000fe20000000100 */
[----:B------:R-:W-:-:S12]  /*b280*/  ENDCOLLECTIVE ;  /* 0x000000000000791b */ /* 0x000fd80003800000 */
.L_x_250:
[----:B------:R-:W-:Y:S05]  /*b290*/  BSYNC B0 ;  /* 0x0000000000007941 */ /* 0x000fea0003800000 */
.L_x_249:
[----:B------:R-:W-:Y:S05]  /*b2a0*/  BRA `(.L_x_251) ;  /* 0xffffffd000547947 */ /* 0x000fea000383ffff */
.L_x_161:
[----:B------:R-:W-:Y:S01]  /*b2b0*/  BSSY B0, `(.L_x_252) ;  /* 0x0000006000007945 */ /* 0x000fe20003800000 */
[----:B------:R-:W-:Y:S01]  /*b2c0*/  PLOP3.LUT P0, PT, P0, PT, PT, 0x8, 0x80 ;  /* 0x000000000080781c */ /* 0x000fe2000070e170 */
[----:B------:R-:W-:-:S12]  /*b2d0*/  IMAD.MOV.U32 R22, RZ, RZ, -0x1 ;  /* 0xffffffffff167424 */ /* 0x000fd800078e00ff */
[----:B------:R-:W-:Y:S05]  /*b2e0*/  WARPSYNC.COLLECTIVE R22, `(.L_x_253) ;  /* 0x0000000016087348 */ /* 0x000fea0003c00000 */
[----:B------:R-:W-:Y:S01]  /*b2f0*/  VOTE.ANY P0, P0 ;  /* 0x0000000000ff7806 */ /* 0x000fe20000000100 */
[----:B------:R-:W-:-:S12]  /*b300*/  ENDCOLLECTIVE ;  /* 0x000000000000791b */ /* 0x000fd80003800000 */
.L_x_253:
[----:B------:R-:W-:Y:S05]  /*b310*/  BSYNC B0 ;  /* 0x0000000000007941 */ /* 0x000fea0003800000 */
.L_x_252:
[----:B------:R-:W-:Y:S05]  /*b320*/  BRA `(.L_x_254) ;  /* 0xffffffd000a87947 */ /* 0x000fea000383ffff */
.L_x_163:
[----:B------:R-:W0:Y:S01]  /*b330*/  S2R R53, SR_GEMASK ;  /* 0x0000000000357919 */ /* 0x000e220000003c00 */
[----:B------:R-:W-:Y:S01]  /*b340*/  BSSY B0, `(.L_x_255) ;  /* 0x0000006000007945 */ /* 0x000fe20003800000 */
[----:B------:R-:W-:Y:S01]  /*b350*/  PLOP3.LUT P0, PT, P0, PT, PT, 0x8, 0x80 ;  /* 0x000000000080781c */ /* 0x000fe2000070e170 */
[----:B------:R-:W-:-:S12]  /*b360*/  IMAD.MOV.U32 R22, RZ, RZ, -0x1 ;  /* 0xffffffffff167424 */ /* 0x000fd800078e00ff */
[----:B0-----:R-:W-:Y:S05]  /*b370*/  WARPSYNC.COLLECTIVE R22, `(.L_x_256) ;  /* 0x0000000016087348 */ /* 0x001fea0003c00000 */
[----:B------:R-:W-:Y:S01]  /*b380*/  VOTE.ANY R22, PT, P0 ;  /* 0x0000000000167806 */ /* 0x000fe200000e0100 */
[----:B0-----:R-:W-:Y:S06]  /*b390*/  ENDCOLLECTIVE ;  /* 0x000000000000791b */ /* 0x001fec0003800000 */
.L_x_256:
[----:B------:R-:W-:Y:S05]  /*b3a0*/  BSYNC B0 ;  /* 0x0000000000007941 */ /* 0x000fea0003800000 */
.L_x_255:
[----:B------:R-:W-:Y:S01]  /*b3b0*/  LOP3.LUT R22, R22, 0x80000000, R53, 0xec, !PT ;  /* 0x8000000016167812 */ /* 0x000fe200078eec35 */
[----:B------:R-:W-:Y:S02]  /*b3c0*/  IMAD.MOV.U32 R21, RZ, RZ, R31 ;  /* 0x000000ffff157224 */ /* 0x000fe400078e001f */
[C---:B------:R-:W-:Y:S02]  /*b3d0*/  VIADD R49, R47.reuse, 0x2 ;  /* 0x000000022f317836 */ /* 0x040fe40000000000 */
[C---:B------:R-:W-:Y:S02]  /*b3e0*/  VIADD R17, R22.reuse, 0xffffffff ;  /* 0xffffffff16117836 */ /* 0x040fe40000000000 */
[C---:B------:R-:W-:Y:S02]  /*b3f0*/  VIADD R48, R47.reuse, 0x4 ;  /* 0x000000042f307836 */ /* 0x040fe40000000000 */
[----:B------:R-:W-:Y:S01]  /*b400*/  VIADD R50, R47, 0x10 ;  /* 0x000000102f327836 */ /* 0x000fe20000000000 */
[----:B------:R-:W-:Y:S01]  /*b410*/  LOP3.LUT R55, R22, R17, RZ, 0xc, !PT ;  /* 0x0000001116377212 */ /* 0x000fe200078e0cff */
[----:B------:R-:W-:-:S02]  /*b420*/  IMAD.MOV.U32 R17, RZ, RZ, 0x1 ;  /* 0x00000001ff117424 */ /* 0x000fc400078e00ff */
[----:B------:R-:W-:-:S03]  /*b430*/  IMAD.MOV.U32 R22, RZ, RZ, -0x1 ;  /* 0xffffffffff167424 */ /* 0x000fc600078e00ff */
[----:B------:R-:W0:Y:S02]  /*b440*/  POPC R55, R55 ;  /* 0x0000003700377309 */ /* 0x000e240000000000 */
[----:B0-----:R-:W-:Y:S01]  /*b450*/  IMAD.MOV.U32 R16, RZ, RZ, R55 ;  /* 0x000000ffff107224 */ /* 0x001fe200078e0037 */
[-C--:B------:R-:W-:Y:S02]  /*b460*/  ISETP.GE.AND P0, PT, R47, R55.reuse, PT ;  /* 0x000000372f00720c */ /* 0x080fe40003f06270 */
[----:B------:R-:W-:-:S13]  /*b470*/  ISETP.GT.AND P1, PT, R50, R55, PT ;  /* 0x000000373200720c */ /* 0x000fda0003f24270 */
[----:B------:R-:W-:Y:S05]  /*b480*/  WARPSYNC.COLLECTIVE R22, `(.L_x_257) ;  /* 0x0000000016087348 */ /* 0x000fea0003c00000 */
[----:B------:R0:W1:Y:S02]  /*b490*/  SHFL.DOWN P2, R39, R21, R17, R16 ;  /* 0x0800001115277389 */ /* 0x0000640000040010 */
[----:B01----:R-:W-:Y:S05]  /*b4a0*/  ENDCOLLECTIVE ;  /* 0x000000000000791b */ /* 0x003fea0003800000 */
.L_x_257:
        /* <DEDUP_REMOVED lines=8> */
.L_x_258:
[----:B------:R-:W-:Y:S01]  /*b530*/  IMAD.MOV.U32 R17, RZ, RZ, 0x4 ;  /* 0x00000004ff117424 */ /* 0x000fe200078e00ff */
[----:B------:R-:W-:Y:S02]  /*b540*/  SEL R39, R39, RZ, !P0 ;  /* 0x000000ff27277207 */ /* 0x000fe40004000000 */
[----:B------:R-:W-:-:S03]  /*b550*/  ISETP.GT.AND P0, PT, R48, R55, PT ;  /* 0x000000373000720c */ /* 0x000fc60003f04270 */
[----:B------:R-:W-:Y:S02]  /*b560*/  IMAD.IADD R32, R12, 0x1, R39 ;  /* 0x000000010c207824 */ /* 0x000fe400078e0227 */
[----:B------:R-:W-:Y:S02]  /*b570*/  VIADD R12, R47, 0x8 ;  /* 0x000000082f0c7836 */ /* 0x000fe40000000000 */
[----:B------:R-:W-:-:S07]  /*b580*/  IMAD.MOV.U32 R21, RZ, RZ, R32 ;  /* 0x000000ffff157224 */ /* 0x000fce00078e0020 */
[----:B------:R-:W-:Y:S05]  /*b590*/  WARPSYNC.COLLECTIVE R22, `(.L_x_259) ;  /* 0x0000000016087348 */ /* 0x000fea0003c00000 */
[----:B------:R0:W1:Y:S02]  /*b5a0*/  SHFL.DOWN P2, R39, R21, R17, R16 ;  /* 0x0800001115277389 */ /* 0x0000640000040010 */
[----:B01----:R-:W-:Y:S05]  /*b5b0*/  ENDCOLLECTIVE ;  /* 0x000000000000791b */ /* 0x003fea0003800000 */
.L_x_259:
[----:B------:R-:W-:Y:S01]  /*b5c0*/  IMAD.MOV.U32 R17, RZ, RZ, 0x8 ;  /* 0x00000008ff117424 */ /* 0x000fe200078e00ff */
[----:B------:R-:W-:Y:S02]  /*b5d0*/  SEL R39, R39, RZ, !P0 ;  /* 0x000000ff27277207 */ /* 0x000fe40004000000 */
[----:B------:R-:W-:-:S03]  /*b5e0*/  ISETP.GT.AND P0, PT, R12, R55, PT ;  /* 0x000000370c00720c */ /* 0x000fc60003f04270 */
[----:B------:R-:W-:Y:S02]  /*b5f0*/  IMAD.IADD R52, R32, 0x1, R39 ;  /* 0x0000000120347824 */ /* 0x000fe400078e0227 */
[----:B------:R-:W0:Y:S02]  /*b600*/  LDC.64 R32, c[0x0][0x3a0] ;  /* 0x0000e800ff207b82 */ /* 0x000e240000000a00 */
[----:B------:R-:W-:-:S07]  /*b610*/  IMAD.MOV.U32 R21, RZ, RZ, R52 ;  /* 0x000000ffff157224 */ /* 0x000fce00078e0034 */
[----:B0-----:R-:W-:Y:S05]  /*b620*/  WARPSYNC.COLLECTIVE R22, `(.L_x_260) ;  /* 0x0000000016087348 */ /* 0x001fea0003c00000 */
[----:B------:R1:W2:Y:S02]  /*b630*/  SHFL.DOWN P2, R39, R21, R17, R16 ;  /* 0x0800001115277389 */ /* 0x0002a40000040010 */
[----:B012---:R-:W-:Y:S05]  /*b640*/  ENDCOLLECTIVE ;  /* 0x000000000000791b */ /* 0x007fea0003800000 */
.L_x_260:
        /* <DEDUP_REMOVED lines=8> */
.L_x_261:
[----:B------:R-:W-:Y:S05]  /*b6d0*/  WARPSYNC.COLLECTIVE R22, `(.L_x_262) ;  /* 0x0000000016087348 */ /* 0x000fea0003c00000 */
[----:B------:R-:W-:Y:S01]  /*b6e0*/  VOTE.ALL P0, P0 ;  /* 0x0000000000ff7806 */ /* 0x000fe20000000000 */
[----:B------:R-:W-:-:S12]  /*b6f0*/  ENDCOLLECTIVE ;  /* 0x000000000000791b */ /* 0x000fd80003800000 */
.L_x_262:
[----:B------:R-:W-:Y:S02]  /*b700*/  IADD3 R32, P2, PT, R32, 0x100, RZ ;  /* 0x0000010020207810 */ /* 0x000fe40007f5e0ff */
[----:B------:R-:W-:-:S03]  /*b710*/  SEL R39, R39, RZ, !P1 ;  /* 0x000000ff27277207 */ /* 0x000fc60004800000 */
[----:B------:R-:W-:Y:S02]  /*b720*/  IMAD.X R51, RZ, RZ, R33, P2 ;  /* 0x000000ffff337224 */ /* 0x000fe400010e0621 */
[----:B------:R-:W-:Y:S01]  /*b730*/  IMAD.IADD R33, R54, 0x1, R39 ;  /* 0x0000000136217824 */ /* 0x000fe200078e0227 */
[----:B------:R-:W-:Y:S06]  /*b740*/  BRA `(.L_x_263) ;  /* 0xffffffd0003c7947 */ /* 0x000fec000383ffff */
.L_x_165:
[----:B------:R-:W-:Y:S01]  /*b750*/  BSSY B0, `(.L_x_264) ;  /* 0x0000006000007945 */ /* 0x000fe20003800000 */
[----:B------:R-:W-:Y:S01]  /*b760*/  PLOP3.LUT P0, PT, P0, PT, PT, 0x8, 0x80 ;  /* 0x000000000080781c */ /* 0x000fe2000070e170 */
[----:B------:R-:W-:-:S12]  /*b770*/  IMAD.MOV.U32 R22, RZ, RZ, -0x1 ;  /* 0xffffffffff167424 */ /* 0x000fd800078e00ff */
[----:B------:R-:W-:Y:S05]  /*b780*/  WARPSYNC.COLLECTIVE R22, `(.L_x_265) ;  /* 0x0000000016087348 */ /* 0x000fea0003c00000 */
[----:B------:R-:W-:Y:S01]  /*b790*/  VOTE.ANY P0, P0 ;  /* 0x0000000000ff7806 */ /* 0x000fe20000000100 */
[----:B------:R-:W-:-:S12]  /*b7a0*/  ENDCOLLECTIVE ;  /* 0x000000000000791b */ /* 0x000fd80003800000 */
.L_x_265:
[----:B------:R-:W-:Y:S05]  /*b7b0*/  BSYNC B0 ;  /* 0x0000000000007941 */ /* 0x000fea0003800000 */
.L_x_264:
[----:B------:R-:W-:Y:S05]  /*b7c0*/  BRA `(.L_x_266) ;  /* 0xffffffd0004c7947 */ /* 0x000fea000383ffff */
.L_x_167:
[----:B------:R-:W-:Y:S01]  /*b7d0*/  BSSY B0, `(.L_x_267) ;  /* 0x0000006000007945 */ /* 0x000fe20003800000 */
[----:B------:R-:W-:Y:S01]  /*b7e0*/  PLOP3.LUT P0, PT, P0, PT, PT, 0x8, 0x80 ;  /* 0x000000000080781c */ /* 0x000fe2000070e170 */
[----:B------:R-:W-:-:S12]  /*b7f0*/  IMAD.MOV.U32 R22, RZ, RZ, -0x1 ;  /* 0xffffffffff167424 */ /* 0x000fd800078e00ff */
[----:B------:R-:W-:Y:S05]  /*b800*/  WARPSYNC.COLLECTIVE R22, `(.L_x_268) ;  /* 0x0000000016087348 */ /* 0x000fea0003c00000 */
[----:B------:R-:W-:Y:S01]  /*b810*/  VOTE.ANY P0, P0 ;  /* 0x0000000000ff7806 */ /* 0x000fe20000000100 */
[----:B------:R-:W-:-:S12]  /*b820*/  ENDCOLLECTIVE ;  /* 0x000000000000791b */ /* 0x000fd80003800000 */
.L_x_268:
[----:B------:R-:W-:Y:S05]  /*b830*/  BSYNC B0 ;  /* 0x0000000000007941 */ /* 0x000fea0003800000 */
.L_x_267:
[----:B------:R-:W-:Y:S05]  /*b840*/  BRA `(.L_x_269) ;  /* 0xffffffd000a07947 */ /* 0x000fea000383ffff */
.L_x_169:
[----:B------:R-:W-:Y:S01]  /*b850*/  BSSY B0, `(.L_x_270) ;  /* 0x0000006000007945 */ /* 0x000fe20003800000 */
[----:B------:R-:W-:Y:S01]  /*b860*/  PLOP3.LUT P0, PT, P0, PT, PT, 0x8, 0x80 ;  /* 0x000000000080781c */ /* 0x000fe2000070e170 */
[----:B------:R-:W-:-:S12]  /*b870*/  IMAD.MOV.U32 R22, RZ, RZ, -0x1 ;  /* 0xffffffffff167424 */ /* 0x000fd800078e00ff */
[----:B------:R-:W-:Y:S05]  /*b880*/  WARPSYNC.COLLECTIVE R22, `(.L_x_271) ;  /* 0x0000000016087348 */ /* 0x000fea0003c00000 */
[----:B------:R-:W-:Y:S01]  /*b890*/  VOTE.ANY R22, PT, P0 ;  /* 0x0000000000167806 */ /* 0x000fe200000e0100 */
[----:B------:R-:W-:Y:S06]  /*b8a0*/  ENDCOLLECTIVE ;  /* 0x000000000000791b */ /* 0x000fec0003800000 */
.L_x_271:
[----:B------:R-:W-:Y:S05]  /*b8b0*/  BSYNC B0 ;  /* 0x0000000000007941 */ /* 0x000fea0003800000 */
.L_x_270:
[----:B------:R-:W-:Y:S01]  /*b8c0*/  LOP3.LUT R22, R22, 0x80000000, R53, 0xec, !PT ;  /* 0x8000000016167812 */ /* 0x000fe200078eec35 */
[----:B------:R-:W-:Y:S02]  /*b8d0*/  IMAD.MOV.U32 R21, RZ, RZ, R31 ;  /* 0x000000ffff157224 */ /* 0x000fe400078e001f */
[----:B------:R-:W-:Y:S02]  /*b8e0*/  VIADD R42, R42, 0xffffffe0 ;  /* 0xffffffe02a2a7836 */ /* 0x000fe40000000000 */
        /* <DEDUP_REMOVED lines=8> */
.L_x_272:
[-C--:B------:R-:W-:Y:S02]  /*b970*/  ISETP.GE.AND P0, PT, R47, R16.reuse, PT ;  /* 0x000000102f00720c */ /* 0x080fe40003f06270 */
[-C--:B------:R-:W-:Y:S01]  /*b980*/  ISETP.GT.AND P1, PT, R50, R16.reuse, PT ;  /* 0x000000103200720c */ /* 0x080fe20003f24270 */
        /* <DEDUP_REMOVED lines=8> */
.L_x_273:
        /* <DEDUP_REMOVED lines=8> */
.L_x_274:
        /* <DEDUP_REMOVED lines=8> */
.L_x_275:
        /* <DEDUP_REMOVED lines=8> */
.L_x_276:
[----:B------:R-:W-:Y:S05]  /*bb90*/  WARPSYNC.COLLECTIVE R22, `(.L_x_277) ;  /* 0x0000000016087348 */ /* 0x000fea0003c00000 */
[----:B------:R-:W-:Y:S01]  /*bba0*/  VOTE.ALL P0, P0 ;  /* 0x0000000000ff7806 */ /* 0x000fe20000000000 */
[----:B------:R-:W-:-:S12]  /*bbb0*/  ENDCOLLECTIVE ;  /* 0x000000000000791b */ /* 0x000fd80003800000 */
.L_x_277:
[----:B------:R-:W-:-:S04]  /*bbc0*/  SEL R39, R39, RZ, !P1 ;  /* 0x000000ff27277207 */ /* 0x000fc80004800000 */
[----:B------:R-:W-:Y:S01]  /*bbd0*/  IADD3 R33, PT, PT, R54, R39, R33 ;  /* 0x0000002736217210 */ /* 0x000fe20007ffe021 */
[----:B------:R-:W-:Y:S06]  /*bbe0*/  BRA `(.L_x_278) ;  /* 0xffffffd000387947 */ /* 0x000fec000383ffff */
.L_x_279:
[----:B------:R-:W-:-:S00]  /*bbf0*/  BRA `(.L_x_279) ;  /* 0xfffffffc00fc7947 */ /* 0x000fc0000383ffff */
[----:B------:R-:W-:-:S00]  /*bc00*/  NOP ;  /* 0x0000000000007918 */ /* 0x000fc00000000000 */
[----:B------:R-:W-:-:S00]  /*bc10*/  NOP ;  /* 0x0000000000007918 */ /* 0x000fc00000000000 */
[----:B------:R-:W-:-:S00]  /*bc20*/  NOP ;  /* 0x0000000000007918 */ /* 0x000fc00000000000 */
[----:B------:R-:W-:-:S00]  /*bc30*/  NOP ;  /* 0x0000000000007918 */ /* 0x000fc00000000000 */
[----:B------:R-:W-:-:S00]  /*bc40*/  NOP ;  /* 0x0000000000007918 */ /* 0x000fc00000000000 */
[----:B------:R-:W-:-:S00]  /*bc50*/  NOP ;  /* 0x0000000000007918 */ /* 0x000fc00000000000 */
[----:B------:R-:W-:-:S00]  /*bc60*/  NOP ;  /* 0x0000000000007918 */ /* 0x000fc00000000000 */
[----:B------:R-:W-:-:S00]  /*bc70*/  NOP ;  /* 0x0000000000007918 */ /* 0x000fc00000000000 */
.L_x_284:


//--------------------- .text._ZN3cub18CUB_300001_SM_10006detail4scan23DeviceCompactInitKernelINS0_13ScanTileStateIiLb1EEEPlEEvT_iT0_ --------------------------
	.section	.text._ZN3cub18CUB_300001_SM_10006detail4scan23DeviceCompactInitKernelINS0_13ScanTileStateIiLb1EEEPlEEvT_iT0_,"ax",@progbits
	.align	128
        .global         _ZN3cub18CUB_300001_SM_10006detail4scan23DeviceCompactInitKernelINS0_13ScanTileStateIiLb1EEEPlEEvT_iT0_
        .type           _ZN3cub18CUB_300001_SM_10006detail4scan23DeviceCompactInitKernelINS0_13ScanTileStateIiLb1EEEPlEEvT_iT0_,@function
        .size           _ZN3cub18CUB_300001_SM_10006detail4scan23DeviceCompactInitKernelINS0_13ScanTileStateIiLb1EEEPlEEvT_iT0_,(.L_x_285 - _ZN3cub18CUB_300001_SM_10006detail4scan23DeviceCompactInitKernelINS0_13ScanTileStateIiLb1EEEPlEEvT_iT0_)
        .other          _ZN3cub18CUB_300001_SM_10006detail4scan23DeviceCompactInitKernelINS0_13ScanTileStateIiLb1EEEPlEEvT_iT0_,@"STO_CUDA_ENTRY STV_DEFAULT"
_ZN3cub18CUB_300001_SM_10006detail4scan23DeviceCompactInitKernelINS0_13ScanTileStateIiLb1EEEPlEEvT_iT0_:
.text._ZN3cub18CUB_300001_SM_10006detail4scan23DeviceCompactInitKernelINS0_13ScanTileStateIiLb1EEEPlEEvT_iT0_:
[----:B------:R-:W-:Y:S01]  /*0000*/  LDC R1, c[0x0][0x37c] ;  /* 0x0000df00ff017b82 */ /* 0x000fe20000000800 */
[----:B------:R-:W0:Y:S07]  /*0010*/  S2R R0, SR_TID.X ;  /* 0x0000000000007919 */ /* 0x000e2e0000002100 */
[----:B------:R-:W1:Y:S01]  /*0020*/  S2UR UR6, SR_CTAID.X ;  /* 0x00000000000679c3 */ /* 0x000e620000002500 */
[----:B------:R-:W2:Y:S07]  /*0030*/  LDCU UR4, c[0x0][0x388] ;  /* 0x00007100ff0477ac */ /* 0x000eae0008000800 */
[----:B------:R-:W1:Y:S01]  /*0040*/  LDC R7, c[0x0][0x360] ;  /* 0x0000d800ff077b82 */ /* 0x000e620000000800 */
[C---:B0-----:R-:W-:Y:S01]  /*0050*/  ISETP.GT.U32.AND P0, PT, R0.reuse, 0x1f, PT ;  /* 0x0000001f0000780c */ /* 0x041fe20003f04070 */
[----:B-1----:R-:W-:Y:S01]  /*0060*/  IMAD R7, R7, UR6, R0 ;  /* 0x0000000607077c24 */ /* 0x002fe2000f8e0200 */
[----:B------:R-:W-:-:S02]  /*0070*/  LOP3.LUT P2, RZ, R0, UR6, RZ, 0xfc, !PT ;  /* 0x0000000600ff7c12 */ /* 0x000fc4000f84fcff */
[----:B------:R-:W-:Y:S02]  /*0080*/  ISETP.NE.OR P0, PT, RZ, UR6, P0 ;  /* 0x00000006ff007c0c */ /* 0x000fe40008705670 */
[----:B--2---:R-:W-:Y:S01]  /*0090*/  ISETP.GE.AND P1, PT, R7, UR4, PT ;  /* 0x0000000407007c0c */ /* 0x004fe2000bf26270 */
[----:B------:R-:W0:Y:S10]  /*00a0*/  LDCU.64 UR4, c[0x0][0x358] ;  /* 0x00006b00ff0477ac */ /* 0x000e340008000a00 */
[----:B------:R-:W1:Y:S02]  /*00b0*/  @!P0 LDC.64 R4, c[0x0][0x380] ;  /* 0x0000e000ff048b82 */ /* 0x000e640000000a00 */
[----:B------:R-:W-:-:S06]  /*00c0*/  @!P1 MOV R6, 0x63 ;  /* 0x0000006300069802 */ /* 0x000fcc0000000f00 */
[----:B------:R-:W2:Y:S01]  /*00d0*/  @!P1 LDC.64 R2, c[0x0][0x380] ;  /* 0x0000e000ff029b82 */ /* 0x000ea20000000a00 */
[----:B-1----:R-:W-:-:S04]  /*00e0*/  @!P0 IMAD.WIDE.U32 R4, R0, 0x8, R4 ;  /* 0x0000000800048825 */ /* 0x002fc800078e0004 */
[----:B--2---:R-:W-:-:S04]  /*00f0*/  @!P1 IMAD.WIDE R2, R7, 0x8, R2 ;  /* 0x0000000807029825 */ /* 0x004fc800078e0202 */
[----:B------:R-:W-:-:S05]  /*0100*/  IMAD.MOV.U32 R7, RZ, RZ, RZ ;  /* 0x000000ffff077224 */ /* 0x000fca00078e00ff */
[----:B0-----:R0:W-:Y:S04]  /*0110*/  @!P1 STG.E.64 desc[UR4][R2.64+0x100], R6 ;  /* 0x0001000602009986 */ /* 0x0011e8000c101b04 */
[----:B------:R0:W-:Y:S01]  /*0120*/  @!P0 STG.E.64 desc[UR4][R4.64], RZ ;  /* 0x000000ff04008986 */ /* 0x0001e2000c101b04 */
[----:B------:R-:W-:Y:S05]  /*0130*/  @P2 EXIT ;  /* 0x000000000000294d */ /* 0x000fea0003800000 */
[----:B0-----:R-:W0:Y:S02]  /*0140*/  LDC.64 R2, c[0x0][0x390] ;  /* 0x0000e400ff027b82 */ /* 0x001e240000000a00 */
[----:B0-----:R-:W-:Y:S01]  /*0150*/  STG.E.64 desc[UR4][R2.64], RZ ;  /* 0x000000ff02007986 */ /* 0x001fe2000c101b04 */
[----:B------:R-:W-:Y:S05]  /*0160*/  EXIT ;  /* 0x000000000000794d */ /* 0x000fea0003800000 */
.L_x_280:
        /* <DEDUP_REMOVED lines=9> */
.L_x_285:


//--------------------- .text._ZN3cub18CUB_300001_SM_10006detail8for_each13static_kernelINS2_12policy_hub_t12policy_500_tEmN6thrust24THRUST_300001_SM_1000_NS8cuda_cub20__uninitialized_fill7functorINS7_10device_ptrIiEEiEEEEvT0_T1_ --------------------------
	.section	.text._ZN3cub18CUB_300001_SM_10006detail8for_each13static_kernelINS2_12policy_hub_t12policy_500_tEmN6thrust24THRUST_300001_SM_1000_NS8cuda_cub20__uninitialized_fill7functorINS7_10device_ptrIiEEiEEEEvT0_T1_,"ax",@progbits
	.align	128
        .global         _ZN3cub18CUB_300001_SM_10006detail8for_each13static_kernelINS2_12policy_hub_t12policy_500_tEmN6thrust24THRUST_300001_SM_1000_NS8cuda_cub20__uninitialized_fill7functorINS7_10device_ptrIiEEiEEEEvT0_T1_
        .type           _ZN3cub18CUB_300001_SM_10006detail8for_each13static_kernelINS2_12policy_hub_t12policy_500_tEmN6thrust24THRUST_300001_SM_1000_NS8cuda_cub20__uninitialized_fill7functorINS7_10device_ptrIiEEiEEEEvT0_T1_,@function
        .size           _ZN3cub18CUB_300001_SM_10006detail8for_each13static_kernelINS2_12policy_hub_t12policy_500_tEmN6thrust24THRUST_300001_SM_1000_NS8cuda_cub20__uninitialized_fill7functorINS7_10device_ptrIiEEiEEEEvT0_T1_,(.L_x_286 - _ZN3cub18CUB_300001_SM_10006detail8for_each13static_kernelINS2_12policy_hub_t12policy_500_tEmN6thrust24THRUST_300001_SM_1000_NS8cuda_cub20__uninitialized_fill7functorINS7_10device_ptrIiEEiEEEEvT0_T1_)
        .other          _ZN3cub18CUB_300001_SM_10006detail8for_each13static_kernelINS2_12policy_hub_t12policy_500_tEmN6thrust24THRUST_300001_SM_1000_NS8cuda_cub20__uninitialized_fill7functorINS7_10device_ptrIiEEiEEEEvT0_T1_,@"STO_CUDA_ENTRY STV_DEFAULT"
_ZN3cub18CUB_300001_SM_10006detail8for_each13static_kernelINS2_12policy_hub_t12policy_500_tEmN6thrust24THRUST_300001_SM_1000_NS8cuda_cub20__uninitialized_fill7functorINS7_10device_ptrIiEEiEEEEvT0_T1_:
.text._ZN3cub18CUB_300001_SM_10006detail8for_each13static_kernelINS2_12policy_hub_t12policy_500_tEmN6thrust24THRUST_300001_SM_1000_NS8cuda_cub20__uninitialized_fill7functorINS7_10device_ptrIiEEiEEEEvT0_T1_:
[----:B------:R-:W-:Y:S08]  /*0000*/  LDC R1, c[0x0][0x37c] ;  /* 0x0000df00ff017b82 */ /* 0x000ff00000000800 */
[----:B------:R-:W0:Y:S01]  /*0010*/  S2UR UR4, SR_CTAID.X ;  /* 0x00000000000479c3 */ /* 0x000e220000002500 */
[----:B------:R-:W1:Y:S01]  /*0020*/  LDCU.64 UR6, c[0x0][0x380] ;  /* 0x00007000ff0677ac */ /* 0x000e620008000a00 */
[----:B------:R-:W2:Y:S01]  /*0030*/  LDCU.64 UR8, c[0x0][0x358] ;  /* 0x00006b00ff0877ac */ /* 0x000ea20008000a00 */
[----:B0-----:R-:W-:-:S04]  /*0040*/  UIMAD.WIDE.U32 UR4, UR4, 0x200, URZ ;  /* 0x00000200040478a5 */ /* 0x001fc8000f8e00ff */
[----:B-1----:R-:W-:-:S04]  /*0050*/  UIADD3 UR6, UP0, UPT, -UR4, UR6, URZ ;  /* 0x0000000604067290 */ /* 0x002fc8000ff1e1ff */
[----:B------:R-:W-:Y:S02]  /*0060*/  UIADD3.X UR7, UPT, UPT, ~UR5, UR7, URZ, UP0, !UPT ;  /* 0x0000000705077290 */ /* 0x000fe400087fe5ff */
[----:B------:R-:W-:-:S04]  /*0070*/  UISETP.GE.U32.AND UP0, UPT, UR6, 0x200, UPT ;  /* 0x000002000600788c */ /* 0x000fc8000bf06070 */
[----:B------:R-:W-:-:S09]  /*0080*/  UISETP.GE.U32.AND.EX UP0, UPT, UR7, URZ, UPT, UP0 ;  /* 0x000000ff0700728c */ /* 0x000fd2000bf06100 */
[----:B--2---:R-:W-:Y:S05]  /*0090*/  BRA.U !UP0, `(.L_x_281) ;  /* 0x0000000108287547 */ /* 0x004fea000b800000 */
[----:B------:R-:W0:Y:S01]  /*00a0*/  S2R R0, SR_TID.X ;  /* 0x0000000000007919 */ /* 0x000e220000002100 */
[----:B------:R-:W1:Y:S01]  /*00b0*/  LDCU.64 UR6, c[0x0][0x388] ;  /* 0x00007100ff0677ac */ /* 0x000e620008000a00 */
[----:B------:R-:W2:Y:S01]  /*00c0*/  LDC R5, c[0x0][0x390] ;  /* 0x0000e400ff057b82 */ /* 0x000ea20000000800 */
[----:B0-----:R-:W-:-:S05]  /*00d0*/  IADD3 R0, P0, PT, R0, UR4, RZ ;  /* 0x0000000400007c10 */ /* 0x001fca000ff1e0ff */
[----:B------:R-:W-:Y:S01]  /*00e0*/  IMAD.X R3, RZ, RZ, UR5, P0 ;  /* 0x00000005ff037e24 */ /* 0x000fe200080e06ff */
[----:B-1----:R-:W-:-:S04]  /*00f0*/  LEA R2, P0, R0, UR6, 0x2 ;  /* 0x0000000600027c11 */ /* 0x002fc8000f8010ff */
[----:B------:R-:W-:-:S05]  /*0100*/  LEA.HI.X R3, R0, UR7, R3, 0x2, P0 ;  /* 0x0000000700037c11 */ /* 0x000fca00080f1403 */
[----:B--2---:R-:W-:Y:S04]  /*0110*/  STG.E desc[UR8][R2.64], R5 ;  /* 0x0000000502007986 */ /* 0x004fe8000c101908 */
[----:B------:R-:W-:Y:S01]  /*0120*/  STG.E desc[UR8][R2.64+0x400], R5 ;  /* 0x0004000502007986 */ /* 0x000fe2000c101908 */
[----:B------:R-:W-:Y:S05]  /*0130*/  EXIT ;  /* 0x000000000000794d */ /* 0x000fea0003800000 */
.L_x_281:
[----:B------:R-:W0:Y:S01]  /*0140*/  S2R R0, SR_TID.X ;  /* 0x0000000000007919 */ /* 0x000e220000002100 */
[----:B------:R-:W-:Y:S01]  /*0150*/  IMAD.U32 R2, RZ, RZ, UR7 ;  /* 0x00000007ff027e24 */ /* 0x000fe2000f8e00ff */
[----:B------:R-:W1:Y:S01]  /*0160*/  LDCU.64 UR10, c[0x0][0x388] ;  /* 0x00007100ff0a77ac */ /* 0x000e620008000a00 */
[----:B------:R-:W-:Y:S01]  /*0170*/  IMAD.U32 R4, RZ, RZ, UR7 ;  /* 0x00000007ff047e24 */ /* 0x000fe2000f8e00ff */
[----:B0-----:R-:W-:-:S04]  /*0180*/  ISETP.LT.U32.AND P0, PT, R0, UR6, PT ;  /* 0x0000000600007c0c */ /* 0x001fc8000bf01070 */
[----:B------:R-:W-:Y:S01]  /*0190*/  ISETP.GT.U32.AND.EX P0, PT, R2, RZ, PT, P0 ;  /* 0x000000ff0200720c */ /* 0x000fe20003f04100 */
[C---:B------:R-:W-:Y:S01]  /*01a0*/  VIADD R2, R0.reuse, 0x100 ;  /* 0x0000010000027836 */ /* 0x040fe20000000000 */
[----:B------:R-:W-:-:S04]  /*01b0*/  IADD3 R0, P2, PT, R0, UR4, RZ ;  /* 0x0000000400007c10 */ /* 0x000fc8000ff5e0ff */
[----:B------:R-:W-:Y:S01]  /*01c0*/  ISETP.LT.U32.AND P1, PT, R2, UR6, PT ;  /* 0x0000000602007c0c */ /* 0x000fe2000bf21070 */
[----:B------:R-:W-:Y:S01]  /*01d0*/  IMAD.X R3, RZ, RZ, UR5, P2 ;  /* 0x00000005ff037e24 */ /* 0x000fe200090e06ff */
[----:B-1----:R-:W-:Y:S02]  /*01e0*/  LEA R2, P2, R0, UR10, 0x2 ;  /* 0x0000000a00027c11 */ /* 0x002fe4000f8410ff */
[----:B------:R-:W-:Y:S02]  /*01f0*/  ISETP.GT.U32.AND.EX P1, PT, R4, RZ, PT, P1 ;  /* 0x000000ff0400720c */ /* 0x000fe40003f24110 */
[----:B------:R-:W-:Y:S01]  /*0200*/  LEA.HI.X R3, R0, UR11, R3, 0x2, P2 ;  /* 0x0000000b00037c11 */ /* 0x000fe200090f1403 */
[----:B------:R-:W0:Y:S04]  /*0210*/  @P0 LDC R5, c[0x0][0x390] ;  /* 0x0000e400ff050b82 */ /* 0x000e280000000800 */
[----:B0-----:R0:W-:Y:S06]  /*0220*/  @P0 STG.E desc[UR8][R2.64], R5 ;  /* 0x0000000502000986 */ /* 0x0011ec000c101908 */
[----:B------:R-:W-:Y:S05]  /*0230*/  @!P1 EXIT ;  /* 0x000000000000994d */ /* 0x000fea0003800000 */
[----:B0-----:R-:W0:Y:S02]  /*0240*/  LDC R5, c[0x0][0x390] ;  /* 0x0000e400ff057b82 */ /* 0x001e240000000800 */
[----:B0-----:R-:W-:Y:S01]  /*0250*/  STG.E desc[UR8][R2.64+0x400], R5 ;  /* 0x0004000502007986 */ /* 0x001fe2000c101908 */
[----:B------:R-:W-:Y:S05]  /*0260*/  EXIT ;  /* 0x000000000000794d */ /* 0x000fea0003800000 */
.L_x_282:
        /* <DEDUP_REMOVED lines=9> */
.L_x_286:


//--------------------- .text._ZN3cub18CUB_300001_SM_10006detail11EmptyKernelIvEEvv --------------------------
	.section	.text._ZN3cub18CUB_300001_SM_10006detail11EmptyKernelIvEEvv,"ax",@progbits
	.align	128
        .global         _ZN3cub18CUB_300001_SM_10006detail11EmptyKernelIvEEvv
        .type           _ZN3cub18CUB_300001_SM_10006detail11EmptyKernelIvEEvv,@function
        .size           _ZN3cub18CUB_300001_SM_10006detail11EmptyKernelIvEEvv,(.L_x_287 - _ZN3cub18CUB_300001_SM_10006detail11EmptyKernelIvEEvv)
        .other          _ZN3cub18CUB_300001_SM_10006detail11EmptyKernelIvEEvv,@"STO_CUDA_ENTRY STV_DEFAULT"
_ZN3cub18CUB_300001_SM_10006detail11EmptyKernelIvEEvv:
.text._ZN3cub18CUB_300001_SM_10006detail11EmptyKernelIvEEvv:
[----:B------:R-:W-:Y:S01]  /*0000*/  LDC R1, c[0x0][0x37c] ;  /* 0x0000df00ff017b82 */ /* 0x000fe20000000800 */
[----:B------:R-:W-:Y:S05]  /*0010*/  EXIT ;  /* 0x000000000000794d */ /* 0x000fea0003800000 */
.L_x_283:
        /* <DEDUP_REMOVED lines=14> */
.L_x_287:


//--------------------- .nv.shared._ZN3cub18CUB_300001_SM_10006detail6select23DeviceSelectSweepKernelINS2_10policy_hubIiiiLb0ELNS0_10SelectImplE0EE10Policy1000EN6thrust24THRUST_300001_SM_1000_NS17counting_iteratorIiNS9_11use_defaultESB_SB_EENS9_6detail15normal_iteratorINS9_10device_ptrIiEEEESH_PlNS0_13ScanTileStateIiLb1EEE26ifGreaterThanTenThanSaveIdNS0_8NullTypeEiNS2_19streaming_context_tIlLb1EEELS5_0EEEvT0_T1_T2_T3_T4_T5_T6_T7_iT8_NS1_7vsmem_tE --------------------------
	.section	.nv.shared._ZN3cub18CUB_300001_SM_10006detail6select23DeviceSelectSweepKernelINS2_10policy_hubIiiiLb0ELNS0_10SelectImplE0EE10Policy1000EN6thrust24THRUST_300001_SM_1000_NS17counting_iteratorIiNS9_11use_defaultESB_SB_EENS9_6detail15normal_iteratorINS9_10device_ptrIiEEEESH_PlNS0_13ScanTileStateIiLb1EEE26ifGreaterThanTenThanSaveIdNS0_8NullTypeEiNS2_19streaming_context_tIlLb1EEELS5_0EEEvT0_T1_T2_T3_T4_T5_T6_T7_iT8_NS1_7vsmem_tE,"aw",@nobits
	.sectionflags	@""
	.align	16
.nv.shared._ZN3cub18CUB_300001_SM_10006detail6select23DeviceSelectSweepKernelINS2_10policy_hubIiiiLb0ELNS0_10SelectImplE0EE10Policy1000EN6thrust24THRUST_300001_SM_1000_NS17counting_iteratorIiNS9_11use_defaultESB_SB_EENS9_6detail15normal_iteratorINS9_10device_ptrIiEEEESH_PlNS0_13ScanTileStateIiLb1EEE26ifGreaterThanTenThanSaveIdNS0_8NullTypeEiNS2_19streaming_context_tIlLb1EEELS5_0EEEvT0_T1_T2_T3_T4_T5_T6_T7_iT8_NS1_7vsmem_tE:
	.zero		29696


//--------------------- .nv.shared.reserved.0     --------------------------
	.section	.nv.shared.reserved.0,"aw",@nobits
	.weak		__nv_reservedSMEM_offset_0_alias
	.size		__nv_reservedSMEM_offset_0_alias, 0, 64
	.other		__nv_reservedSMEM_offset_0_alias,@"STO_CUDA_RESERVED_SHARED STV_DEFAULT"
__nv_reservedSMEM_offset_0_alias:
	.zero		0
	.zero		64


//--------------------- .nv.global                --------------------------
	.section	.nv.global,"aw",@nobits
.nv.global:
	.type		_ZN33_INTERNAL_7c8cd926_4_k_cu_dimGrid6thrust24THRUST_300001_SM_1000_NS12placeholders2_8E,@object
	.size		_ZN33_INTERNAL_7c8cd926_4_k_cu_dimGrid6thrust24THRUST_300001_SM_1000_NS12placeholders2_8E,(_ZN33_INTERNAL_7c8cd926_4_k_cu_dimGrid4cuda3std3__435_GLOBAL__N__7c8cd926_4_k_cu_dimGrid6ignoreE - _ZN33_INTERNAL_7c8cd926_4_k_cu_dimGrid6thrust24THRUST_300001_SM_1000_NS12placeholders2_8E)
_ZN33_INTERNAL_7c8cd926_4_k_cu_dimGrid6thrust24THRUST_300001_SM_1000_NS12placeholders2_8E:
	.zero		1
	.type		_ZN33_INTERNAL_7c8cd926_4_k_cu_dimGrid4cuda3std3__435_GLOBAL__N__7c8cd926_4_k_cu_dimGrid6ignoreE,@object
	.size		_ZN33_INTERNAL_7c8cd926_4_k_cu_dimGrid4cuda3std3__435_GLOBAL__N__7c8cd926_4_k_cu_dimGrid6ignoreE,(_ZN33_INTERNAL_7c8cd926_4_k_cu_dimGrid4cuda3std6ranges3__45__cpo4dataE - _ZN33_INTERNAL_7c8cd926_4_k_cu_dimGrid4cuda3std3__435_GLOBAL__N__7c8cd926_4_k_cu_dimGrid6ignoreE)
_ZN33_INTERNAL_7c8cd926_4_k_cu_dimGrid4cuda3std3__435_GLOBAL__N__7c8cd926_4_k_cu_dimGrid6ignoreE:
	.zero		1
	.type		_ZN33_INTERNAL_7c8cd926_4_k_cu_dimGrid4cuda3std6ranges3__45__cpo4dataE,@object
	.size		_ZN33_INTERNAL_7c8cd926_4_k_cu_dimGrid4cuda3std6ranges3__45__cpo4dataE,(_ZN33_INTERNAL_7c8cd926_4_k_cu_dimGrid6thrust24THRUST_300001_SM_1000_NS6system3cpp3parE - _ZN33_INTERNAL_7c8cd926_4_k_cu_dimGrid4cuda3std6ranges3__45__cpo4dataE)
_ZN33_INTERNAL_7c8cd926_4_k_cu_dimGrid4cuda3std6ranges3__45__cpo4dataE:
	.zero		1
	.type		_ZN33_INTERNAL_7c8cd926_4_k_cu_dimGrid6thrust24THRUST_300001_SM_1000_NS6system3cpp3parE,@object
	.size		_ZN33_INTERNAL_7c8cd926_4_k_cu_dimGrid6thrust24THRUST_300001_SM_1000_NS6system3cpp3parE,(_ZN33_INTERNAL_7c8cd926_4_k_cu_dimGrid4cuda3std3__45__cpo5beginE - _ZN33_INTERNAL_7c8cd926_4_k_cu_dimGrid6thrust24THRUST_300001_SM_1000_NS6system3cpp3parE)
_ZN33_INTERNAL_7c8cd926_4_k_cu_dimGrid6thrust24THRUST_300001_SM_1000_NS6system3cpp3parE:
	.zero		1
	.type		_ZN33_INTERNAL_7c8cd926_4_k_cu_dimGrid4cuda3std3__45__cpo5beginE,@object
	.size		_ZN33_INTERNAL_7c8cd926_4_k_cu_dimGrid4cuda3std3__45__cpo5beginE,(_ZN33_INTERNAL_7c8cd926_4_k_cu_dimGrid4cuda3std6ranges3__45__cpo5beginE - _ZN33_INTERNAL_7c8cd926_4_k_cu_dimGrid4cuda3std3__45__cpo5beginE)
_ZN33_INTERNAL_7c8cd926_4_k_cu_dimGrid4cuda3std3__45__cpo5beginE:
	.zero		1
	.type		_ZN33_INTERNAL_7c8cd926_4_k_cu_dimGrid4cuda3std6ranges3__45__cpo5beginE,@object
	.size		_ZN33_INTERNAL_7c8cd926_4_k_cu_dimGrid4cuda3std6ranges3__45__cpo5beginE,(_ZN33_INTERNAL_7c8cd926_4_k_cu_dimGrid6thrust24THRUST_300001_SM_1000_NS6deviceE - _ZN33_INTERNAL_7c8cd926_4_k_cu_dimGrid4cuda3std6ranges3__45__cpo5beginE)
_ZN33_INTERNAL_7c8cd926_4_k_cu_dimGrid4cuda3std6ranges3__45__cpo5beginE:
	.zero		1
	.type		_ZN33_INTERNAL_7c8cd926_4_k_cu_dimGrid6thrust24THRUST_300001_SM_1000_NS6deviceE,@object
	.size		_ZN33_INTERNAL_7c8cd926_4_k_cu_dimGrid6thrust24THRUST_300001_SM_1000_NS6deviceE,(_ZN33_INTERNAL_7c8cd926_4_k_cu_dimGrid4cuda3std3__47nulloptE - _ZN33_INTERNAL_7c8cd926_4_k_cu_dimGrid6thrust24THRUST_300001_SM_1000_NS6deviceE)
_ZN33_INTERNAL_7c8cd926_4_k_cu_dimGrid6thrust24THRUST_300001_SM_1000_NS6deviceE:
	.zero		1
	.type		_ZN33_INTERNAL_7c8cd926_4_k_cu_dimGrid4cuda3std3__47nulloptE,@object
	.size		_ZN33_INTERNAL_7c8cd926_4_k_cu_dimGrid4cuda3std3__47nulloptE,(_ZN33_INTERNAL_7c8cd926_4_k_cu_dimGrid4cuda3std6ranges3__45__cpo8distanceE - _ZN33_INTERNAL_7c8cd926_4_k_cu_dimGrid4cuda3std3__47nulloptE)
_ZN33_INTERNAL_7c8cd926_4_k_cu_dimGrid4cuda3std3__47nulloptE:
	.zero		1
	.type		_ZN33_INTERNAL_7c8cd926_4_k_cu_dimGrid4cuda3std6ranges3__45__cpo8distanceE,@object
	.size		_ZN33_INTERNAL_7c8cd926_4_k_cu_dimGrid4cuda3std6ranges3__45__cpo8distanceE,(_ZN33_INTERNAL_7c8cd926_4_k_cu_dimGrid6thrust24THRUST_300001_SM_1000_NS12placeholders2_4E - _ZN33_INTERNAL_7c8cd926_4_k_cu_dimGrid4cuda3std6ranges3__45__cpo8distanceE)
_ZN33_INTERNAL_7c8cd926_4_k_cu_dimGrid4cuda3std6ranges3__45__cpo8distanceE:
	.zero		1
	.type		_ZN33_INTERNAL_7c8cd926_4_k_cu_dimGrid6thrust24THRUST_300001_SM_1000_NS12placeholders2_4E,@object
	.size		_ZN33_INTERNAL_7c8cd926_4_k_cu_dimGrid6thrust24THRUST_300001_SM_1000_NS12placeholders2_4E,(_ZN33_INTERNAL_7c8cd926_4_k_cu_dimGrid4cuda3std3__45__cpo6rbeginE - _ZN33_INTERNAL_7c8cd926_4_k_cu_dimGrid6thrust24THRUST_300001_SM_1000_NS12placeholders2_4E)
_ZN33_INTERNAL_7c8cd926_4_k_cu_dimGrid6thrust24THRUST_300001_SM_1000_NS12placeholders2_4E:
	.zero		1
	.type		_ZN33_INTERNAL_7c8cd926_4_k_cu_dimGrid4cuda3std3__45__cpo6rbeginE,@object
	.size		_ZN33_INTERNAL_7c8cd926_4_k_cu_dimGrid4cuda3std3__45__cpo6rbeginE,(_ZN33_INTERNAL_7c8cd926_4_k_cu_dimGrid4cuda3std6ranges3__45__cpo7advanceE - _ZN33_INTERNAL_7c8cd926_4_k_cu_dimGrid4cuda3std3__45__cpo6rbeginE)
_ZN33_INTERNAL_7c8cd926_4_k_cu_dimGrid4cuda3std3__45__cpo6rbeginE:
	.zero		1
	.type		_ZN33_INTERNAL_7c8cd926_4_k_cu_dimGrid4cuda3std6ranges3__45__cpo7advanceE,@object
	.size		_ZN33_INTERNAL_7c8cd926_4_k_cu_dimGrid4cuda3std6ranges3__45__cpo7advanceE,(_ZN33_INTERNAL_7c8cd926_4_k_cu_dimGrid6thrust24THRUST_300001_SM_1000_NS12placeholders3_10E - _ZN33_INTERNAL_7c8cd926_4_k_cu_dimGrid4cuda3std6ranges3__45__cpo7advanceE)
_ZN33_INTERNAL_7c8cd926_4_k_cu_dimGrid4cuda3std6ranges3__45__cpo7advanceE:
	.zero		1
	.type		_ZN33_INTERNAL_7c8cd926_4_k_cu_dimGrid6thrust24THRUST_300001_SM_1000_NS12placeholders3_10E,@object
	.size		_ZN33_INTERNAL_7c8cd926_4_k_cu_dimGrid6thrust24THRUST_300001_SM_1000_NS12placeholders3_10E,(_ZN33_INTERNAL_7c8cd926_4_k_cu_dimGrid4cuda3std3__48in_placeE - _ZN33_INTERNAL_7c8cd926_4_k_cu_dimGrid6thrust24THRUST_300001_SM_1000_NS12placeholders3_10E)
_ZN33_INTERNAL_7c8cd926_4_k_cu_dimGrid6thrust24THRUST_300001_SM_1000_NS12placeholders3_10E:
	.zero		1
	.type		_ZN33_INTERNAL_7c8cd926_4_k_cu_dimGrid4cuda3std3__48in_placeE,@object
	.size		_ZN33_INTERNAL_7c8cd926_4_k_cu_dimGrid4cuda3std3__48in_placeE,(_ZN33_INTERNAL_7c8cd926_4_k_cu_dimGrid4cuda3std6ranges3__45__cpo4sizeE - _ZN33_INTERNAL_7c8cd926_4_k_cu_dimGrid4cuda3std3__48in_placeE)
_ZN33_INTERNAL_7c8cd926_4_k_cu_dimGrid4cuda3std3__48in_placeE:
	.zero		1
	.type		_ZN33_INTERNAL_7c8cd926_4_k_cu_dimGrid4cuda3std6ranges3__45__cpo4sizeE,@object
	.size		_ZN33_INTERNAL_7c8cd926_4_k_cu_dimGrid4cuda3std6ranges3__45__cpo4sizeE,(_ZN33_INTERNAL_7c8cd926_4_k_cu_dimGrid6thrust24THRUST_300001_SM_1000_NS12placeholders2_2E - _ZN33_INTERNAL_7c8cd926_4_k_cu_dimGrid4cuda3std6ranges3__45__cpo4sizeE)
_ZN33_INTERNAL_7c8cd926_4_k_cu_dimGrid4cuda3std6ranges3__45__cpo4sizeE:
	.zero		1
	.type		_ZN33_INTERNAL_7c8cd926_4_k_cu_dimGrid6thrust24THRUST_300001_SM_1000_NS12placeholders2_2E,@object
	.size		_ZN33_INTERNAL_7c8cd926_4_k_cu_dimGrid6thrust24THRUST_300001_SM_1000_NS12placeholders2_2E,(_ZN33_INTERNAL_7c8cd926_4_k_cu_dimGrid4cuda3std3__45__cpo6cbeginE - _ZN33_INTERNAL_7c8cd926_4_k_cu_dimGrid6thrust24THRUST_300001_SM_1000_NS12placeholders2_2E)
_ZN33_INTERNAL_7c8cd926_4_k_cu_dimGrid6thrust24THRUST_300001_SM_1000_NS12placeholders2_2E:
	.zero		1
	.type		_ZN33_INTERNAL_7c8cd926_4_k_cu_dimGrid4cuda3std3__45__cpo6cbeginE,@object
	.size		_ZN33_INTERNAL_7c8cd926_4_k_cu_dimGrid4cuda3std3__45__cpo6cbeginE,(_ZN33_INTERNAL_7c8cd926_4_k_cu_dimGrid4cuda3std6ranges3__45__cpo6cbeginE - _ZN33_INTERNAL_7c8cd926_4_k_cu_dimGrid4cuda3std3__45__cpo6cbeginE)
_ZN33_INTERNAL_7c8cd926_4_k_cu_dimGrid4cuda3std3__45__cpo6cbeginE:
	.zero		1
	.type		_ZN33_INTERNAL_7c8cd926_4_k_cu_dimGrid4cuda3std6ranges3__45__cpo6cbeginE,@object
	.size		_ZN33_INTERNAL_7c8cd926_4_k_cu_dimGrid4cuda3std6ranges3__45__cpo6cbeginE,(_ZN33_INTERNAL_7c8cd926_4_k_cu_dimGrid6thrust24THRUST_300001_SM_1000_NS12placeholders2_6E - _ZN33_INTERNAL_7c8cd926_4_k_cu_dimGrid4cuda3std6ranges3__45__cpo6cbeginE)
_ZN33_INTERNAL_7c8cd926_4_k_cu_dimGrid4cuda3std6ranges3__45__cpo6cbeginE:
	.zero		1
	.type		_ZN33_INTERNAL_7c8cd926_4_k_cu_dimGrid6thrust24THRUST_300001_SM_1000_NS12placeholders2_6E,@object
	.size		_ZN33_INTERNAL_7c8cd926_4_k_cu_dimGrid6thrust24THRUST_300001_SM_1000_NS12placeholders2_6E,(_ZN33_INTERNAL_7c8cd926_4_k_cu_dimGrid4cuda3std3__45__cpo7crbeginE - _ZN33_INTERNAL_7c8cd926_4_k_cu_dimGrid6thrust24THRUST_300001_SM_1000_NS12placeholders2_6E)
_ZN33_INTERNAL_7c8cd926_4_k_cu_dimGrid6thrust24THRUST_300001_SM_1000_NS12placeholders2_6E:
	.zero		1
	.type		_ZN33_INTERNAL_7c8cd926_4_k_cu_dimGrid4cuda3std3__45__cpo7crbeginE,@object
	.size		_ZN33_INTERNAL_7c8cd926_4_k_cu_dimGrid4cuda3std3__45__cpo7crbeginE,(_ZN33_INTERNAL_7c8cd926_4_k_cu_dimGrid4cuda3std6ranges3__45__cpo4nextE - _ZN33_INTERNAL_7c8cd926_4_k_cu_dimGrid4cuda3std3__45__cpo7crbeginE)
_ZN33_INTERNAL_7c8cd926_4_k_cu_dimGrid4cuda3std3__45__cpo7crbeginE:
	.zero		1
	.type		_ZN33_INTERNAL_7c8cd926_4_k_cu_dimGrid4cuda3std6ranges3__45__cpo4nextE,@object
	.size		_ZN33_INTERNAL_7c8cd926_4_k_cu_dimGrid4cuda3std6ranges3__45__cpo4nextE,(_ZN33_INTERNAL_7c8cd926_4_k_cu_dimGrid4cuda3std6ranges3__45__cpo4swapE - _ZN33_INTERNAL_7c8cd926_4_k_cu_dimGrid4cuda3std6ranges3__45__cpo4nextE)
_ZN33_INTERNAL_7c8cd926_4_k_cu_dimGrid4cuda3std6ranges3__45__cpo4nextE:
	.zero		1
	.type		_ZN33_INTERNAL_7c8cd926_4_k_cu_dimGrid4cuda3std6ranges3__45__cpo4swapE,@object
	.size		_ZN33_INTERNAL_7c8cd926_4_k_cu_dimGrid4cuda3std6ranges3__45__cpo4swapE,(_ZN33_INTERNAL_7c8cd926_4_k_cu_dimGrid6thrust24THRUST_300001_SM_1000_NS8cuda_cub10par_nosyncE - _ZN33_INTERNAL_7c8cd926_4_k_cu_dimGrid4cuda3std6ranges3__45__cpo4swapE)
_ZN33_INTERNAL_7c8cd926_4_k_cu_dimGrid4cuda3std6ranges3__45__cpo4swapE:
	.zero		1
	.type		_ZN33_INTERNAL_7c8cd926_4_k_cu_dimGrid6thrust24THRUST_300001_SM_1000_NS8cuda_cub10par_nosyncE,@object
	.size		_ZN33_INTERNAL_7c8cd926_4_k_cu_dimGrid6thrust24THRUST_300001_SM_1000_NS8cuda_cub10par_nosyncE,(_ZN33_INTERNAL_7c8cd926_4_k_cu_dimGrid6thrust24THRUST_300001_SM_1000_NS3seqE - _ZN33_INTERNAL_7c8cd926_4_k_cu_dimGrid6thrust24THRUST_300001_SM_1000_NS8cuda_cub10par_nosyncE)
_ZN33_INTERNAL_7c8cd926_4_k_cu_dimGrid6thrust24THRUST_300001_SM_1000_NS8cuda_cub10par_nosyncE:
	.zero		1
	.type		_ZN33_INTERNAL_7c8cd926_4_k_cu_dimGrid6thrust24THRUST_300001_SM_1000_NS3seqE,@object
	.size		_ZN33_INTERNAL_7c8cd926_4_k_cu_dimGrid6thrust24THRUST_300001_SM_1000_NS3seqE,(_ZN33_INTERNAL_7c8cd926_4_k_cu_dimGrid4cuda3std3__420unreachable_sentinelE - _ZN33_INTERNAL_7c8cd926_4_k_cu_dimGrid6thrust24THRUST_300001_SM_1000_NS3seqE)
_ZN33_INTERNAL_7c8cd926_4_k_cu_dimGrid6thrust24THRUST_300001_SM_1000_NS3seqE:
	.zero		1
	.type		_ZN33_INTERNAL_7c8cd926_4_k_cu_dimGrid4cuda3std3__420unreachable_sentinelE,@object
	.size		_ZN33_INTERNAL_7c8cd926_4_k_cu_dimGrid4cuda3std3__420unreachable_sentinelE,(_ZN33_INTERNAL_7c8cd926_4_k_cu_dimGrid4cuda3std6ranges3__45__cpo5ssizeE - _ZN33_INTERNAL_7c8cd926_4_k_cu_dimGrid4cuda3std3__420unreachable_sentinelE)
_ZN33_INTERNAL_7c8cd926_4_k_cu_dimGrid4cuda3std3__420unreachable_sentinelE:
	.zero		1
	.type		_ZN33_INTERNAL_7c8cd926_4_k_cu_dimGrid4cuda3std6ranges3__45__cpo5ssizeE,@object
	.size		_ZN33_INTERNAL_7c8cd926_4_k_cu_dimGrid4cuda3std6ranges3__45__cpo5ssizeE,(_ZN33_INTERNAL_7c8cd926_4_k_cu_dimGrid6thrust24THRUST_300001_SM_1000_NS12placeholders2_3E - _ZN33_INTERNAL_7c8cd926_4_k_cu_dimGrid4cuda3std6ranges3__45__cpo5ssizeE)
_ZN33_INTERNAL_7c8cd926_4_k_cu_dimGrid4cuda3std6ranges3__45__cpo5ssizeE:
	.zero		1
	.type		_ZN33_INTERNAL_7c8cd926_4_k_cu_dimGrid6thrust24THRUST_300001_SM_1000_NS12placeholders2_3E,@object
	.size		_ZN33_INTERNAL_7c8cd926_4_k_cu_dimGrid6thrust24THRUST_300001_SM_1000_NS12placeholders2_3E,(_ZN33_INTERNAL_7c8cd926_4_k_cu_dimGrid4cuda3std3__45__cpo4cendE - _ZN33_INTERNAL_7c8cd926_4_k_cu_dimGrid6thrust24THRUST_300001_SM_1000_NS12placeholders2_3E)
_ZN33_INTERNAL_7c8cd926_4_k_cu_dimGrid6thrust24THRUST_300001_SM_1000_NS12placeholders2_3E:
	.zero		1
	.type		_ZN33_INTERNAL_7c8cd926_4_k_cu_dimGrid4cuda3std3__45__cpo4cendE,@object
	.size		_ZN33_INTERNAL_7c8cd926_4_k_cu_dimGrid4cuda3std3__45__cpo4cendE,(_ZN33_INTERNAL_7c8cd926_4_k_cu_dimGrid4cuda3std6ranges3__45__cpo4cendE - _ZN33_INTERNAL_7c8cd926_4_k_cu_dimGrid4cuda3std3__45__cpo4cendE)
_ZN33_INTERNAL_7c8cd926_4_k_cu_dimGrid4cuda3std3__45__cpo4cendE:
	.zero		1
	.type		_ZN33_INTERNAL_7c8cd926_4_k_cu_dimGrid4cuda3std6ranges3__45__cpo4cendE,@object
	.size		_ZN33_INTERNAL_7c8cd926_4_k_cu_dimGrid4cuda3std6ranges3__45__cpo4cendE,(_ZN33_INTERNAL_7c8cd926_4_k_cu_dimGrid6thrust24THRUST_300001_SM_1000_NS12placeholders2_7E - _ZN33_INTERNAL_7c8cd926_4_k_cu_dimGrid4cuda3std6ranges3__45__cpo4cendE)
_ZN33_INTERNAL_7c8cd926_4_k_cu_dimGrid4cuda3std6ranges3__45__cpo4cendE:
	.zero		1
	.type		_ZN33_INTERNAL_7c8cd926_4_k_cu_dimGrid6thrust24THRUST_300001_SM_1000_NS12placeholders2_7E,@object
	.size		_ZN33_INTERNAL_7c8cd926_4_k_cu_dimGrid6thrust24THRUST_300001_SM_1000_NS12placeholders2_7E,(_ZN33_INTERNAL_7c8cd926_4_k_cu_dimGrid4cuda3std3__45__cpo5crendE - _ZN33_INTERNAL_7c8cd926_4_k_cu_dimGrid6thrust24THRUST_300001_SM_1000_NS12placeholders2_7E)
_ZN33_INTERNAL_7c8cd926_4_k_cu_dimGrid6thrust24THRUST_300001_SM_1000_NS12placeholders2_7E:
	.zero		1
	.type		_ZN33_INTERNAL_7c8cd926_4_k_cu_dimGrid4cuda3std3__45__cpo5crendE,@object
	.size		_ZN33_INTERNAL_7c8cd926_4_k_cu_dimGrid4cuda3std3__45__cpo5crendE,(_ZN33_INTERNAL_7c8cd926_4_k_cu_dimGrid4cuda3std6ranges3__45__cpo4prevE - _ZN33_INTERNAL_7c8cd926_4_k_cu_dimGrid4cuda3std3__45__cpo5crendE)
_ZN33_INTERNAL_7c8cd926_4_k_cu_dimGrid4cuda3std3__45__cpo5crendE:
	.zero		1
	.type		_ZN33_INTERNAL_7c8cd926_4_k_cu_dimGrid4cuda3std6ranges3__45__cpo4prevE,@object
	.size		_ZN33_INTERNAL_7c8cd926_4_k_cu_dimGrid4cuda3std6ranges3__45__cpo4prevE,(_ZN33_INTERNAL_7c8cd926_4_k_cu_dimGrid4cuda3std6ranges3__45__cpo9iter_moveE - _ZN33_INTERNAL_7c8cd926_4_k_cu_dimGrid4cuda3std6ranges3__45__cpo4prevE)
_ZN33_INTERNAL_7c8cd926_4_k_cu_dimGrid4cuda3std6ranges3__45__cpo4prevE:
	.zero		1
	.type		_ZN33_INTERNAL_7c8cd926_4_k_cu_dimGrid4cuda3std6ranges3__45__cpo9iter_moveE,@object
	.size		_ZN33_INTERNAL_7c8cd926_4_k_cu_dimGrid4cuda3std6ranges3__45__cpo9iter_moveE,(_ZN33_INTERNAL_7c8cd926_4_k_cu_dimGrid6thrust24THRUST_300001_SM_1000_NS6system6detail10sequential3seqE - _ZN33_INTERNAL_7c8cd926_4_k_cu_dimGrid4cuda3std6ranges3__45__cpo9iter_moveE)
_ZN33_INTERNAL_7c8cd926_4_k_cu_dimGrid4cuda3std6ranges3__45__cpo9iter_moveE:
	.zero		1
	.type		_ZN33_INTERNAL_7c8cd926_4_k_cu_dimGrid6thrust24THRUST_300001_SM_1000_NS6system6detail10sequential3seqE,@object
	.size		_ZN33_INTERNAL_7c8cd926_4_k_cu_dimGrid6thrust24THRUST_300001_SM_1000_NS6system6detail10sequential3seqE,(_ZN33_INTERNAL_7c8cd926_4_k_cu_dimGrid6thrust24THRUST_300001_SM_1000_NS12placeholders2_9E - _ZN33_INTERNAL_7c8cd926_4_k_cu_dimGrid6thrust24THRUST_300001_SM_1000_NS6system6detail10sequential3seqE)
_ZN33_INTERNAL_7c8cd926_4_k_cu_dimGrid6thrust24THRUST_300001_SM_1000_NS6system6detail10sequential3seqE:
	.zero		1
	.type		_ZN33_INTERNAL_7c8cd926_4_k_cu_dimGrid6thrust24THRUST_300001_SM_1000_NS12placeholders2_9E,@object
	.size		_ZN33_INTERNAL_7c8cd926_4_k_cu_dimGrid6thrust24THRUST_300001_SM_1000_NS12placeholders2_9E,(_ZN33_INTERNAL_7c8cd926_4_k_cu_dimGrid4cuda3std3__419piecewise_constructE - _ZN33_INTERNAL_7c8cd926_4_k_cu_dimGrid6thrust24THRUST_300001_SM_1000_NS12placeholders2_9E)
_ZN33_INTERNAL_7c8cd926_4_k_cu_dimGrid6thrust24THRUST_300001_SM_1000_NS12placeholders2_9E:
	.zero		1
	.type		_ZN33_INTERNAL_7c8cd926_4_k_cu_dimGrid4cuda3std3__419piecewise_constructE,@object
	.size		_ZN33_INTERNAL_7c8cd926_4_k_cu_dimGrid4cuda3std3__419piecewise_constructE,(_ZN33_INTERNAL_7c8cd926_4_k_cu_dimGrid4cuda3std6ranges3__45__cpo5cdataE - _ZN33_INTERNAL_7c8cd926_4_k_cu_dimGrid4cuda3std3__419piecewise_constructE)
_ZN33_INTERNAL_7c8cd926_4_k_cu_dimGrid4cuda3std3__419piecewise_constructE:
	.zero		1
	.type		_ZN33_INTERNAL_7c8cd926_4_k_cu_dimGrid4cuda3std6ranges3__45__cpo5cdataE,@object
	.size		_ZN33_INTERNAL_7c8cd926_4_k_cu_dimGrid4cuda3std6ranges3__45__cpo5cdataE,(_ZN33_INTERNAL_7c8cd926_4_k_cu_dimGrid6thrust24THRUST_300001_SM_1000_NS12placeholders2_1E - _ZN33_INTERNAL_7c8cd926_4_k_cu_dimGrid4cuda3std6ranges3__45__cpo5cdataE)
_ZN33_INTERNAL_7c8cd926_4_k_cu_dimGrid4cuda3std6ranges3__45__cpo5cdataE:
	.zero		1
	.type		_ZN33_INTERNAL_7c8cd926_4_k_cu_dimGrid6thrust24THRUST_300001_SM_1000_NS12placeholders2_1E,@object
	.size		_ZN33_INTERNAL_7c8cd926_4_k_cu_dimGrid6thrust24THRUST_300001_SM_1000_NS12placeholders2_1E,(_ZN33_INTERNAL_7c8cd926_4_k_cu_dimGrid4cuda3std3__45__cpo3endE - _ZN33_INTERNAL_7c8cd926_4_k_cu_dimGrid6thrust24THRUST_300001_SM_1000_NS12placeholders2_1E)
_ZN33_INTERNAL_7c8cd926_4_k_cu_dimGrid6thrust24THRUST_300001_SM_1000_NS12placeholders2_1E:
	.zero		1
	.type		_ZN33_INTERNAL_7c8cd926_4_k_cu_dimGrid4cuda3std3__45__cpo3endE,@object
	.size		_ZN33_INTERNAL_7c8cd926_4_k_cu_dimGrid4cuda3std3__45__cpo3endE,(_ZN33_INTERNAL_7c8cd926_4_k_cu_dimGrid4cuda3std6ranges3__45__cpo3endE - _ZN33_INTERNAL_7c8cd926_4_k_cu_dimGrid4cuda3std3__45__cpo3endE)
_ZN33_INTERNAL_7c8cd926_4_k_cu_dimGrid4cuda3std3__45__cpo3endE:
	.zero		1
	.type		_ZN33_INTERNAL_7c8cd926_4_k_cu_dimGrid4cuda3std6ranges3__45__cpo3endE,@object
	.size		_ZN33_INTERNAL_7c8cd926_4_k_cu_dimGrid4cuda3std6ranges3__45__cpo3endE,(_ZN33_INTERNAL_7c8cd926_4_k_cu_dimGrid6thrust24THRUST_300001_SM_1000_NS12placeholders2_5E - _ZN33_INTERNAL_7c8cd926_4_k_cu_dimGrid4cuda3std6ranges3__45__cpo3endE)
_ZN33_INTERNAL_7c8cd926_4_k_cu_dimGrid4cuda3std6ranges3__45__cpo3endE:
	.zero		1
	.type		_ZN33_INTERNAL_7c8cd926_4_k_cu_dimGrid6thrust24THRUST_300001_SM_1000_NS12placeholders2_5E,@object
	.size		_ZN33_INTERNAL_7c8cd926_4_k_cu_dimGrid6thrust24THRUST_300001_SM_1000_NS12placeholders2_5E,(_ZN33_INTERNAL_7c8cd926_4_k_cu_dimGrid4cuda3std3__45__cpo4rendE - _ZN33_INTERNAL_7c8cd926_4_k_cu_dimGrid6thrust24THRUST_300001_SM_1000_NS12placeholders2_5E)
_ZN33_INTERNAL_7c8cd926_4_k_cu_dimGrid6thrust24THRUST_300001_SM_1000_NS12placeholders2_5E:
	.zero		1
	.type		_ZN33_INTERNAL_7c8cd926_4_k_cu_dimGrid4cuda3std3__45__cpo4rendE,@object
	.size		_ZN33_INTERNAL_7c8cd926_4_k_cu_dimGrid4cuda3std3__45__cpo4rendE,(_ZN33_INTERNAL_7c8cd926_4_k_cu_dimGrid4cuda3std6ranges3__45__cpo9iter_swapE - _ZN33_INTERNAL_7c8cd926_4_k_cu_dimGrid4cuda3std3__45__cpo4rendE)
_ZN33_INTERNAL_7c8cd926_4_k_cu_dimGrid4cuda3std3__45__cpo4rendE:
	.zero		1
	.type		_ZN33_INTERNAL_7c8cd926_4_k_cu_dimGrid4cuda3std6ranges3__45__cpo9iter_swapE,@object
	.size		_ZN33_INTERNAL_7c8cd926_4_k_cu_dimGrid4cuda3std6ranges3__45__cpo9iter_swapE,(_ZN33_INTERNAL_7c8cd926_4_k_cu_dimGrid4cuda3std3__48unexpectE - _ZN33_INTERNAL_7c8cd926_4_k_cu_dimGrid4cuda3std6ranges3__45__cpo9iter_swapE)
_ZN33_INTERNAL_7c8cd926_4_k_cu_dimGrid4cuda3std6ranges3__45__cpo9iter_swapE:
	.zero		1
	.type		_ZN33_INTERNAL_7c8cd926_4_k_cu_dimGrid4cuda3std3__48unexpectE,@object
	.size		_ZN33_INTERNAL_7c8cd926_4_k_cu_dimGrid4cuda3std3__48unexpectE,(_ZN33_INTERNAL_7c8cd926_4_k_cu_dimGrid6thrust24THRUST_300001_SM_1000_NS8cuda_cub3parE - _ZN33_INTERNAL_7c8cd926_4_k_cu_dimGrid4cuda3std3__48unexpectE)
_ZN33_INTERNAL_7c8cd926_4_k_cu_dimGrid4cuda3std3__48unexpectE:
	.zero		1
	.type		_ZN33_INTERNAL_7c8cd926_4_k_cu_dimGrid6thrust24THRUST_300001_SM_1000_NS8cuda_cub3parE,@object
	.size		_ZN33_INTERNAL_7c8cd926_4_k_cu_dimGrid6thrust24THRUST_300001_SM_1000_NS8cuda_cub3parE,(.L_29 - _ZN33_INTERNAL_7c8cd926_4_k_cu_dimGrid6thrust24THRUST_300001_SM_1000_NS8cuda_cub3parE)
_ZN33_INTERNAL_7c8cd926_4_k_cu_dimGrid6thrust24THRUST_300001_SM_1000_NS8cuda_cub3parE:
	.zero		1
.L_29:


//--------------------- .nv.constant0._ZN3cub18CUB_300001_SM_10006detail6select23DeviceSelectSweepKernelINS2_10policy_hubIiiiLb0ELNS0_10SelectImplE0EE10Policy1000EN6thrust24THRUST_300001_SM_1000_NS17counting_iteratorIiNS9_11use_defaultESB_SB_EENS9_6detail15normal_iteratorINS9_10device_ptrIiEEEESH_PlNS0_13ScanTileStateIiLb1EEE26ifGreaterThanTenThanSaveIdNS0_8NullTypeEiNS2_19streaming_context_tIlLb1EEELS5_0EEEvT0_T1_T2_T3_T4_T5_T6_T7_iT8_NS1_7vsmem_tE --------------------------
	.section	.nv.constant0._ZN3cub18CUB_300001_SM_10006detail6select23DeviceSelectSweepKernelINS2_10policy_hubIiiiLb0ELNS0_10SelectImplE0EE10Policy1000EN6thrust24THRUST_300001_SM_1000_NS17counting_iteratorIiNS9_11use_defaultESB_SB_EENS9_6detail15normal_iteratorINS9_10device_ptrIiEEEESH_PlNS0_13ScanTileStateIiLb1EEE26ifGreaterThanTenThanSaveIdNS0_8NullTypeEiNS2_19streaming_context_tIlLb1EEELS5_0EEEvT0_T1_T2_T3_T4_T5_T6_T7_iT8_NS1_7vsmem_tE,"a",@progbits
	.sectionflags	@""
	.align	4
.nv.constant0._ZN3cub18CUB_300001_SM_10006detail6select23DeviceSelectSweepKernelINS2_10policy_hubIiiiLb0ELNS0_10SelectImplE0EE10Policy1000EN6thrust24THRUST_300001_SM_1000_NS17counting_iteratorIiNS9_11use_defaultESB_SB_EENS9_6detail15normal_iteratorINS9_10device_ptrIiEEEESH_PlNS0_13ScanTileStateIiLb1EEE26ifGreaterThanTenThanSaveIdNS0_8NullTypeEiNS2_19streaming_context_tIlLb1EEELS5_0EEEvT0_T1_T2_T3_T4_T5_T6_T7_iT8_NS1_7vsmem_tE:
	.zero		1000


//--------------------- .nv.constant0._ZN3cub18CUB_300001_SM_10006detail4scan23DeviceCompactInitKernelINS0_13ScanTileStateIiLb1EEEPlEEvT_iT0_ --------------------------
	.section	.nv.constant0._ZN3cub18CUB_300001_SM_10006detail4scan23DeviceCompactInitKernelINS0_13ScanTileStateIiLb1EEEPlEEvT_iT0_,"a",@progbits
	.sectionflags	@""
	.align	4
.nv.constant0._ZN3cub18CUB_300001_SM_10006detail4scan23DeviceCompactInitKernelINS0_13ScanTileStateIiLb1EEEPlEEvT_iT0_:
	.zero		920


//--------------------- .nv.constant0._ZN3cub18CUB_300001_SM_10006detail8for_each13static_kernelINS2_12policy_hub_t12policy_500_tEmN6thrust24THRUST_300001_SM_1000_NS8cuda_cub20__uninitialized_fill7functorINS7_10device_ptrIiEEiEEEEvT0_T1_ --------------------------
	.section	.nv.constant0._ZN3cub18CUB_300001_SM_10006detail8for_each13static_kernelINS2_12policy_hub_t12policy_500_tEmN6thrust24THRUST_300001_SM_1000_NS8cuda_cub20__uninitialized_fill7functorINS7_10device_ptrIiEEiEEEEvT0_T1_,"a",@progbits
	.sectionflags	@""
	.align	4
.nv.constant0._ZN3cub18CUB_300001_SM_10006detail8for_each13static_kernelINS2_12policy_hub_t12policy_500_tEmN6thrust24THRUST_300001_SM_1000_NS8cuda_cub20__uninitialized_fill7functorINS7_10device_ptrIiEEiEEEEvT0_T1_:
	.zero		920


//--------------------- .nv.constant0._ZN3cub18CUB_300001_SM_10006detail11EmptyKernelIvEEvv --------------------------
	.section	.nv.constant0._ZN3cub18CUB_300001_SM_10006detail11EmptyKernelIvEEvv,"a",@progbits
	.sectionflags	@""
	.align	4
.nv.constant0._ZN3cub18CUB_300001_SM_10006detail11EmptyKernelIvEEvv:
	.zero		896


//--------------------- SYMBOLS --------------------------

	.type		.nv.reservedSmem.offset0,@object
	.size		.nv.reservedSmem.offset0,0x4
	.type		.nv.reservedSmem.cap,@object
	.size		.nv.reservedSmem.cap,0x4
